	.target	sm_80

	.elftype	@"ET_EXEC"


//--------------------- .note.nv.tkinfo           --------------------------
	.section	.note.nv.tkinfo,"",@"SHT_NOTE"
	.sectionflags	@"SHF_NOTE_NV_TKINFO"
	.tkinfo
        /*0018*/ 	.word	0x00000002
        /*0030*/ 	.string	""
        /*0030*/ 	.string	"ptxas"
        /*0030*/ 	.string	"Cuda compilation tools, release 13.0, V13.0.88"
        /*0030*/ 	.string	"Build cuda_13.0.r13.0/compiler.36424714_0"
        /*0030*/ 	.string	"-v  -suppress-debug-info  -lineinfo  -arch sm_80 "



//--------------------- .note.nv.cuinfo           --------------------------
	.section	.note.nv.cuinfo,"",@"SHT_NOTE"
	.sectionflags	@"SHF_NOTE_NV_CUINFO"
        /*0018*/ 	.short	0x0002
        /*001a*/ 	.short	0x0050
        /*001c*/ 	.short	0x0082
	.zero		2


//--------------------- .nv.info                  --------------------------
	.section	.nv.info,"",@"SHT_CUDA_INFO"
	.align	4


	//----- nvinfo : EIATTR_REGCOUNT
	.align		4
        /*0000*/ 	.byte	0x04, 0x2f
        /*0002*/ 	.short	(.L_1 - .L_0)
	.align		4
.L_0:
        /*0004*/ 	.word	index@(matmul_kernel)
        /*0008*/ 	.word	0x000000ff


	//----- nvinfo : EIATTR_FRAME_SIZE
	.align		4
.L_1:
        /*000c*/ 	.byte	0x04, 0x11
        /*000e*/ 	.short	(.L_3 - .L_2)
	.align		4
.L_2:
        /*0010*/ 	.word	index@(matmul_kernel)
        /*0014*/ 	.word	0x00002670


	//----- nvinfo : EIATTR_MIN_STACK_SIZE
	.align		4
.L_3:
        /*0018*/ 	.byte	0x04, 0x12
        /*001a*/ 	.short	(.L_5 - .L_4)
	.align		4
.L_4:
        /*001c*/ 	.word	index@(matmul_kernel)
        /*0020*/ 	.word	0x00002670
.L_5:


//--------------------- .nv.info.matmul_kernel    --------------------------
	.section	.nv.info.matmul_kernel,"",@"SHT_CUDA_INFO"
	.sectionflags	@""
	.align	4


	//----- nvinfo : EIATTR_CUDA_API_VERSION
	.align		4
        /*0000*/ 	.byte	0x04, 0x37
        /*0002*/ 	.short	(.L_7 - .L_6)
.L_6:
        /*0004*/ 	.word	0x00000082


	//----- nvinfo : EIATTR_SW2861232_WAR
	.align		4
.L_7:
        /*0008*/ 	.byte	0x01, 0x35
	.zero		2


	//----- nvinfo : EIATTR_PARAM_CBANK
	.align		4
        /*000c*/ 	.byte	0x04, 0x0a
        /*000e*/ 	.short	(.L_9 - .L_8)
	.align		4
.L_8:
        /*0010*/ 	.word	index@(.nv.constant0.matmul_kernel)
        /*0014*/ 	.short	0x0160
        /*0016*/ 	.short	0x0050


	//----- nvinfo : EIATTR_CBANK_PARAM_SIZE
	.align		4
.L_9:
        /*0018*/ 	.byte	0x03, 0x19
        /*001a*/ 	.short	0x0050


	//----- nvinfo : EIATTR_KPARAM_INFO
	.align		4
        /*001c*/ 	.byte	0x04, 0x17
        /*001e*/ 	.short	(.L_11 - .L_10)
.L_10:
        /*0020*/ 	.word	0x00000000
        /*0024*/ 	.short	0x000d
        /*0026*/ 	.short	0x0048
        /*0028*/ 	.byte	0x00, 0xf4, 0x21, 0x00


	//----- nvinfo : EIATTR_KPARAM_INFO
	.align		4
.L_11:
        /*002c*/ 	.byte	0x04, 0x17
        /*002e*/ 	.short	(.L_13 - .L_12)
.L_12:
        /*0030*/ 	.word	0x00000000
        /*0034*/ 	.short	0x000c
        /*0036*/ 	.short	0x0040
        /*0038*/ 	.byte	0x00, 0xf4, 0x21, 0x00


	//----- nvinfo : EIATTR_KPARAM_INFO
	.align		4
.L_13:
        /*003c*/ 	.byte	0x04, 0x17
        /*003e*/ 	.short	(.L_15 - .L_14)
.L_14:
        /*0040*/ 	.word	0x00000000
        /*0044*/ 	.short	0x000b
        /*0046*/ 	.short	0x0038
        /*0048*/ 	.byte	0x00, 0xf0, 0x11, 0x00


	//----- nvinfo : EIATTR_KPARAM_INFO
	.align		4
.L_15:
        /*004c*/ 	.byte	0x04, 0x17
        /*004e*/ 	.short	(.L_17 - .L_16)
.L_16:
        /*0050*/ 	.word	0x00000000
        /*0054*/ 	.short	0x000a
        /*0056*/ 	.short	0x0034
        /*0058*/ 	.byte	0x00, 0xf0, 0x11, 0x00


	//----- nvinfo : EIATTR_KPARAM_INFO
	.align		4
.L_17:
        /*005c*/ 	.byte	0x04, 0x17
        /*005e*/ 	.short	(.L_19 - .L_18)
.L_18:
        /*0060*/ 	.word	0x00000000
        /*0064*/ 	.short	0x0009
        /*0066*/ 	.short	0x0030
        /*0068*/ 	.byte	0x00, 0xf0, 0x11, 0x00


	//----- nvinfo : EIATTR_KPARAM_INFO
	.align		4
.L_19:
        /*006c*/ 	.byte	0x04, 0x17
        /*006e*/ 	.short	(.L_21 - .L_20)
.L_20:
        /*0070*/ 	.word	0x00000000
        /*0074*/ 	.short	0x0008
        /*0076*/ 	.short	0x002c
        /*0078*/ 	.byte	0x00, 0xf0, 0x11, 0x00


	//----- nvinfo : EIATTR_KPARAM_INFO
	.align		4
.L_21:
        /*007c*/ 	.byte	0x04, 0x17
        /*007e*/ 	.short	(.L_23 - .L_22)
.L_22:
        /*0080*/ 	.word	0x00000000
        /*0084*/ 	.short	0x0007
        /*0086*/ 	.short	0x0028
        /*0088*/ 	.byte	0x00, 0xf0, 0x11, 0x00


	//----- nvinfo : EIATTR_KPARAM_INFO
	.align		4
.L_23:
        /*008c*/ 	.byte	0x04, 0x17
        /*008e*/ 	.short	(.L_25 - .L_24)
.L_24:
        /*0090*/ 	.word	0x00000000
        /*0094*/ 	.short	0x0006
        /*0096*/ 	.short	0x0024
        /*0098*/ 	.byte	0x00, 0xf0, 0x11, 0x00


	//----- nvinfo : EIATTR_KPARAM_INFO
	.align		4
.L_25:
        /*009c*/ 	.byte	0x04, 0x17
        /*009e*/ 	.short	(.L_27 - .L_26)
.L_26:
        /*00a0*/ 	.word	0x00000000
        /*00a4*/ 	.short	0x0005
        /*00a6*/ 	.short	0x0020
        /*00a8*/ 	.byte	0x00, 0xf0, 0x11, 0x00


	//----- nvinfo : EIATTR_KPARAM_INFO
	.align		4
.L_27:
        /*00ac*/ 	.byte	0x04, 0x17
        /*00ae*/ 	.short	(.L_29 - .L_28)
.L_28:
        /*00b0*/ 	.word	0x00000000
        /*00b4*/ 	.short	0x0004
        /*00b6*/ 	.short	0x001c
        /*00b8*/ 	.byte	0x00, 0xf0, 0x11, 0x00


	//----- nvinfo : EIATTR_KPARAM_INFO
	.align		4
.L_29:
        /*00bc*/ 	.byte	0x04, 0x17
        /*00be*/ 	.short	(.L_31 - .L_30)
.L_30:
        /*00c0*/ 	.word	0x00000000
        /*00c4*/ 	.short	0x0003
        /*00c6*/ 	.short	0x0018
        /*00c8*/ 	.byte	0x00, 0xf0, 0x11, 0x00


	//----- nvinfo : EIATTR_KPARAM_INFO
	.align		4
.L_31:
        /*00cc*/ 	.byte	0x04, 0x17
        /*00ce*/ 	.short	(.L_33 - .L_32)
.L_32:
        /*00d0*/ 	.word	0x00000000
        /*00d4*/ 	.short	0x0002
        /*00d6*/ 	.short	0x0010
        /*00d8*/ 	.byte	0x00, 0xf4, 0x21, 0x00


	//----- nvinfo : EIATTR_KPARAM_INFO
	.align		4
.L_33:
        /*00dc*/ 	.byte	0x04, 0x17
        /*00de*/ 	.short	(.L_35 - .L_34)
.L_34:
        /*00e0*/ 	.word	0x00000000
        /*00e4*/ 	.short	0x0001
        /*00e6*/ 	.short	0x0008
        /*00e8*/ 	.byte	0x00, 0xf4, 0x21, 0x00


	//----- nvinfo : EIATTR_KPARAM_INFO
	.align		4
.L_35:
        /*00ec*/ 	.byte	0x04, 0x17
        /*00ee*/ 	.short	(.L_37 - .L_36)
.L_36:
        /*00f0*/ 	.word	0x00000000
        /*00f4*/ 	.short	0x0000
        /*00f6*/ 	.short	0x0000
        /*00f8*/ 	.byte	0x00, 0xf4, 0x21, 0x00


	//----- nvinfo : EIATTR_MAXREG_COUNT
	.align		4
.L_37:
        /*00fc*/ 	.byte	0x03, 0x1b
        /*00fe*/ 	.short	0x00ff


	//----- nvinfo : EIATTR_NUM_BARRIERS
	.align		4
        /*0100*/ 	.byte	0x02, 0x4c
        /*0102*/ 	.byte	0x01
	.zero		1


	//----- nvinfo : EIATTR_ANNOTATIONS
	.align		4
        /*0104*/ 	.byte	0x04, 0x55
        /*0106*/ 	.short	(.L_39 - .L_38)


	//   ....[0]....
.L_38:
        /*0108*/ 	.word	0x00000001
        /*010c*/ 	.byte	0xe0, 0x05, 0x00, 0x00, 0x01, 0x00, 0x00, 0x00, 0xc0, 0x06, 0x00, 0x00, 0x01, 0x00, 0x00, 0x00
        /* <DEDUP_REMOVED lines=1336> */
        /*549c*/ 	.byte	0xc0, 0x73, 0x01, 0x00


	//----- nvinfo : EIATTR_MERCURY_ISA_VERSION
	.align		4
.L_39:
        /*54a0*/ 	.byte	0x03, 0x5f
        /*54a2*/ 	.short	0x0000


	//----- nvinfo : EIATTR_EXIT_INSTR_OFFSETS
	.align		4
        /*54a4*/ 	.byte	0x04, 0x1c
        /*54a6*/ 	.short	(.L_41 - .L_40)


	//   ....[0]....
.L_40:
        /*54a8*/ 	.word	0x00058670


	//   ....[1]....
        /*54ac*/ 	.word	0x00058690


	//----- nvinfo : EIATTR_REQNTID
	.align		4
.L_41:
        /*54b0*/ 	.byte	0x04, 0x10
        /*54b2*/ 	.short	(.L_43 - .L_42)
.L_42:
        /*54b4*/ 	.word	0x00000080
        /*54b8*/ 	.word	0x00000001
        /*54bc*/ 	.word	0x00000001
.L_43:


//--------------------- .nv.callgraph             --------------------------
	.section	.nv.callgraph,"",@"SHT_CUDA_CALLGRAPH"
	.align	4
	.sectionentsize	8
	.align		4
        /*0000*/ 	.word	0x00000000
	.align		4
        /*0004*/ 	.word	0xffffffff
	.align		4
        /*0008*/ 	.word	0x00000000
	.align		4
        /*000c*/ 	.word	0xfffffffe
	.align		4
        /*0010*/ 	.word	0x00000000
	.align		4
        /*0014*/ 	.word	0xfffffffd
	.align		4
        /*0018*/ 	.word	0x00000000
	.align		4
        /*001c*/ 	.word	0xfffffffc


//--------------------- .nv.rel.action            --------------------------
	.section	.nv.rel.action,"",@"SHT_CUDA_RELOCINFO"
	.align	8
	.sectionentsize	8
        /*0000*/ 	.byte	0x73, 0x00, 0x00, 0x00, 0x00, 0x00, 0x00, 0x00, 0x00, 0x00, 0x00, 0x11, 0x25, 0x00, 0x05, 0x36


//--------------------- .nv.constant0.matmul_kernel --------------------------
	.section	.nv.constant0.matmul_kernel,"a",@progbits
	.sectionflags	@""
	.align	4
.nv.constant0.matmul_kernel:
	.zero		432


//--------------------- .text.matmul_kernel       --------------------------
	.section	.text.matmul_kernel,"ax",@progbits
	.sectioninfo	@"SHI_REGISTERS=255"
	.align	128
        .global         matmul_kernel
        .type           matmul_kernel,@function
        .size           matmul_kernel,(.L_x_3 - matmul_kernel)
        .other          matmul_kernel,@"STO_CUDA_ENTRY STV_DEFAULT"
matmul_kernel:
.text.matmul_kernel:
[----:B------:R-:W-:-:S03]  /*0000*/  IMAD.MOV.U32 R1, RZ, RZ, c[0x0][0x28] ;  /* 0x00000a00ff017624 */ /* 0x000fc600078e00ff */
[----:B------:R-:W-:Y:S01]  /*0010*/  IMAD.MOV.U32 R0, RZ, RZ, c[0x0][0x17c] ;  /* 0x00005f00ff007624 */ /* 0x000fe200078e00ff */
[----:B------:R-:W1:Y:S01]  /*0020*/  S2R R5, SR_CTAID.X ;  /* 0x0000000000057919 */ /* 0x000e620000002500 */
[----:B------:R-:W-:Y:S01]  /*0030*/  IADD3 R1, R1, -0x2670, RZ ;  /* 0xffffd99001017810 */ /* 0x000fe20007ffe0ff */
[----:B------:R-:W-:Y:S02]  /*0040*/  IMAD.MOV.U32 R252, RZ, RZ, c[0x0][0x180] ;  /* 0x00006000fffc7624 */ /* 0x000fe400078e00ff */
[----:B------:R-:W-:Y:S01]  /*0050*/  IADD3 R0, R0, 0x1ff, RZ ;  /* 0x000001ff00007810 */ /* 0x000fe20007ffe0ff */
[----:B------:R-:W2:Y:S03]  /*0060*/  S2R R194, SR_TID.X ;  /* 0x0000000000c27919 */ /* 0x000ea60000002100 */
[----:B------:R-:W-:-:S04]  /*0070*/  SHF.R.S32.HI R3, RZ, 0x1f, R0 ;  /* 0x0000001fff037819 */ /* 0x000fc80000011400 */
[----:B------:R-:W-:-:S04]  /*0080*/  LEA.HI R3, R3, R0, RZ, 0x9 ;  /* 0x0000000003037211 */ /* 0x000fc800078f48ff */
[----:B------:R-:W-:-:S05]  /*0090*/  SHF.R.S32.HI R3, RZ, 0x9, R3 ;  /* 0x00000009ff037819 */ /* 0x000fca0000011403 */
[----:B------:R-:W-:Y:S01]  /*00a0*/  IMAD.SHL.U32 R4, R3, 0x8, RZ ;  /* 0x0000000803047824 */ /* 0x000fe200078e00ff */
[----:B-1----:R-:W-:-:S04]  /*00b0*/  IABS R8, R5 ;  /* 0x0000000500087213 */ /* 0x002fc80000000000 */
[-C--:B------:R-:W-:Y:S02]  /*00c0*/  IABS R7, R4.reuse ;  /* 0x0000000400077213 */ /* 0x080fe40000000000 */
[----:B------:R-:W-:Y:S02]  /*00d0*/  IABS R10, R4 ;  /* 0x00000004000a7213 */ /* 0x000fe40000000000 */
[----:B------:R-:W1:Y:S01]  /*00e0*/  I2F.RP R0, R7 ;  /* 0x0000000700007306 */ /* 0x000e620000209400 */
[C---:B--2---:R-:W-:Y:S02]  /*00f0*/  LOP3.LUT R185, R194.reuse, 0x7f, RZ, 0xc0, !PT ;  /* 0x0000007fc2b97812 */ /* 0x044fe400078ec0ff */
[----:B------:R-:W-:-:S05]  /*0100*/  LOP3.LUT R30, R194, 0x1f, RZ, 0xc0, !PT ;  /* 0x0000001fc21e7812 */ /* 0x000fca00078ec0ff */
[----:B-1----:R-:W1:Y:S02]  /*0110*/  MUFU.RCP R0, R0 ;  /* 0x0000000000007308 */ /* 0x002e640000001000 */
[----:B-1----:R-:W-:Y:S01]  /*0120*/  IADD3 R2, R0, 0xffffffe, RZ ;  /* 0x0ffffffe00027810 */ /* 0x002fe20007ffe0ff */
[----:B------:R-:W-:-:S05]  /*0130*/  IMAD.MOV R0, RZ, RZ, -R10 ;  /* 0x000000ffff007224 */ /* 0x000fca00078e0a0a */
[----:B------:R1:W2:Y:S02]  /*0140*/  F2I.FTZ.U32.TRUNC.NTZ R3, R2 ;  /* 0x0000000200037305 */ /* 0x0002a4000021f000 */
[----:B-1----:R-:W-:Y:S02]  /*0150*/  IMAD.MOV.U32 R2, RZ, RZ, RZ ;  /* 0x000000ffff027224 */ /* 0x002fe400078e00ff */
[----:B--2---:R-:W-:-:S04]  /*0160*/  IMAD.MOV R6, RZ, RZ, -R3 ;  /* 0x000000ffff067224 */ /* 0x004fc800078e0a03 */
[----:B------:R-:W-:Y:S02]  /*0170*/  IMAD R9, R6, R7, RZ ;  /* 0x0000000706097224 */ /* 0x000fe400078e02ff */
[----:B------:R-:W-:Y:S01]  /*0180*/  IMAD.MOV.U32 R6, RZ, RZ, R8 ;  /* 0x000000ffff067224 */ /* 0x000fe200078e0008 */
[----:B------:R-:W-:Y:S01]  /*0190*/  IABS R8, c[0x0][0x178] ;  /* 0x00005e0000087a13 */ /* 0x000fe20000000000 */
[----:B------:R-:W-:-:S06]  /*01a0*/  IMAD.HI.U32 R3, R3, R9, R2 ;  /* 0x0000000903037227 */ /* 0x000fcc00078e0002 */
[----:B------:R-:W-:-:S04]  /*01b0*/  IMAD.HI.U32 R3, R3, R6, RZ ;  /* 0x0000000603037227 */ /* 0x000fc800078e00ff */
[----:B------:R-:W-:-:S05]  /*01c0*/  IMAD R0, R3, R0, R6 ;  /* 0x0000000003007224 */ /* 0x000fca00078e0206 */
[----:B------:R-:W-:-:S13]  /*01d0*/  ISETP.GT.U32.AND P1, PT, R7, R0, PT ;  /* 0x000000000700720c */ /* 0x000fda0003f24070 */
[----:B------:R-:W-:Y:S01]  /*01e0*/  @!P1 IMAD.IADD R0, R0, 0x1, -R7 ;  /* 0x0000000100009824 */ /* 0x000fe200078e0a07 */
[----:B------:R-:W-:Y:S02]  /*01f0*/  @!P1 IADD3 R3, R3, 0x1, RZ ;  /* 0x0000000103039810 */ /* 0x000fe40007ffe0ff */
[----:B------:R-:W-:Y:S02]  /*0200*/  ISETP.NE.AND P1, PT, R4, RZ, PT ;  /* 0x000000ff0400720c */ /* 0x000fe40003f25270 */
[----:B------:R-:W-:Y:S02]  /*0210*/  ISETP.GE.U32.AND P0, PT, R0, R7, PT ;  /* 0x000000070000720c */ /* 0x000fe40003f06070 */
[----:B------:R-:W-:-:S04]  /*0220*/  LOP3.LUT R0, R5, R4, RZ, 0x3c, !PT ;  /* 0x0000000405007212 */ /* 0x000fc800078e3cff */
[----:B------:R-:W-:Y:S01]  /*0230*/  ISETP.GE.AND P2, PT, R0, RZ, PT ;  /* 0x000000ff0000720c */ /* 0x000fe20003f46270 */
[----:B------:R-:W-:-:S05]  /*0240*/  IMAD.MOV.U32 R0, RZ, RZ, c[0x0][0x178] ;  /* 0x00005e00ff007624 */ /* 0x000fca00078e00ff */
[----:B------:R-:W-:Y:S02]  /*0250*/  IADD3 R0, R0, 0xff, RZ ;  /* 0x000000ff00007810 */ /* 0x000fe40007ffe0ff */
[----:B------:R-:W-:-:S05]  /*0260*/  @P0 IADD3 R3, R3, 0x1, RZ ;  /* 0x0000000103030810 */ /* 0x000fca0007ffe0ff */
[----:B------:R-:W-:Y:S01]  /*0270*/  IMAD.MOV.U32 R2, RZ, RZ, R3 ;  /* 0x000000ffff027224 */ /* 0x000fe200078e0003 */
[----:B------:R-:W-:-:S03]  /*0280*/  SHF.R.S32.HI R3, RZ, 0x1f, R0 ;  /* 0x0000001fff037819 */ /* 0x000fc60000011400 */
[----:B------:R-:W-:Y:S01]  /*0290*/  @!P2 IMAD.MOV R2, RZ, RZ, -R2 ;  /* 0x000000ffff02a224 */ /* 0x000fe200078e0a02 */
[----:B------:R-:W-:Y:S02]  /*02a0*/  @!P1 LOP3.LUT R2, RZ, R4, RZ, 0x33, !PT ;  /* 0x00000004ff029212 */ /* 0x000fe400078e33ff */
[----:B------:R-:W-:-:S03]  /*02b0*/  LEA.HI R3, R3, R0, RZ, 0x8 ;  /* 0x0000000003037211 */ /* 0x000fc600078f40ff */
[----:B------:R-:W-:Y:S02]  /*02c0*/  IMAD.SHL.U32 R10, R2, 0x8, RZ ;  /* 0x00000008020a7824 */ /* 0x000fe400078e00ff */
[----:B------:R-:W-:-:S03]  /*02d0*/  IMAD.MOV R2, RZ, RZ, -R2 ;  /* 0x000000ffff027224 */ /* 0x000fc600078e0a02 */
[----:B------:R-:W-:Y:S01]  /*02e0*/  LEA.HI.SX32 R3, R3, -R10, 0x18 ;  /* 0x8000000a03037211 */ /* 0x000fe200078fc2ff */
[----:B------:R-:W-:Y:S02]  /*02f0*/  IMAD R9, R4, R2, R5 ;  /* 0x0000000204097224 */ /* 0x000fe400078e0205 */
[----:B------:R-:W-:Y:S01]  /*0300*/  IMAD.MOV.U32 R2, RZ, RZ, RZ ;  /* 0x000000ffff027224 */ /* 0x000fe200078e00ff */
[----:B------:R-:W-:-:S04]  /*0310*/  IMNMX R12, R3, 0x8, PT ;  /* 0x00000008030c7817 */ /* 0x000fc80003800200 */
[-C--:B------:R-:W-:Y:S02]  /*0320*/  IABS R6, R12.reuse ;  /* 0x0000000c00067213 */ /* 0x080fe40000000000 */
[----:B------:R-:W-:Y:S02]  /*0330*/  IABS R4, R12 ;  /* 0x0000000c00047213 */ /* 0x000fe40000000000 */
[----:B------:R-:W1:Y:S08]  /*0340*/  I2F.RP R0, R6 ;  /* 0x0000000600007306 */ /* 0x000e700000209400 */
[----:B-1----:R-:W1:Y:S02]  /*0350*/  MUFU.RCP R0, R0 ;  /* 0x0000000000007308 */ /* 0x002e640000001000 */
[----:B-1----:R-:W-:-:S02]  /*0360*/  IADD3 R3, R0, 0xffffffe, RZ ;  /* 0x0ffffffe00037810 */ /* 0x002fc40007ffe0ff */
[----:B------:R-:W-:-:S04]  /*0370*/  IABS R0, c[0x0][0x17c] ;  /* 0x00005f0000007a13 */ /* 0x000fc80000000000 */
[----:B------:R-:W1:Y:S02]  /*0380*/  F2I.FTZ.U32.TRUNC.NTZ R3, R3 ;  /* 0x0000000300037305 */ /* 0x000e64000021f000 */
[----:B-1----:R-:W-:-:S04]  /*0390*/  IMAD.MOV R7, RZ, RZ, -R3 ;  /* 0x000000ffff077224 */ /* 0x002fc800078e0a03 */
[----:B------:R-:W-:Y:S01]  /*03a0*/  IMAD.MOV.U32 R5, RZ, RZ, R7 ;  /* 0x000000ffff057224 */ /* 0x000fe200078e0007 */
[----:B------:R-:W-:-:S03]  /*03b0*/  IABS R7, R9 ;  /* 0x0000000900077213 */ /* 0x000fc60000000000 */
[----:B------:R-:W-:-:S04]  /*03c0*/  IMAD R5, R5, R6, RZ ;  /* 0x0000000605057224 */ /* 0x000fc800078e02ff */
[----:B------:R-:W-:Y:S02]  /*03d0*/  IMAD.HI.U32 R2, R3, R5, R2 ;  /* 0x0000000503027227 */ /* 0x000fe400078e0002 */
[----:B------:R-:W1:Y:S02]  /*03e0*/  I2F.RP R5, R0 ;  /* 0x0000000000057306 */ /* 0x000e640000209400 */
[----:B------:R-:W-:Y:S02]  /*03f0*/  IMAD.MOV R3, RZ, RZ, -R4 ;  /* 0x000000ffff037224 */ /* 0x000fe400078e0a04 */
[----:B------:R-:W-:-:S04]  /*0400*/  IMAD.HI.U32 R2, R2, R7, RZ ;  /* 0x0000000702027227 */ /* 0x000fc800078e00ff */
[----:B------:R-:W-:Y:S01]  /*0410*/  IMAD R3, R2, R3, R7 ;  /* 0x0000000302037224 */ /* 0x000fe200078e0207 */
[----:B------:R-:W2:Y:S04]  /*0420*/  I2F.RP R4, R8 ;  /* 0x0000000800047306 */ /* 0x000ea80000209400 */
[----:B------:R-:W-:-:S04]  /*0430*/  ISETP.GT.U32.AND P1, PT, R6, R3, PT ;  /* 0x000000030600720c */ /* 0x000fc80003f24070 */
[----:B-1----:R-:W1:Y:S08]  /*0440*/  MUFU.RCP R5, R5 ;  /* 0x0000000500057308 */ /* 0x002e700000001000 */
[----:B--2---:R-:W2:Y:S01]  /*0450*/  MUFU.RCP R4, R4 ;  /* 0x0000000400047308 */ /* 0x004ea20000001000 */
[----:B------:R-:W-:Y:S01]  /*0460*/  @!P1 IMAD.IADD R3, R3, 0x1, -R6 ;  /* 0x0000000103039824 */ /* 0x000fe200078e0a06 */
[----:B------:R-:W-:-:S02]  /*0470*/  @!P1 IADD3 R2, R2, 0x1, RZ ;  /* 0x0000000102029810 */ /* 0x000fc40007ffe0ff */
[----:B------:R-:W-:Y:S02]  /*0480*/  ISETP.NE.AND P1, PT, R12, RZ, PT ;  /* 0x000000ff0c00720c */ /* 0x000fe40003f25270 */
[----:B------:R-:W-:Y:S02]  /*0490*/  ISETP.GE.U32.AND P0, PT, R3, R6, PT ;  /* 0x000000060300720c */ /* 0x000fe40003f06070 */
[----:B------:R-:W-:Y:S02]  /*04a0*/  LOP3.LUT R3, R9, R12, RZ, 0x3c, !PT ;  /* 0x0000000c09037212 */ /* 0x000fe400078e3cff */
[----:B-1----:R-:W-:Y:S02]  /*04b0*/  IADD3 R6, R5, 0xffffffe, RZ ;  /* 0x0ffffffe05067810 */ /* 0x002fe40007ffe0ff */
[----:B------:R-:W-:Y:S02]  /*04c0*/  ISETP.GE.AND P2, PT, R3, RZ, PT ;  /* 0x000000ff0300720c */ /* 0x000fe40003f46270 */
[----:B------:R1:W3:Y:S01]  /*04d0*/  F2I.FTZ.U32.TRUNC.NTZ R7, R6 ;  /* 0x0000000600077305 */ /* 0x0002e2000021f000 */
[----:B--2---:R-:W-:-:S04]  /*04e0*/  IADD3 R5, R4, 0xffffffe, RZ ;  /* 0x0ffffffe04057810 */ /* 0x004fc80007ffe0ff */
[----:B------:R-:W-:-:S03]  /*04f0*/  @P0 IADD3 R2, R2, 0x1, RZ ;  /* 0x0000000102020810 */ /* 0x000fc60007ffe0ff */
[----:B------:R-:W2:Y:S01]  /*0500*/  F2I.FTZ.U32.TRUNC.NTZ R5, R5 ;  /* 0x0000000500057305 */ /* 0x000ea2000021f000 */
[----:B-1----:R-:W-:Y:S02]  /*0510*/  IMAD.MOV.U32 R6, RZ, RZ, RZ ;  /* 0x000000ffff067224 */ /* 0x002fe400078e00ff */
[----:B------:R-:W-:Y:S01]  /*0520*/  IMAD.MOV.U32 R11, RZ, RZ, R2 ;  /* 0x000000ffff0b7224 */ /* 0x000fe200078e0002 */
[----:B------:R-:W-:-:S03]  /*0530*/  SHF.R.U32.HI R2, RZ, 0x5, R194 ;  /* 0x00000005ff027819 */ /* 0x000fc600000116c2 */
[----:B------:R-:W-:Y:S01]  /*0540*/  @!P2 IMAD.MOV R11, RZ, RZ, -R11 ;  /* 0x000000ffff0ba224 */ /* 0x000fe200078e0a0b */
[----:B------:R-:W-:Y:S01]  /*0550*/  @!P1 LOP3.LUT R11, RZ, R12, RZ, 0x33, !PT ;  /* 0x0000000cff0b9212 */ /* 0x000fe200078e33ff */
[----:B---3--:R-:W-:Y:S01]  /*0560*/  IMAD.MOV R4, RZ, RZ, -R7 ;  /* 0x000000ffff047224 */ /* 0x008fe200078e0a07 */
[----:B------:R-:W-:-:S03]  /*0570*/  SGXT.U32 R2, R2, 0x2 ;  /* 0x000000020202781a */ /* 0x000fc60000000000 */
[----:B------:R-:W-:Y:S02]  /*0580*/  IMAD.MOV R3, RZ, RZ, -R11 ;  /* 0x000000ffff037224 */ /* 0x000fe400078e0a0b */
[----:B------:R-:W-:Y:S02]  /*0590*/  IMAD.SHL.U32 R190, R11, 0x200, RZ ;  /* 0x000002000bbe7824 */ /* 0x000fe400078e00ff */
[----:B------:R-:W-:Y:S02]  /*05a0*/  IMAD R3, R12, R3, R9 ;  /* 0x000000030c037224 */ /* 0x000fe400078e0209 */
[----:B------:R-:W-:Y:S01]  /*05b0*/  IMAD.MOV.U32 R11, RZ, RZ, R4 ;  /* 0x000000ffff0b7224 */ /* 0x000fe200078e0004 */
[----:B------:R-:W-:Y:S01]  /*05c0*/  LOP3.LUT R2, R190, R2, RZ, 0xfc, !PT ;  /* 0x00000002be027212 */ /* 0x000fe200078efcff */
[----:B------:R-:W-:Y:S01]  /*05d0*/  IMAD.IADD R4, R10, 0x1, R3 ;  /* 0x000000010a047824 */ /* 0x000fe200078e0203 */
[----:B------:R-:W-:Y:S01]  /*05e0*/  STL [R1+0x708], R190 ;  /* 0x000708be01007387 */ /* 0x000fe20000100800 */
[----:B------:R-:W-:Y:S01]  /*05f0*/  IMAD R3, R11, R0, RZ ;  /* 0x000000000b037224 */ /* 0x000fe200078e02ff */
[----:B------:R-:W-:Y:S01]  /*0600*/  LOP3.LUT R12, R2, 0x1fc, RZ, 0xfc, !PT ;  /* 0x000001fc020c7812 */ /* 0x000fe200078efcff */
[----:B--2---:R-:W-:Y:S01]  /*0610*/  IMAD.MOV R9, RZ, RZ, -R5 ;  /* 0x000000ffff097224 */ /* 0x004fe200078e0a05 */
[----:B------:R-:W-:Y:S01]  /*0620*/  IABS R17, R2 ;  /* 0x0000000200117213 */ /* 0x000fe20000000000 */
[----:B------:R-:W-:Y:S01]  /*0630*/  IMAD R14, R4, 0x100, R185 ;  /* 0x00000100040e7824 */ /* 0x000fe200078e02b9 */
[----:B------:R-:W-:Y:S01]  /*0640*/  IABS R21, R12 ;  /* 0x0000000c00157213 */ /* 0x000fe20000000000 */
[----:B------:R-:W-:Y:S01]  /*0650*/  IMAD.HI.U32 R3, R7, R3, R6 ;  /* 0x0000000307037227 */ /* 0x000fe200078e0006 */
[----:B------:R-:W-:-:S02]  /*0660*/  ISETP.GE.AND P3, PT, R12, RZ, PT ;  /* 0x000000ff0c00720c */ /* 0x000fc40003f66270 */
[----:B------:R-:W-:Y:S01]  /*0670*/  IABS R6, R14 ;  /* 0x0000000e00067213 */ /* 0x000fe20000000000 */
[----:B------:R-:W-:Y:S01]  /*0680*/  IMAD R7, R9, R8, RZ ;  /* 0x0000000809077224 */ /* 0x000fe200078e02ff */
[----:B------:R-:W-:Y:S01]  /*0690*/  IADD3 R13, R14, 0x80, RZ ;  /* 0x000000800e0d7810 */ /* 0x000fe20007ffe0ff */
[----:B------:R-:W-:Y:S01]  /*06a0*/  IMAD.MOV.U32 R4, RZ, RZ, RZ ;  /* 0x000000ffff047224 */ /* 0x000fe200078e00ff */
[C---:B------:R-:W-:Y:S01]  /*06b0*/  LOP3.LUT R11, R2.reuse, 0x30, RZ, 0xfc, !PT ;  /* 0x00000030020b7812 */ /* 0x040fe200078efcff */
[----:B------:R1:W-:Y:S01]  /*06c0*/  STL [R1+0x70c], R14 ;  /* 0x00070c0e01007387 */ /* 0x0003e20000100800 */
[----:B------:R-:W-:Y:S01]  /*06d0*/  IABS R9, R13 ;  /* 0x0000000d00097213 */ /* 0x000fe20000000000 */
[----:B------:R-:W-:Y:S01]  /*06e0*/  IMAD.HI.U32 R4, R5, R7, R4 ;  /* 0x0000000705047227 */ /* 0x000fe200078e0004 */
[----:B------:R-:W-:Y:S01]  /*06f0*/  IABS R43, R11 ;  /* 0x0000000b002b7213 */ /* 0x000fe20000000000 */
[----:B------:R2:W-:Y:S01]  /*0700*/  STL [R1+0xa90], R13 ;  /* 0x000a900d01007387 */ /* 0x0005e20000100800 */
[C---:B------:R-:W-:Y:S01]  /*0710*/  LOP3.LUT R12, R2.reuse, 0x70, RZ, 0xfc, !PT ;  /* 0x00000070020c7812 */ /* 0x040fe200078efcff */
[----:B------:R-:W-:Y:S01]  /*0720*/  IMAD.MOV.U32 R7, RZ, RZ, R6 ;  /* 0x000000ffff077224 */ /* 0x000fe200078e0006 */
[----:B------:R-:W-:Y:S01]  /*0730*/  LOP3.LUT R16, R2, 0x1c4, RZ, 0xfc, !PT ;  /* 0x000001c402107812 */ /* 0x000fe200078efcff */
[----:B------:R-:W-:Y:S01]  /*0740*/  IMAD.HI.U32 R6, R3, R21, RZ ;  /* 0x0000001503067227 */ /* 0x000fe200078e00ff */
[----:B------:R-:W-:-:S02]  /*0750*/  IABS R79, R12 ;  /* 0x0000000c004f7213 */ /* 0x000fc40000000000 */
[----:B------:R-:W-:Y:S01]  /*0760*/  IABS R105, R16 ;  /* 0x0000001000697213 */ /* 0x000fe20000000000 */
[----:B------:R-:W-:Y:S01]  /*0770*/  IMAD.HI.U32 R5, R4, R7, RZ ;  /* 0x0000000704057227 */ /* 0x000fe200078e00ff */
[C---:B------:R-:W-:Y:S02]  /*0780*/  LOP3.LUT R24, R2.reuse, 0x1e8, RZ, 0xfc, !PT ;  /* 0x000001e802187812 */ /* 0x040fe400078efcff */
[----:B------:R-:W-:Y:S01]  /*0790*/  LOP3.LUT R26, R2, 0x1f0, RZ, 0xfc, !PT ;  /* 0x000001f0021a7812 */ /* 0x000fe200078efcff */
[----:B------:R-:W-:Y:S01]  /*07a0*/  IMAD.HI.U32 R4, R4, R9, RZ ;  /* 0x0000000904047227 */ /* 0x000fe200078e00ff */
[----:B------:R-:W-:Y:S02]  /*07b0*/  IABS R95, R24 ;  /* 0x00000018005f7213 */ /* 0x000fe40000000000 */
[----:B------:R-:W-:Y:S01]  /*07c0*/  LOP3.LUT R28, R2, 0x1f4, RZ, 0xfc, !PT ;  /* 0x000001f4021c7812 */ /* 0x000fe200078efcff */
[----:B------:R-:W-:Y:S01]  /*07d0*/  IMAD.MOV R10, RZ, RZ, -R6 ;  /* 0x000000ffff0a7224 */ /* 0x000fe200078e0a06 */
[----:B------:R-:W-:Y:S01]  /*07e0*/  IABS R71, R26 ;  /* 0x0000001a00477213 */ /* 0x000fe20000000000 */
[----:B------:R-:W-:Y:S01]  /*07f0*/  IMAD.MOV R5, RZ, RZ, -R5 ;  /* 0x000000ffff057224 */ /* 0x000fe200078e0a05 */
[----:B------:R-:W-:Y:S01]  /*0800*/  IABS R93, R28 ;  /* 0x0000001c005d7213 */ /* 0x000fe20000000000 */
[----:B------:R-:W-:-:S02]  /*0810*/  IMAD.MOV R6, RZ, RZ, -R4 ;  /* 0x000000ffff067224 */ /* 0x000fc400078e0a04 */
[----:B------:R-:W-:Y:S01]  /*0820*/  IMAD R21, R0, R10, R21 ;  /* 0x0000000a00157224 */ /* 0x000fe200078e0215 */
[----:B------:R-:W-:Y:S01]  /*0830*/  LOP3.LUT R10, R2, 0x20, RZ, 0xfc, !PT ;  /* 0x00000020020a7812 */ /* 0x000fe200078efcff */
[----:B------:R-:W-:Y:S01]  /*0840*/  IMAD R4, R8, R5, R7 ;  /* 0x0000000508047224 */ /* 0x000fe200078e0207 */
[----:B------:R-:W-:Y:S01]  /*0850*/  LOP3.LUT R7, R2, 0x4, RZ, 0xfc, !PT ;  /* 0x0000000402077812 */ /* 0x000fe200078efcff */
[----:B------:R-:W-:Y:S01]  /*0860*/  IMAD R5, R8, R6, R9 ;  /* 0x0000000608057224 */ /* 0x000fe200078e0209 */
[----:B------:R-:W-:Y:S01]  /*0870*/  ISETP.GT.U32.AND P4, PT, R0, R21, PT ;  /* 0x000000150000720c */ /* 0x000fe20003f84070 */
[----:B------:R-:W-:Y:S01]  /*0880*/  IMAD.HI.U32 R6, R3, R17, RZ ;  /* 0x0000001103067227 */ /* 0x000fe200078e00ff */
[C---:B------:R-:W-:Y:S02]  /*0890*/  ISETP.GT.U32.AND P0, PT, R8.reuse, R4, PT ;  /* 0x000000040800720c */ /* 0x040fe40003f04070 */
[----:B------:R-:W-:Y:S01]  /*08a0*/  ISETP.GT.U32.AND P2, PT, R8, R5, PT ;  /* 0x000000050800720c */ /* 0x000fe20003f44070 */
[----:B------:R-:W-:Y:S01]  /*08b0*/  IMAD.MOV R6, RZ, RZ, -R6 ;  /* 0x000000ffff067224 */ /* 0x000fe200078e0a06 */
[----:B------:R-:W-:-:S02]  /*08c0*/  IABS R19, R7 ;  /* 0x0000000700137213 */ /* 0x000fc40000000000 */
[----:B------:R-:W-:Y:S01]  /*08d0*/  ISETP.GE.AND P1, PT, R7, RZ, PT ;  /* 0x000000ff0700720c */ /* 0x000fe20003f26270 */
[----:B------:R-:W-:Y:S01]  /*08e0*/  IMAD R17, R0, R6, R17 ;  /* 0x0000000600117224 */ /* 0x000fe200078e0211 */
[C---:B------:R-:W-:Y:S01]  /*08f0*/  LOP3.LUT R7, R2.reuse, 0x8, RZ, 0xfc, !PT ;  /* 0x0000000802077812 */ /* 0x040fe200078efcff */
[----:B------:R-:W-:Y:S01]  /*0900*/  IMAD.HI.U32 R6, R3, R19, RZ ;  /* 0x0000001303067227 */ /* 0x000fe200078e00ff */
[----:B------:R-:W-:Y:S02]  /*0910*/  LOP3.LUT R9, R2, 0xc, RZ, 0xfc, !PT ;  /* 0x0000000c02097812 */ /* 0x000fe400078efcff */
[----:B------:R-:W-:Y:S01]  /*0920*/  IABS R23, R7 ;  /* 0x0000000700177213 */ /* 0x000fe20000000000 */
[----:B------:R-:W-:Y:S01]  /*0930*/  @!P4 IMAD.IADD R21, R21, 0x1, -R0 ;  /* 0x000000011515c824 */ /* 0x000fe200078e0a00 */
[----:B------:R-:W-:Y:S01]  /*0940*/  IABS R25, R9 ;  /* 0x0000000900197213 */ /* 0x000fe20000000000 */
[--C-:B------:R-:W-:Y:S01]  /*0950*/  @!P0 IMAD.IADD R4, R4, 0x1, -R8.reuse ;  /* 0x0000000104048824 */ /* 0x100fe200078e0a08 */
[----:B------:R-:W-:Y:S01]  /*0960*/  ISETP.GE.AND P0, PT, R14, RZ, PT ;  /* 0x000000ff0e00720c */ /* 0x000fe20003f06270 */
[----:B------:R-:W-:Y:S01]  /*0970*/  @!P2 IMAD.IADD R5, R5, 0x1, -R8 ;  /* 0x000000010505a824 */ /* 0x000fe200078e0a08 */
[----:B------:R-:W-:Y:S01]  /*0980*/  ISETP.GT.U32.AND P4, PT, R0, R21, PT ;  /* 0x000000150000720c */ /* 0x000fe20003f84070 */
[----:B------:R-:W-:Y:S01]  /*0990*/  IMAD.MOV R6, RZ, RZ, -R6 ;  /* 0x000000ffff067224 */ /* 0x000fe200078e0a06 */
[----:B------:R-:W-:-:S02]  /*09a0*/  ISETP.GT.U32.AND P5, PT, R8, R4, PT ;  /* 0x000000040800720c */ /* 0x000fc40003fa4070 */
[----:B------:R-:W-:Y:S01]  /*09b0*/  ISETP.GT.U32.AND P6, PT, R8, R5, PT ;  /* 0x000000050800720c */ /* 0x000fe20003fc4070 */
[----:B------:R-:W-:Y:S01]  /*09c0*/  IMAD R19, R0, R6, R19 ;  /* 0x0000000600137224 */ /* 0x000fe200078e0213 */
[----:B------:R-:W-:Y:S01]  /*09d0*/  ISETP.GE.AND P2, PT, R7, RZ, PT ;  /* 0x000000ff0700720c */ /* 0x000fe20003f46270 */
[----:B------:R-:W-:Y:S01]  /*09e0*/  IMAD.HI.U32 R6, R3, R23, RZ ;  /* 0x0000001703067227 */ /* 0x000fe200078e00ff */
[----:B------:R-:W-:Y:S02]  /*09f0*/  LOP3.LUT R7, R2, 0x10, RZ, 0xfc, !PT ;  /* 0x0000001002077812 */ /* 0x000fe400078efcff */
[----:B------:R-:W-:Y:S01]  /*0a00*/  IABS R35, R10 ;  /* 0x0000000a00237213 */ /* 0x000fe20000000000 */
[----:B------:R-:W-:Y:S01]  /*0a10*/  IMAD.MOV R6, RZ, RZ, -R6 ;  /* 0x000000ffff067224 */ /* 0x000fe200078e0a06 */
[----:B------:R-:W-:Y:S01]  /*0a20*/  IABS R27, R7 ;  /* 0x00000007001b7213 */ /* 0x000fe20000000000 */
[----:B------:R-:W-:Y:S01]  /*0a30*/  @!P4 IMAD.IADD R21, R21, 0x1, -R0 ;  /* 0x000000011515c824 */ /* 0x000fe200078e0a00 */
[----:B------:R-:W-:Y:S01]  /*0a40*/  ISETP.GT.U32.AND P4, PT, R0, R17, PT ;  /* 0x000000110000720c */ /* 0x000fe20003f84070 */
[--C-:B------:R-:W-:Y:S01]  /*0a50*/  @!P5 IMAD.IADD R4, R4, 0x1, -R8.reuse ;  /* 0x000000010404d824 */ /* 0x100fe200078e0a08 */
[----:B------:R-:W-:Y:S01]  /*0a60*/  ISETP.GE.AND P5, PT, R13, RZ, PT ;  /* 0x000000ff0d00720c */ /* 0x000fe20003fa6270 */
[----:B------:R-:W-:Y:S01]  /*0a70*/  @!P6 IMAD.IADD R5, R5, 0x1, -R8 ;  /* 0x000000010505e824 */ /* 0x000fe200078e0a08 */
[C---:B------:R-:W-:Y:S01]  /*0a80*/  ISETP.GT.U32.AND P6, PT, R0.reuse, R19, PT ;  /* 0x000000130000720c */ /* 0x040fe20003fc4070 */
[----:B------:R-:W-:Y:S01]  /*0a90*/  IMAD R23, R0, R6, R23 ;  /* 0x0000000600177224 */ /* 0x000fe200078e0217 */
[C---:B------:R-:W-:Y:S01]  /*0aa0*/  LOP3.LUT R8, R2.reuse, 0x18, RZ, 0xfc, !PT ;  /* 0x0000001802087812 */ /* 0x040fe200078efcff */
[----:B------:R-:W-:Y:S01]  /*0ab0*/  IMAD.MOV.U32 R20, RZ, RZ, R5 ;  /* 0x000000ffff147224 */ /* 0x000fe200078e0005 */
[----:B-1----:R-:W-:Y:S01]  /*0ac0*/  LOP3.LUT R14, R2, 0x1b8, RZ, 0xfc, !PT ;  /* 0x000001b8020e7812 */ /* 0x002fe200078efcff */
[----:B------:R-:W-:Y:S01]  /*0ad0*/  IMAD.HI.U32 R5, R3, R25, RZ ;  /* 0x0000001903057227 */ /* 0x000fe200078e00ff */
[----:B------:R-:W-:-:S02]  /*0ae0*/  IABS R31, R8 ;  /* 0x00000008001f7213 */ /* 0x000fc40000000000 */
[----:B------:R-:W-:Y:S01]  /*0af0*/  IABS R15, R14 ;  /* 0x0000000e000f7213 */ /* 0x000fe20000000000 */
[----:B------:R-:W-:Y:S01]  /*0b00*/  @!P4 IMAD.IADD R17, R17, 0x1, -R0 ;  /* 0x000000011111c824 */ /* 0x000fe200078e0a00 */
[----:B------:R-:W-:Y:S01]  /*0b10*/  ISETP.NE.AND P4, PT, RZ, c[0x0][0x178], PT ;  /* 0x00005e00ff007a0c */ /* 0x000fe20003f85270 */
[----:B------:R-:W-:Y:S02]  /*0b20*/  @!P5 IMAD.MOV R20, RZ, RZ, -R20 ;  /* 0x000000ffff14d224 */ /* 0x000fe400078e0a14 */
[----:B------:R-:W-:Y:S01]  /*0b30*/  @!P6 IMAD.IADD R19, R19, 0x1, -R0 ;  /* 0x000000011313e824 */ /* 0x000fe200078e0a00 */
[C---:B------:R-:W-:Y:S01]  /*0b40*/  ISETP.GT.U32.AND P5, PT, R0.reuse, R17, PT ;  /* 0x000000110000720c */ /* 0x040fe20003fa4070 */
[----:B------:R-:W-:Y:S01]  /*0b50*/  IMAD.MOV R6, RZ, RZ, -R5 ;  /* 0x000000ffff067224 */ /* 0x000fe200078e0a05 */
[----:B------:R-:W-:Y:S01]  /*0b60*/  LOP3.LUT R5, RZ, c[0x0][0x178], RZ, 0x33, !PT ;  /* 0x00005e00ff057a12 */ /* 0x000fe200078e33ff */
[----:B------:R-:W-:Y:S01]  /*0b70*/  @!P0 IMAD.MOV R4, RZ, RZ, -R4 ;  /* 0x000000ffff048224 */ /* 0x000fe200078e0a04 */
[C---:B------:R-:W-:Y:S01]  /*0b80*/  ISETP.GT.U32.AND P6, PT, R0.reuse, R19, PT ;  /* 0x000000130000720c */ /* 0x040fe20003fc4070 */
[----:B------:R-:W-:Y:S01]  /*0b90*/  IMAD R25, R0, R6, R25 ;  /* 0x0000000600197224 */ /* 0x000fe200078e0219 */
[----:B------:R-:W-:Y:S01]  /*0ba0*/  LOP3.LUT R6, R2, 0x14, RZ, 0xfc, !PT ;  /* 0x0000001402067812 */ /* 0x000fe200078efcff */
[----:B------:R-:W-:Y:S01]  /*0bb0*/  @!P3 IMAD.MOV R21, RZ, RZ, -R21 ;  /* 0x000000ffff15b224 */ /* 0x000fe200078e0a15 */
[----:B------:R-:W-:Y:S01]  /*0bc0*/  SEL R22, R5, R4, !P4 ;  /* 0x0000000405167207 */ /* 0x000fe20006000000 */
[----:B------:R-:W-:Y:S01]  /*0bd0*/  IMAD.HI.U32 R4, R3, R27, RZ ;  /* 0x0000001b03047227 */ /* 0x000fe200078e00ff */
[----:B------:R-:W-:-:S02]  /*0be0*/  IABS R29, R6 ;  /* 0x00000006001d7213 */ /* 0x000fc40000000000 */
[----:B------:R-:W-:Y:S01]  /*0bf0*/  ISETP.GE.AND P0, PT, R9, RZ, PT ;  /* 0x000000ff0900720c */ /* 0x000fe20003f06270 */
[----:B------:R-:W-:Y:S01]  /*0c00*/  @!P5 IMAD.IADD R17, R17, 0x1, -R0 ;  /* 0x000000011111d824 */ /* 0x000fe200078e0a00 */
[----:B------:R-:W-:Y:S01]  /*0c10*/  ISETP.GT.U32.AND P5, PT, R0, R23, PT ;  /* 0x000000170000720c */ /* 0x000fe20003fa4070 */
[----:B------:R-:W-:Y:S01]  /*0c20*/  IMAD.MOV R4, RZ, RZ, -R4 ;  /* 0x000000ffff047224 */ /* 0x000fe200078e0a04 */
[----:B------:R-:W-:Y:S01]  /*0c30*/  LOP3.LUT R9, R2, 0x1c, RZ, 0xfc, !PT ;  /* 0x0000001c02097812 */ /* 0x000fe200078efcff */
[----:B------:R-:W-:Y:S01]  /*0c40*/  @!P6 IMAD.IADD R19, R19, 0x1, -R0 ;  /* 0x000000011313e824 */ /* 0x000fe200078e0a00 */
[C---:B------:R-:W-:Y:S01]  /*0c50*/  ISETP.GT.U32.AND P6, PT, R0.reuse, R25, PT ;  /* 0x000000190000720c */ /* 0x040fe20003fc4070 */
[----:B------:R-:W-:Y:S01]  /*0c60*/  IMAD R27, R0, R4, R27 ;  /* 0x00000004001b7224 */ /* 0x000fe200078e021b */
[----:B------:R-:W-:Y:S01]  /*0c70*/  IABS R33, R9 ;  /* 0x0000000900217213 */ /* 0x000fe20000000000 */
[----:B------:R-:W-:Y:S01]  /*0c80*/  IMAD.HI.U32 R4, R3, R29, RZ ;  /* 0x0000001d03047227 */ /* 0x000fe200078e00ff */
[----:B------:R-:W-:-:S02]  /*0c90*/  SEL R20, R5, R20, !P4 ;  /* 0x0000001405147207 */ /* 0x000fc40006000000 */
[----:B------:R-:W-:Y:S01]  /*0ca0*/  ISETP.GE.AND P4, PT, R2, RZ, PT ;  /* 0x000000ff0200720c */ /* 0x000fe20003f86270 */
[----:B------:R-:W-:Y:S02]  /*0cb0*/  IMAD.MOV R4, RZ, RZ, -R4 ;  /* 0x000000ffff047224 */ /* 0x000fe400078e0a04 */
[--C-:B------:R-:W-:Y:S01]  /*0cc0*/  @!P5 IMAD.IADD R23, R23, 0x1, -R0.reuse ;  /* 0x000000011717d824 */ /* 0x100fe200078e0a00 */
[C---:B------:R-:W-:Y:S01]  /*0cd0*/  ISETP.GT.U32.AND P5, PT, R0.reuse, R27, PT ;  /* 0x0000001b0000720c */ /* 0x040fe20003fa4070 */
[C---:B------:R-:W-:Y:S02]  /*0ce0*/  IMAD R29, R0.reuse, R4, R29 ;  /* 0x00000004001d7224 */ /* 0x040fe400078e021d */
[----:B------:R-:W-:Y:S01]  /*0cf0*/  @!P6 IMAD.IADD R25, R25, 0x1, -R0 ;  /* 0x000000011919e824 */ /* 0x000fe200078e0a00 */
[----:B------:R-:W-:Y:S01]  /*0d00*/  ISETP.GT.U32.AND P6, PT, R0, R23, PT ;  /* 0x000000170000720c */ /* 0x000fe20003fc4070 */
[----:B------:R-:W-:-:S03]  /*0d10*/  IMAD.HI.U32 R5, R3, R31, RZ ;  /* 0x0000001f03057227 */ /* 0x000fc600078e00ff */
[----:B------:R-:W-:Y:S01]  /*0d20*/  ISETP.GT.U32.AND P3, PT, R0, R25, PT ;  /* 0x000000190000720c */ /* 0x000fe20003f64070 */
[----:B------:R-:W-:-:S04]  /*0d30*/  IMAD.HI.U32 R4, R3, R33, RZ ;  /* 0x0000002103047227 */ /* 0x000fc800078e00ff */
[----:B------:R-:W-:Y:S02]  /*0d40*/  IMAD.MOV R5, RZ, RZ, -R5 ;  /* 0x000000ffff057224 */ /* 0x000fe400078e0a05 */
[----:B------:R-:W-:Y:S02]  /*0d50*/  IMAD.MOV R4, RZ, RZ, -R4 ;  /* 0x000000ffff047224 */ /* 0x000fe400078e0a04 */
[----:B------:R-:W-:Y:S01]  /*0d60*/  @!P6 IMAD.IADD R23, R23, 0x1, -R0 ;  /* 0x000000011717e824 */ /* 0x000fe200078e0a00 */
[C---:B------:R-:W-:Y:S01]  /*0d70*/  ISETP.GT.U32.AND P6, PT, R0.reuse, R29, PT ;  /* 0x0000001d0000720c */ /* 0x040fe20003fc4070 */
[C---:B------:R-:W-:Y:S02]  /*0d80*/  IMAD R31, R0.reuse, R5, R31 ;  /* 0x00000005001f7224 */ /* 0x040fe400078e021f */
[C---:B------:R-:W-:Y:S02]  /*0d90*/  IMAD R33, R0.reuse, R4, R33 ;  /* 0x0000000400217224 */ /* 0x040fe400078e0221 */
[----:B------:R-:W-:Y:S01]  /*0da0*/  @!P2 IMAD.MOV R23, RZ, RZ, -R23 ;  /* 0x000000ffff17a224 */ /* 0x000fe200078e0a17 */
[----:B------:R-:W-:Y:S01]  /*0db0*/  ISETP.GT.U32.AND P2, PT, R0, R31, PT ;  /* 0x0000001f0000720c */ /* 0x000fe20003f44070 */
[----:B------:R-:W-:Y:S01]  /*0dc0*/  @!P4 IMAD.MOV R17, RZ, RZ, -R17 ;  /* 0x000000ffff11c224 */ /* 0x000fe200078e0a11 */
[----:B------:R-:W-:Y:S01]  /*0dd0*/  ISETP.GE.AND P4, PT, R7, RZ, PT ;  /* 0x000000ff0700720c */ /* 0x000fe20003f86270 */
[----:B------:R-:W-:Y:S01]  /*0de0*/  IMAD.HI.U32 R5, R3, R35, RZ ;  /* 0x0000002303057227 */ /* 0x000fe200078e00ff */
[----:B------:R-:W-:-:S03]  /*0df0*/  LOP3.LUT R7, R2, 0x24, RZ, 0xfc, !PT ;  /* 0x0000002402077812 */ /* 0x000fc600078efcff */
[--C-:B------:R-:W-:Y:S01]  /*0e00*/  @!P6 IMAD.IADD R29, R29, 0x1, -R0.reuse ;  /* 0x000000011d1de824 */ /* 0x100fe200078e0a00 */
[C---:B------:R-:W-:Y:S01]  /*0e10*/  ISETP.GT.U32.AND P6, PT, R0.reuse, R33, PT ;  /* 0x000000210000720c */ /* 0x040fe20003fc4070 */
[----:B------:R-:W-:Y:S01]  /*0e20*/  IMAD.MOV R5, RZ, RZ, -R5 ;  /* 0x000000ffff057224 */ /* 0x000fe200078e0a05 */
[----:B------:R-:W-:Y:S01]  /*0e30*/  IABS R39, R7 ;  /* 0x0000000700277213 */ /* 0x000fe20000000000 */
[--C-:B------:R-:W-:Y:S02]  /*0e40*/  @!P5 IMAD.IADD R27, R27, 0x1, -R0.reuse ;  /* 0x000000011b1bd824 */ /* 0x100fe400078e0a00 */
[----:B------:R-:W-:Y:S01]  /*0e50*/  @!P2 IMAD.IADD R31, R31, 0x1, -R0 ;  /* 0x000000011f1fa824 */ /* 0x000fe200078e0a00 */
[C---:B------:R-:W-:Y:S01]  /*0e60*/  ISETP.GT.U32.AND P2, PT, R0.reuse, R29, PT ;  /* 0x0000001d0000720c */ /* 0x040fe20003f44070 */
[----:B------:R-:W-:Y:S01]  /*0e70*/  IMAD.HI.U32 R4, R3, R39, RZ ;  /* 0x0000002703047227 */ /* 0x000fe200078e00ff */
[----:B------:R-:W-:-:S03]  /*0e80*/  ISETP.GT.U32.AND P5, PT, R0, R27, PT ;  /* 0x0000001b0000720c */ /* 0x000fc60003fa4070 */
[C---:B------:R-:W-:Y:S02]  /*0e90*/  IMAD R35, R0.reuse, R5, R35 ;  /* 0x0000000500237224 */ /* 0x040fe400078e0223 */
[----:B------:R-:W-:Y:S02]  /*0ea0*/  @!P6 IMAD.IADD R33, R33, 0x1, -R0 ;  /* 0x000000012121e824 */ /* 0x000fe400078e0a00 */
[----:B------:R-:W-:Y:S02]  /*0eb0*/  IMAD.MOV R4, RZ, RZ, -R4 ;  /* 0x000000ffff047224 */ /* 0x000fe400078e0a04 */
[--C-:B------:R-:W-:Y:S01]  /*0ec0*/  @!P3 IMAD.IADD R25, R25, 0x1, -R0.reuse ;  /* 0x000000011919b824 */ /* 0x100fe200078e0a00 */
[C---:B------:R-:W-:Y:S01]  /*0ed0*/  ISETP.GT.U32.AND P6, PT, R0.reuse, R33, PT ;  /* 0x000000210000720c */ /* 0x040fe20003fc4070 */
[--C-:B------:R-:W-:Y:S01]  /*0ee0*/  @!P2 IMAD.IADD R29, R29, 0x1, -R0.reuse ;  /* 0x000000011d1da824 */ /* 0x100fe200078e0a00 */
[C---:B------:R-:W-:Y:S01]  /*0ef0*/  ISETP.GT.U32.AND P2, PT, R0.reuse, R35, PT ;  /* 0x000000230000720c */ /* 0x040fe20003f44070 */
[----:B------:R-:W-:Y:S01]  /*0f00*/  IMAD R39, R0, R4, R39 ;  /* 0x0000000400277224 */ /* 0x000fe200078e0227 */
[----:B------:R-:W-:Y:S01]  /*0f10*/  ISETP.GE.AND P3, PT, R8, RZ, PT ;  /* 0x000000ff0800720c */ /* 0x000fe20003f66270 */
[--C-:B------:R-:W-:Y:S01]  /*0f20*/  @!P5 IMAD.IADD R27, R27, 0x1, -R0.reuse ;  /* 0x000000011b1bd824 */ /* 0x100fe200078e0a00 */
[C---:B------:R-:W-:Y:S01]  /*0f30*/  LOP3.LUT R8, R2.reuse, 0x28, RZ, 0xfc, !PT ;  /* 0x0000002802087812 */ /* 0x040fe200078efcff */
[----:B------:R-:W-:Y:S01]  /*0f40*/  @!P1 IMAD.MOV R19, RZ, RZ, -R19 ;  /* 0x000000ffff139224 */ /* 0x000fe200078e0a13 */
[----:B------:R-:W-:Y:S01]  /*0f50*/  ISETP.GE.AND P5, PT, R9, RZ, PT ;  /* 0x000000ff0900720c */ /* 0x000fe20003fa6270 */
[----:B------:R-:W-:Y:S01]  /*0f60*/  @!P0 IMAD.MOV R25, RZ, RZ, -R25 ;  /* 0x000000ffff198224 */ /* 0x000fe200078e0a19 */
[----:B------:R-:W-:Y:S01]  /*0f70*/  LOP3.LUT R9, R2, 0x2c, RZ, 0xfc, !PT ;  /* 0x0000002c02097812 */ /* 0x000fe200078efcff */
[----:B------:R-:W-:Y:S01]  /*0f80*/  @!P4 IMAD.MOV R27, RZ, RZ, -R27 ;  /* 0x000000ffff1bc224 */ /* 0x000fe200078e0a1b */
[----:B------:R-:W-:Y:S01]  /*0f90*/  IABS R37, R8 ;  /* 0x0000000800257213 */ /* 0x000fe20000000000 */
[--C-:B------:R-:W-:Y:S01]  /*0fa0*/  @!P6 IMAD.IADD R33, R33, 0x1, -R0.reuse ;  /* 0x000000012121e824 */ /* 0x100fe200078e0a00 */
[----:B------:R-:W-:Y:S01]  /*0fb0*/  ISETP.GT.U32.AND P6, PT, R0, R39, PT ;  /* 0x000000270000720c */ /* 0x000fe20003fc4070 */
[----:B------:R-:W-:Y:S01]  /*0fc0*/  @!P2 IMAD.IADD R35, R35, 0x1, -R0 ;  /* 0x000000012323a824 */ /* 0x000fe200078e0a00 */
[----:B------:R-:W-:Y:S01]  /*0fd0*/  ISETP.GE.AND P1, PT, R6, RZ, PT ;  /* 0x000000ff0600720c */ /* 0x000fe20003f26270 */
[----:B------:R-:W-:Y:S01]  /*0fe0*/  IMAD.HI.U32 R6, R3, R43, RZ ;  /* 0x0000002b03067227 */ /* 0x000fe200078e00ff */
[----:B------:R-:W-:-:S02]  /*0ff0*/  ISETP.GT.U32.AND P0, PT, R0, R31, PT ;  /* 0x0000001f0000720c */ /* 0x000fc40003f04070 */
[----:B------:R-:W-:Y:S01]  /*1000*/  IABS R41, R9 ;  /* 0x0000000900297213 */ /* 0x000fe20000000000 */
[----:B------:R-:W-:Y:S01]  /*1010*/  IMAD.HI.U32 R4, R3, R37, RZ ;  /* 0x0000002503047227 */ /* 0x000fe200078e00ff */
[----:B------:R-:W-:Y:S02]  /*1020*/  ISETP.GE.AND P2, PT, R7, RZ, PT ;  /* 0x000000ff0700720c */ /* 0x000fe40003f46270 */
[----:B------:R-:W-:Y:S01]  /*1030*/  LOP3.LUT R7, R2, 0x34, RZ, 0xfc, !PT ;  /* 0x0000003402077812 */ /* 0x000fe200078efcff */
[----:B------:R-:W-:Y:S02]  /*1040*/  IMAD.MOV R6, RZ, RZ, -R6 ;  /* 0x000000ffff067224 */ /* 0x000fe400078e0a06 */
[----:B------:R-:W-:Y:S01]  /*1050*/  @!P6 IMAD.IADD R39, R39, 0x1, -R0 ;  /* 0x000000012727e824 */ /* 0x000fe200078e0a00 */
[----:B------:R-:W-:Y:S01]  /*1060*/  ISETP.GT.U32.AND P6, PT, R0, R35, PT ;  /* 0x000000230000720c */ /* 0x000fe20003fc4070 */
[----:B------:R-:W-:Y:S01]  /*1070*/  IMAD.HI.U32 R5, R3, R41, RZ ;  /* 0x0000002903057227 */ /* 0x000fe200078e00ff */
[----:B------:R-:W-:-:S03]  /*1080*/  IABS R45, R7 ;  /* 0x00000007002d7213 */ /* 0x000fc60000000000 */
[----:B------:R-:W-:Y:S02]  /*1090*/  IMAD.MOV R4, RZ, RZ, -R4 ;  /* 0x000000ffff047224 */ /* 0x000fe400078e0a04 */
[----:B------:R-:W-:Y:S01]  /*10a0*/  IMAD R43, R0, R6, R43 ;  /* 0x00000006002b7224 */ /* 0x000fe200078e022b */
[----:B------:R-:W-:Y:S01]  /*10b0*/  LOP3.LUT R6, R2, 0x38, RZ, 0xfc, !PT ;  /* 0x0000003802067812 */ /* 0x000fe200078efcff */
[----:B------:R-:W-:Y:S02]  /*10c0*/  IMAD.MOV R5, RZ, RZ, -R5 ;  /* 0x000000ffff057224 */ /* 0x000fe400078e0a05 */
[C---:B------:R-:W-:Y:S01]  /*10d0*/  IMAD R37, R0.reuse, R4, R37 ;  /* 0x0000000400257224 */ /* 0x040fe200078e0225 */
[----:B------:R-:W-:Y:S01]  /*10e0*/  IABS R47, R6 ;  /* 0x00000006002f7213 */ /* 0x000fe20000000000 */
[--C-:B------:R-:W-:Y:S01]  /*10f0*/  @!P6 IMAD.IADD R35, R35, 0x1, -R0.reuse ;  /* 0x000000012323e824 */ /* 0x100fe200078e0a00 */
[C---:B------:R-:W-:Y:S01]  /*1100*/  ISETP.GT.U32.AND P6, PT, R0.reuse, R43, PT ;  /* 0x0000002b0000720c */ /* 0x040fe20003fc4070 */
[----:B------:R-:W-:Y:S01]  /*1110*/  @!P0 IMAD.IADD R31, R31, 0x1, -R0 ;  /* 0x000000011f1f8824 */ /* 0x000fe200078e0a00 */
[C---:B------:R-:W-:Y:S01]  /*1120*/  ISETP.GT.U32.AND P4, PT, R0.reuse, R37, PT ;  /* 0x000000250000720c */ /* 0x040fe20003f84070 */
[----:B------:R-:W-:Y:S01]  /*1130*/  IMAD R41, R0, R5, R41 ;  /* 0x0000000500297224 */ /* 0x000fe200078e0229 */
[----:B------:R-:W-:Y:S01]  /*1140*/  ISETP.GE.AND P0, PT, R10, RZ, PT ;  /* 0x000000ff0a00720c */ /* 0x000fe20003f06270 */
[----:B------:R-:W-:Y:S01]  /*1150*/  @!P1 IMAD.MOV R29, RZ, RZ, -R29 ;  /* 0x000000ffff1d9224 */ /* 0x000fe200078e0a1d */
[C---:B------:R-:W-:Y:S01]  /*1160*/  ISETP.GT.U32.AND P1, PT, R0.reuse, R39, PT ;  /* 0x000000270000720c */ /* 0x040fe20003f24070 */
[----:B------:R-:W-:Y:S01]  /*1170*/  @!P3 IMAD.MOV R31, RZ, RZ, -R31 ;  /* 0x000000ffff1fb224 */ /* 0x000fe200078e0a1f */
[----:B------:R-:W-:Y:S01]  /*1180*/  ISETP.GT.U32.AND P3, PT, R0, R41, PT ;  /* 0x000000290000720c */ /* 0x000fe20003f64070 */
[----:B------:R-:W-:Y:S01]  /*1190*/  IMAD.HI.U32 R4, R3, R45, RZ ;  /* 0x0000002d03047227 */ /* 0x000fe200078e00ff */
[----:B------:R-:W-:-:S03]  /*11a0*/  LOP3.LUT R10, R2, 0x60, RZ, 0xfc, !PT ;  /* 0x00000060020a7812 */ /* 0x000fc600078efcff */
[----:B------:R-:W-:Y:S01]  /*11b0*/  IMAD.MOV R5, RZ, RZ, -R4 ;  /* 0x000000ffff057224 */ /* 0x000fe200078e0a04 */
[----:B------:R-:W-:Y:S01]  /*11c0*/  IABS R75, R10 ;  /* 0x0000000a004b7213 */ /* 0x000fe20000000000 */
[--C-:B------:R-:W-:Y:S02]  /*11d0*/  @!P6 IMAD.IADD R43, R43, 0x1, -R0.reuse ;  /* 0x000000012b2be824 */ /* 0x100fe400078e0a00 */
[--C-:B------:R-:W-:Y:S01]  /*11e0*/  @!P4 IMAD.IADD R37, R37, 0x1, -R0.reuse ;  /* 0x000000012525c824 */ /* 0x100fe200078e0a00 */
[----:B------:R-:W-:Y:S01]  /*11f0*/  ISETP.GE.AND P4, PT, R11, RZ, PT ;  /* 0x000000ff0b00720c */ /* 0x000fe20003f86270 */
[--C-:B------:R-:W-:Y:S01]  /*1200*/  @!P1 IMAD.IADD R39, R39, 0x1, -R0.reuse ;  /* 0x0000000127279824 */ /* 0x100fe200078e0a00 */
[----:B------:R-:W-:Y:S01]  /*1210*/  ISETP.GE.AND P1, PT, R9, RZ, PT ;  /* 0x000000ff0900720c */ /* 0x000fe20003f26270 */
[----:B------:R-:W-:Y:S01]  /*1220*/  IMAD R45, R0, R5, R45 ;  /* 0x00000005002d7224 */ /* 0x000fe200078e022d */
[----:B------:R-:W-:Y:S01]  /*1230*/  LOP3.LUT R9, R2, 0x40, RZ, 0xfc, !PT ;  /* 0x0000004002097812 */ /* 0x000fe200078efcff */
[----:B------:R-:W-:Y:S01]  /*1240*/  @!P0 IMAD.MOV R35, RZ, RZ, -R35 ;  /* 0x000000ffff238224 */ /* 0x000fe200078e0a23 */
[C---:B------:R-:W-:Y:S01]  /*1250*/  ISETP.GT.U32.AND P0, PT, R0.reuse, R43, PT ;  /* 0x0000002b0000720c */ /* 0x040fe20003f04070 */
[----:B------:R-:W-:Y:S01]  /*1260*/  @!P3 IMAD.IADD R41, R41, 0x1, -R0 ;  /* 0x000000012929b824 */ /* 0x000fe200078e0a00 */
[C---:B------:R-:W-:Y:S01]  /*1270*/  ISETP.GT.U32.AND P3, PT, R0.reuse, R37, PT ;  /* 0x000000250000720c */ /* 0x040fe20003f64070 */
[----:B------:R-:W-:Y:S01]  /*1280*/  @!P2 IMAD.MOV R39, RZ, RZ, -R39 ;  /* 0x000000ffff27a224 */ /* 0x000fe200078e0a27 */
[----:B------:R-:W-:Y:S01]  /*1290*/  ISETP.GT.U32.AND P2, PT, R0, R45, PT ;  /* 0x0000002d0000720c */ /* 0x000fe20003f44070 */
[----:B------:R-:W-:Y:S01]  /*12a0*/  @!P5 IMAD.MOV R33, RZ, RZ, -R33 ;  /* 0x000000ffff21d224 */ /* 0x000fe200078e0a21 */
[----:B------:R-:W-:Y:S01]  /*12b0*/  ISETP.GE.AND P5, PT, R8, RZ, PT ;  /* 0x000000ff0800720c */ /* 0x000fe20003fa6270 */
[----:B------:R-:W-:Y:S01]  /*12c0*/  IMAD.HI.U32 R4, R3, R47, RZ ;  /* 0x0000002f03047227 */ /* 0x000fe200078e00ff */
[----:B------:R-:W-:-:S02]  /*12d0*/  ISETP.GT.U32.AND P6, PT, R0, R41, PT ;  /* 0x000000290000720c */ /* 0x000fc40003fc4070 */
[----:B------:R-:W-:Y:S01]  /*12e0*/  LOP3.LUT R8, R2, 0x3c, RZ, 0xfc, !PT ;  /* 0x0000003c02087812 */ /* 0x000fe200078efcff */
[----:B------:R-:W-:Y:S01]  /*12f0*/  IMAD.MOV R4, RZ, RZ, -R4 ;  /* 0x000000ffff047224 */ /* 0x000fe200078e0a04 */
[----:B------:R-:W-:Y:S01]  /*1300*/  IABS R49, R9 ;  /* 0x0000000900317213 */ /* 0x000fe20000000000 */
[--C-:B------:R-:W-:Y:S01]  /*1310*/  @!P0 IMAD.IADD R43, R43, 0x1, -R0.reuse ;  /* 0x000000012b2b8824 */ /* 0x100fe200078e0a00 */
[----:B------:R-:W-:Y:S01]  /*1320*/  IABS R51, R8 ;  /* 0x0000000800337213 */ /* 0x000fe20000000000 */
[----:B------:R-:W-:Y:S01]  /*1330*/  IMAD R47, R0, R4, R47 ;  /* 0x00000004002f7224 */ /* 0x000fe200078e022f */
[----:B------:R-:W-:Y:S01]  /*1340*/  ISETP.GE.AND P0, PT, R6, RZ, PT ;  /* 0x000000ff0600720c */ /* 0x000fe20003f06270 */
[--C-:B------:R-:W-:Y:S01]  /*1350*/  @!P3 IMAD.IADD R37, R37, 0x1, -R0.reuse ;  /* 0x000000012525b824 */ /* 0x100fe200078e0a00 */
[----:B------:R-:W-:Y:S01]  /*1360*/  LOP3.LUT R6, R2, 0x44, RZ, 0xfc, !PT ;  /* 0x0000004402067812 */ /* 0x000fe200078efcff */
[----:B------:R-:W-:Y:S01]  /*1370*/  @!P2 IMAD.IADD R45, R45, 0x1, -R0 ;  /* 0x000000012d2da824 */ /* 0x000fe200078e0a00 */
[----:B------:R-:W-:Y:S01]  /*1380*/  ISETP.GE.AND P3, PT, R7, RZ, PT ;  /* 0x000000ff0700720c */ /* 0x000fe20003f66270 */
[----:B------:R-:W-:Y:S01]  /*1390*/  IMAD.HI.U32 R4, R3, R51, RZ ;  /* 0x0000003303047227 */ /* 0x000fe200078e00ff */
[----:B------:R-:W-:-:S02]  /*13a0*/  IABS R53, R6 ;  /* 0x0000000600357213 */ /* 0x000fc40000000000 */
[----:B------:R-:W-:Y:S01]  /*13b0*/  LOP3.LUT R7, R2, 0x4c, RZ, 0xfc, !PT ;  /* 0x0000004c02077812 */ /* 0x000fe200078efcff */
[----:B------:R-:W-:Y:S01]  /*13c0*/  @!P6 IMAD.IADD R41, R41, 0x1, -R0 ;  /* 0x000000012929e824 */ /* 0x000fe200078e0a00 */
[C---:B------:R-:W-:Y:S01]  /*13d0*/  ISETP.GT.U32.AND P6, PT, R0.reuse, R47, PT ;  /* 0x0000002f0000720c */ /* 0x040fe20003fc4070 */
[----:B------:R-:W-:Y:S01]  /*13e0*/  @!P5 IMAD.MOV R37, RZ, RZ, -R37 ;  /* 0x000000ffff25d224 */ /* 0x000fe200078e0a25 */
[----:B------:R-:W-:Y:S01]  /*13f0*/  ISETP.GT.U32.AND P5, PT, R0, R45, PT ;  /* 0x0000002d0000720c */ /* 0x000fe20003fa4070 */
[----:B------:R-:W-:Y:S01]  /*1400*/  IMAD.MOV R4, RZ, RZ, -R4 ;  /* 0x000000ffff047224 */ /* 0x000fe200078e0a04 */
[----:B------:R-:W-:Y:S01]  /*1410*/  IABS R57, R7 ;  /* 0x0000000700397213 */ /* 0x000fe20000000000 */
[C---:B------:R-:W-:Y:S01]  /*1420*/  IMAD.HI.U32 R5, R3.reuse, R49, RZ ;  /* 0x0000003103057227 */ /* 0x040fe200078e00ff */
[----:B------:R-:W-:Y:S02]  /*1430*/  ISETP.GE.AND P2, PT, R8, RZ, PT ;  /* 0x000000ff0800720c */ /* 0x000fe40003f46270 */
[----:B------:R-:W-:Y:S01]  /*1440*/  LOP3.LUT R8, R2, 0x50, RZ, 0xfc, !PT ;  /* 0x0000005002087812 */ /* 0x000fe200078efcff */
[----:B------:R-:W-:Y:S01]  /*1450*/  IMAD R51, R0, R4, R51 ;  /* 0x0000000400337224 */ /* 0x000fe200078e0233 */
[----:B------:R-:W-:Y:S01]  /*1460*/  LOP3.LUT R11, R2, 0x6c, RZ, 0xfc, !PT ;  /* 0x0000006c020b7812 */ /* 0x000fe200078efcff */
[----:B------:R-:W-:Y:S01]  /*1470*/  IMAD.HI.U32 R4, R3, R53, RZ ;  /* 0x0000003503047227 */ /* 0x000fe200078e00ff */
[----:B------:R-:W-:-:S02]  /*1480*/  IABS R63, R8 ;  /* 0x00000008003f7213 */ /* 0x000fc40000000000 */
[----:B------:R-:W-:Y:S01]  /*1490*/  IABS R73, R11 ;  /* 0x0000000b00497213 */ /* 0x000fe20000000000 */
[----:B------:R-:W-:Y:S02]  /*14a0*/  IMAD.MOV R4, RZ, RZ, -R4 ;  /* 0x000000ffff047224 */ /* 0x000fe400078e0a04 */
[--C-:B------:R-:W-:Y:S02]  /*14b0*/  @!P6 IMAD.IADD R47, R47, 0x1, -R0.reuse ;  /* 0x000000012f2fe824 */ /* 0x100fe400078e0a00 */
[--C-:B------:R-:W-:Y:S02]  /*14c0*/  @!P5 IMAD.IADD R45, R45, 0x1, -R0.reuse ;  /* 0x000000012d2dd824 */ /* 0x100fe400078e0a00 */
[C---:B------:R-:W-:Y:S01]  /*14d0*/  IMAD R53, R0.reuse, R4, R53 ;  /* 0x0000000400357224 */ /* 0x040fe200078e0235 */
[C---:B------:R-:W-:Y:S01]  /*14e0*/  ISETP.GT.U32.AND P6, PT, R0.reuse, R47, PT ;  /* 0x0000002f0000720c */ /* 0x040fe20003fc4070 */
[----:B------:R-:W-:Y:S02]  /*14f0*/  @!P3 IMAD.MOV R45, RZ, RZ, -R45 ;  /* 0x000000ffff2db224 */ /* 0x000fe400078e0a2d */
[----:B------:R-:W-:Y:S01]  /*1500*/  IMAD.MOV R5, RZ, RZ, -R5 ;  /* 0x000000ffff057224 */ /* 0x000fe200078e0a05 */
[C---:B------:R-:W-:Y:S01]  /*1510*/  ISETP.GT.U32.AND P3, PT, R0.reuse, R53, PT ;  /* 0x000000350000720c */ /* 0x040fe20003f64070 */
[----:B------:R-:W-:Y:S01]  /*1520*/  @!P1 IMAD.MOV R41, RZ, RZ, -R41 ;  /* 0x000000ffff299224 */ /* 0x000fe200078e0a29 */
[C---:B------:R-:W-:Y:S01]  /*1530*/  ISETP.GT.U32.AND P1, PT, R0.reuse, R51, PT ;  /* 0x000000330000720c */ /* 0x040fe20003f24070 */
[----:B------:R-:W-:Y:S01]  /*1540*/  IMAD R49, R0, R5, R49 ;  /* 0x0000000500317224 */ /* 0x000fe200078e0231 */
[----:B------:R-:W-:Y:S01]  /*1550*/  LOP3.LUT R5, R2, 0x48, RZ, 0xfc, !PT ;  /* 0x0000004802057812 */ /* 0x000fe200078efcff */
[----:B------:R-:W-:Y:S01]  /*1560*/  @!P4 IMAD.MOV R43, RZ, RZ, -R43 ;  /* 0x000000ffff2bc224 */ /* 0x000fe200078e0a2b */
[----:B------:R-:W-:Y:S01]  /*1570*/  ISETP.GE.AND P4, PT, R9, RZ, PT ;  /* 0x000000ff0900720c */ /* 0x000fe20003f86270 */
[----:B------:R-:W-:Y:S01]  /*1580*/  IMAD R22, R22, c[0x0][0x184], RZ ;  /* 0x0000610016167a24 */ /* 0x000fe200078e02ff */
[----:B------:R-:W-:Y:S01]  /*1590*/  ISETP.GT.U32.AND P5, PT, R0, R49, PT ;  /* 0x000000310000720c */ /* 0x000fe20003fa4070 */
[--C-:B------:R-:W-:Y:S01]  /*15a0*/  @!P6 IMAD.IADD R47, R47, 0x1, -R0.reuse ;  /* 0x000000012f2fe824 */ /* 0x100fe200078e0a00 */
[----:B------:R-:W-:Y:S01]  /*15b0*/  IABS R55, R5 ;  /* 0x0000000500377213 */ /* 0x000fe20000000000 */
[----:B------:R-:W-:Y:S01]  /*15c0*/  IMAD R20, R20, c[0x0][0x184], RZ ;  /* 0x0000610014147a24 */ /* 0x000fe200078e02ff */
[----:B------:R-:W-:Y:S01]  /*15d0*/  ISETP.GE.AND P6, PT, R6, RZ, PT ;  /* 0x000000ff0600720c */ /* 0x000fe20003fc6270 */
[--C-:B------:R-:W-:Y:S01]  /*15e0*/  @!P3 IMAD.IADD R53, R53, 0x1, -R0.reuse ;  /* 0x000000013535b824 */ /* 0x100fe200078e0a00 */
[----:B------:R-:W-:Y:S01]  /*15f0*/  LOP3.LUT R9, R2, 0x5c, RZ, 0xfc, !PT ;  /* 0x0000005c02097812 */ /* 0x000fe200078efcff */
[----:B------:R-:W-:Y:S01]  /*1600*/  @!P0 IMAD.MOV R47, RZ, RZ, -R47 ;  /* 0x000000ffff2f8224 */ /* 0x000fe200078e0a2f */
[----:B------:R-:W-:Y:S01]  /*1610*/  ISETP.GE.AND P0, PT, R5, RZ, PT ;  /* 0x000000ff0500720c */ /* 0x000fe20003f06270 */
[----:B------:R-:W-:Y:S01]  /*1620*/  @!P1 IMAD.IADD R51, R51, 0x1, -R0 ;  /* 0x0000000133339824 */ /* 0x000fe200078e0a00 */
[----:B------:R-:W-:Y:S01]  /*1630*/  ISETP.GT.U32.AND P3, PT, R0, R53, PT ;  /* 0x000000350000720c */ /* 0x000fe20003f64070 */
[----:B------:R-:W-:Y:S01]  /*1640*/  IMAD.HI.U32 R5, R3, R57, RZ ;  /* 0x0000003903057227 */ /* 0x000fe200078e00ff */
[----:B------:R-:W-:-:S02]  /*1650*/  IABS R65, R9 ;  /* 0x0000000900417213 */ /* 0x000fc40000000000 */
[C---:B------:R-:W-:Y:S01]  /*1660*/  ISETP.GT.U32.AND P1, PT, R0.reuse, R51, PT ;  /* 0x000000330000720c */ /* 0x040fe20003f24070 */
[----:B------:R-:W-:Y:S02]  /*1670*/  @!P5 IMAD.IADD R49, R49, 0x1, -R0 ;  /* 0x000000013131d824 */ /* 0x000fe400078e0a00 */
[----:B------:R-:W-:Y:S02]  /*1680*/  IMAD.MOV R5, RZ, RZ, -R5 ;  /* 0x000000ffff057224 */ /* 0x000fe400078e0a05 */
[----:B------:R-:W-:Y:S01]  /*1690*/  IMAD.HI.U32 R4, R3, R55, RZ ;  /* 0x0000003703047227 */ /* 0x000fe200078e00ff */
[----:B------:R-:W-:-:S03]  /*16a0*/  ISETP.GT.U32.AND P5, PT, R0, R49, PT ;  /* 0x000000310000720c */ /* 0x000fc60003fa4070 */
[C---:B------:R-:W-:Y:S02]  /*16b0*/  IMAD R57, R0.reuse, R5, R57 ;  /* 0x0000000500397224 */ /* 0x040fe400078e0239 */
[----:B------:R-:W-:Y:S02]  /*16c0*/  @!P3 IMAD.IADD R53, R53, 0x1, -R0 ;  /* 0x000000013535b824 */ /* 0x000fe400078e0a00 */
[----:B------:R-:W-:Y:S01]  /*16d0*/  IMAD.MOV R4, RZ, RZ, -R4 ;  /* 0x000000ffff047224 */ /* 0x000fe200078e0a04 */
[C---:B------:R-:W-:Y:S01]  /*16e0*/  ISETP.GT.U32.AND P3, PT, R0.reuse, R57, PT ;  /* 0x000000390000720c */ /* 0x040fe20003f64070 */
[----:B------:R-:W-:Y:S01]  /*16f0*/  @!P1 IMAD.IADD R51, R51, 0x1, -R0 ;  /* 0x0000000133339824 */ /* 0x000fe200078e0a00 */
[----:B------:R-:W-:Y:S01]  /*1700*/  ISETP.GE.AND P1, PT, R7, RZ, PT ;  /* 0x000000ff0700720c */ /* 0x000fe20003f26270 */
[----:B------:R-:W-:Y:S01]  /*1710*/  IMAD R55, R0, R4, R55 ;  /* 0x0000000400377224 */ /* 0x000fe200078e0237 */
[----:B------:R-:W-:Y:S01]  /*1720*/  LOP3.LUT R4, R2, 0x54, RZ, 0xfc, !PT ;  /* 0x0000005402047812 */ /* 0x000fe200078efcff */
[----:B------:R-:W-:-:S03]  /*1730*/  IMAD.HI.U32 R6, R3, R63, RZ ;  /* 0x0000003f03067227 */ /* 0x000fc600078e00ff */
[----:B------:R-:W-:Y:S01]  /*1740*/  IABS R61, R4 ;  /* 0x00000004003d7213 */ /* 0x000fe20000000000 */
[----:B------:R-:W-:Y:S01]  /*1750*/  @!P5 IMAD.IADD R49, R49, 0x1, -R0 ;  /* 0x000000013131d824 */ /* 0x000fe200078e0a00 */
[----:B------:R-:W-:Y:S01]  /*1760*/  ISETP.GE.AND P5, PT, R8, RZ, PT ;  /* 0x000000ff0800720c */ /* 0x000fe20003fa6270 */
[----:B------:R-:W-:Y:S01]  /*1770*/  @!P2 IMAD.MOV R51, RZ, RZ, -R51 ;  /* 0x000000ffff33a224 */ /* 0x000fe200078e0a33 */
[----:B------:R-:W-:Y:S01]  /*1780*/  ISETP.GT.U32.AND P2, PT, R0, R55, PT ;  /* 0x000000370000720c */ /* 0x000fe20003f44070 */
[----:B------:R-:W-:Y:S01]  /*1790*/  IMAD.MOV R6, RZ, RZ, -R6 ;  /* 0x000000ffff067224 */ /* 0x000fe200078e0a06 */
[----:B------:R-:W-:Y:S01]  /*17a0*/  LOP3.LUT R8, R2, 0x58, RZ, 0xfc, !PT ;  /* 0x0000005802087812 */ /* 0x000fe200078efcff */
[----:B------:R-:W-:Y:S02]  /*17b0*/  @!P3 IMAD.IADD R57, R57, 0x1, -R0 ;  /* 0x000000013939b824 */ /* 0x000fe400078e0a00 */
[----:B------:R-:W-:Y:S01]  /*17c0*/  IMAD R63, R0, R6, R63 ;  /* 0x00000006003f7224 */ /* 0x000fe200078e023f */
[----:B------:R-:W-:Y:S01]  /*17d0*/  IABS R59, R8 ;  /* 0x00000008003b7213 */ /* 0x000fe20000000000 */
[----:B------:R-:W-:Y:S01]  /*17e0*/  @!P4 IMAD.MOV R49, RZ, RZ, -R49 ;  /* 0x000000ffff31c224 */ /* 0x000fe200078e0a31 */
[----:B------:R-:W-:Y:S01]  /*17f0*/  ISETP.GE.AND P4, PT, R4, RZ, PT ;  /* 0x000000ff0400720c */ /* 0x000fe20003f86270 */
[----:B------:R-:W-:Y:S01]  /*1800*/  @!P6 IMAD.MOV R53, RZ, RZ, -R53 ;  /* 0x000000ffff35e224 */ /* 0x000fe200078e0a35 */
[C---:B------:R-:W-:Y:S01]  /*1810*/  ISETP.GT.U32.AND P3, PT, R0.reuse, R57, PT ;  /* 0x000000390000720c */ /* 0x040fe20003f64070 */
[----:B------:R-:W-:Y:S01]  /*1820*/  IMAD.HI.U32 R4, R3, R61, RZ ;  /* 0x0000003d03047227 */ /* 0x000fe200078e00ff */
[----:B------:R-:W-:-:S03]  /*1830*/  ISETP.GT.U32.AND P6, PT, R0, R63, PT ;  /* 0x0000003f0000720c */ /* 0x000fc60003fc4070 */
[----:B------:R-:W-:-:S04]  /*1840*/  IMAD.HI.U32 R5, R3, R59, RZ ;  /* 0x0000003b03057227 */ /* 0x000fc800078e00ff */
[----:B------:R-:W-:Y:S02]  /*1850*/  @!P2 IMAD.IADD R55, R55, 0x1, -R0 ;  /* 0x000000013737a824 */ /* 0x000fe400078e0a00 */
[----:B------:R-:W-:Y:S02]  /*1860*/  IMAD.MOV R4, RZ, RZ, -R4 ;  /* 0x000000ffff047224 */ /* 0x000fe400078e0a04 */
[----:B------:R-:W-:Y:S01]  /*1870*/  IMAD.MOV R5, RZ, RZ, -R5 ;  /* 0x000000ffff057224 */ /* 0x000fe200078e0a05 */
[C---:B------:R-:W-:Y:S01]  /*1880*/  ISETP.GT.U32.AND P2, PT, R0.reuse, R55, PT ;  /* 0x000000370000720c */ /* 0x040fe20003f44070 */
[C---:B------:R-:W-:Y:S02]  /*1890*/  IMAD R61, R0.reuse, R4, R61 ;  /* 0x00000004003d7224 */ /* 0x040fe400078e023d */
[C---:B------:R-:W-:Y:S02]  /*18a0*/  IMAD R59, R0.reuse, R5, R59 ;  /* 0x00000005003b7224 */ /* 0x040fe400078e023b */
[--C-:B------:R-:W-:Y:S01]  /*18b0*/  @!P3 IMAD.IADD R57, R57, 0x1, -R0.reuse ;  /* 0x000000013939b824 */ /* 0x100fe200078e0a00 */
[C---:B------:R-:W-:Y:S01]  /*18c0*/  ISETP.GT.U32.AND P3, PT, R0.reuse, R61, PT ;  /* 0x0000003d0000720c */ /* 0x040fe20003f64070 */
[----:B------:R-:W-:Y:S01]  /*18d0*/  @!P6 IMAD.IADD R63, R63, 0x1, -R0 ;  /* 0x000000013f3fe824 */ /* 0x000fe200078e0a00 */
[----:B------:R-:W-:Y:S01]  /*18e0*/  ISETP.GT.U32.AND P6, PT, R0, R59, PT ;  /* 0x0000003b0000720c */ /* 0x000fe20003fc4070 */
[----:B------:R-:W-:-:S04]  /*18f0*/  IMAD.HI.U32 R7, R3, R75, RZ ;  /* 0x0000004b03077227 */ /* 0x000fc800078e00ff */
[----:B------:R-:W-:Y:S02]  /*1900*/  IMAD.MOV R7, RZ, RZ, -R7 ;  /* 0x000000ffff077224 */ /* 0x000fe400078e0a07 */
[--C-:B------:R-:W-:Y:S01]  /*1910*/  @!P2 IMAD.IADD R55, R55, 0x1, -R0.reuse ;  /* 0x000000013737a824 */ /* 0x100fe200078e0a00 */
[----:B------:R-:W-:Y:S01]  /*1920*/  ISETP.GE.AND P2, PT, R8, RZ, PT ;  /* 0x000000ff0800720c */ /* 0x000fe20003f46270 */
[----:B------:R-:W-:Y:S01]  /*1930*/  IMAD R75, R0, R7, R75 ;  /* 0x00000007004b7224 */ /* 0x000fe200078e024b */
[C---:B------:R-:W-:Y:S01]  /*1940*/  LOP3.LUT R7, R2.reuse, 0x64, RZ, 0xfc, !PT ;  /* 0x0000006402077812 */ /* 0x040fe200078efcff */
[--C-:B------:R-:W-:Y:S01]  /*1950*/  @!P3 IMAD.IADD R61, R61, 0x1, -R0.reuse ;  /* 0x000000013d3db824 */ /* 0x100fe200078e0a00 */
[----:B------:R-:W-:Y:S01]  /*1960*/  LOP3.LUT R8, R2, 0x68, RZ, 0xfc, !PT ;  /* 0x0000006802087812 */ /* 0x000fe200078efcff */
[----:B------:R-:W-:Y:S01]  /*1970*/  @!P6 IMAD.IADD R59, R59, 0x1, -R0 ;  /* 0x000000013b3be824 */ /* 0x000fe200078e0a00 */
[----:B------:R-:W-:Y:S01]  /*1980*/  IABS R67, R7 ;  /* 0x0000000700437213 */ /* 0x000fe20000000000 */
[----:B------:R-:W-:Y:S01]  /*1990*/  IMAD.HI.U32 R6, R3, R65, RZ ;  /* 0x0000004103067227 */ /* 0x000fe200078e00ff */
[----:B------:R-:W-:-:S02]  /*19a0*/  IABS R77, R8 ;  /* 0x00000008004d7213 */ /* 0x000fc40000000000 */
[C---:B------:R-:W-:Y:S01]  /*19b0*/  ISETP.GT.U32.AND P3, PT, R0.reuse, R63, PT ;  /* 0x0000003f0000720c */ /* 0x040fe20003f64070 */
[----:B------:R-:W-:Y:S01]  /*19c0*/  @!P0 IMAD.MOV R55, RZ, RZ, -R55 ;  /* 0x000000ffff378224 */ /* 0x000fe200078e0a37 */
[C---:B------:R-:W-:Y:S01]  /*19d0*/  ISETP.GT.U32.AND P0, PT, R0.reuse, R61, PT ;  /* 0x0000003d0000720c */ /* 0x040fe20003f04070 */
[----:B------:R-:W-:Y:S01]  /*19e0*/  IMAD.MOV R6, RZ, RZ, -R6 ;  /* 0x000000ffff067224 */ /* 0x000fe200078e0a06 */
[----:B------:R-:W-:Y:S01]  /*19f0*/  ISETP.GT.U32.AND P6, PT, R0, R59, PT ;  /* 0x0000003b0000720c */ /* 0x000fe20003fc4070 */
[----:B------:R-:W-:-:S04]  /*1a00*/  IMAD.HI.U32 R4, R3, R67, RZ ;  /* 0x0000004303047227 */ /* 0x000fc800078e00ff */
[----:B------:R-:W-:-:S04]  /*1a10*/  IMAD.HI.U32 R5, R3, R77, RZ ;  /* 0x0000004d03057227 */ /* 0x000fc800078e00ff */
[C---:B------:R-:W-:Y:S02]  /*1a20*/  IMAD R65, R0.reuse, R6, R65 ;  /* 0x0000000600417224 */ /* 0x040fe400078e0241 */
[----:B------:R-:W-:Y:S02]  /*1a30*/  IMAD.MOV R4, RZ, RZ, -R4 ;  /* 0x000000ffff047224 */ /* 0x000fe400078e0a04 */
[----:B------:R-:W-:Y:S02]  /*1a40*/  IMAD.MOV R6, RZ, RZ, -R5 ;  /* 0x000000ffff067224 */ /* 0x000fe400078e0a05 */
[----:B------:R-:W-:Y:S01]  /*1a50*/  @!P1 IMAD.MOV R57, RZ, RZ, -R57 ;  /* 0x000000ffff399224 */ /* 0x000fe200078e0a39 */
[C---:B------:R-:W-:Y:S01]  /*1a60*/  ISETP.GT.U32.AND P1, PT, R0.reuse, R65, PT ;  /* 0x000000410000720c */ /* 0x040fe20003f24070 */
[----:B------:R-:W-:Y:S01]  /*1a70*/  @!P3 IMAD.IADD R63, R63, 0x1, -R0 ;  /* 0x000000013f3fb824 */ /* 0x000fe200078e0a00 */
[C---:B------:R-:W-:Y:S01]  /*1a80*/  ISETP.GT.U32.AND P3, PT, R0.reuse, R75, PT ;  /* 0x0000004b0000720c */ /* 0x040fe20003f64070 */
[----:B------:R-:W-:-:S02]  /*1a90*/  IMAD R67, R0, R4, R67 ;  /* 0x0000000400437224 */ /* 0x000fc400078e0243 */
[----:B------:R-:W-:Y:S01]  /*1aa0*/  IMAD R77, R0, R6, R77 ;  /* 0x00000006004d7224 */ /* 0x000fe200078e024d */
[----:B------:R-:W-:Y:S01]  /*1ab0*/  LOP3.LUT R6, R2, 0x74, RZ, 0xfc, !PT ;  /* 0x0000007402067812 */ /* 0x000fe200078efcff */
[--C-:B------:R-:W-:Y:S01]  /*1ac0*/  @!P0 IMAD.IADD R61, R61, 0x1, -R0.reuse ;  /* 0x000000013d3d8824 */ /* 0x100fe200078e0a00 */
[C---:B------:R-:W-:Y:S01]  /*1ad0*/  ISETP.GT.U32.AND P0, PT, R0.reuse, R67, PT ;  /* 0x000000430000720c */ /* 0x040fe20003f04070 */
[----:B------:R-:W-:Y:S01]  /*1ae0*/  @!P6 IMAD.IADD R59, R59, 0x1, -R0 ;  /* 0x000000013b3be824 */ /* 0x000fe200078e0a00 */
[----:B------:R-:W-:Y:S01]  /*1af0*/  ISETP.GT.U32.AND P6, PT, R0, R77, PT ;  /* 0x0000004d0000720c */ /* 0x000fe20003fc4070 */
[----:B------:R-:W-:Y:S01]  /*1b00*/  IMAD.HI.U32 R5, R3, R79, RZ ;  /* 0x0000004f03057227 */ /* 0x000fe200078e00ff */
[----:B------:R-:W-:-:S03]  /*1b10*/  IABS R81, R6 ;  /* 0x0000000600517213 */ /* 0x000fc60000000000 */
[--C-:B------:R-:W-:Y:S01]  /*1b20*/  @!P1 IMAD.IADD R65, R65, 0x1, -R0.reuse ;  /* 0x0000000141419824 */ /* 0x100fe200078e0a00 */
[----:B------:R-:W-:Y:S01]  /*1b30*/  ISETP.GE.AND P1, PT, R9, RZ, PT ;  /* 0x000000ff0900720c */ /* 0x000fe20003f26270 */
[--C-:B------:R-:W-:Y:S01]  /*1b40*/  @!P3 IMAD.IADD R75, R75, 0x1, -R0.reuse ;  /* 0x000000014b4bb824 */ /* 0x100fe200078e0a00 */
[----:B------:R-:W-:Y:S01]  /*1b50*/  LOP3.LUT R9, R2, 0x78, RZ, 0xfc, !PT ;  /* 0x0000007802097812 */ /* 0x000fe200078efcff */
[----:B------:R-:W-:Y:S01]  /*1b60*/  @!P5 IMAD.MOV R63, RZ, RZ, -R63 ;  /* 0x000000ffff3fd224 */ /* 0x000fe200078e0a3f */
[----:B------:R-:W-:Y:S01]  /*1b70*/  ISETP.GE.AND P3, PT, R10, RZ, PT ;  /* 0x000000ff0a00720c */ /* 0x000fe20003f66270 */
[--C-:B------:R-:W-:Y:S01]  /*1b80*/  @!P0 IMAD.IADD R67, R67, 0x1, -R0.reuse ;  /* 0x0000000143438824 */ /* 0x100fe200078e0a00 */
[C---:B------:R-:W-:Y:S01]  /*1b90*/  ISETP.GT.U32.AND P0, PT, R0.reuse, R65, PT ;  /* 0x000000410000720c */ /* 0x040fe20003f04070 */
[----:B------:R-:W-:Y:S01]  /*1ba0*/  @!P6 IMAD.IADD R77, R77, 0x1, -R0 ;  /* 0x000000014d4de824 */ /* 0x000fe200078e0a00 */
[C---:B------:R-:W-:Y:S01]  /*1bb0*/  ISETP.GT.U32.AND P6, PT, R0.reuse, R75, PT ;  /* 0x0000004b0000720c */ /* 0x040fe20003fc4070 */
[----:B------:R-:W-:Y:S01]  /*1bc0*/  IMAD.MOV R5, RZ, RZ, -R5 ;  /* 0x000000ffff057224 */ /* 0x000fe200078e0a05 */
[----:B------:R-:W-:Y:S01]  /*1bd0*/  ISETP.GT.U32.AND P5, PT, R0, R67, PT ;  /* 0x000000430000720c */ /* 0x000fe20003fa4070 */
[----:B------:R-:W-:Y:S01]  /*1be0*/  IMAD.HI.U32 R4, R3, R73, RZ ;  /* 0x0000004903047227 */ /* 0x000fe200078e00ff */
[----:B------:R-:W-:-:S02]  /*1bf0*/  IABS R83, R9 ;  /* 0x0000000900537213 */ /* 0x000fc40000000000 */
[----:B------:R-:W-:Y:S01]  /*1c00*/  LOP3.LUT R10, R2, 0xa0, RZ, 0xfc, !PT ;  /* 0x000000a0020a7812 */ /* 0x000fe200078efcff */
[C---:B------:R-:W-:Y:S02]  /*1c10*/  IMAD R79, R0.reuse, R5, R79 ;  /* 0x00000005004f7224 */ /* 0x040fe400078e024f */
[----:B------:R-:W-:Y:S01]  /*1c20*/  IMAD.MOV R4, RZ, RZ, -R4 ;  /* 0x000000ffff047224 */ /* 0x000fe200078e0a04 */
[----:B------:R-:W-:Y:S01]  /*1c30*/  IABS R121, R10 ;  /* 0x0000000a00797213 */ /* 0x000fe20000000000 */
[----:B------:R-:W-:Y:S01]  /*1c40*/  @!P4 IMAD.MOV R61, RZ, RZ, -R61 ;  /* 0x000000ffff3dc224 */ /* 0x000fe200078e0a3d */
[C---:B------:R-:W-:Y:S01]  /*1c50*/  ISETP.GT.U32.AND P4, PT, R0.reuse, R77, PT ;  /* 0x0000004d0000720c */ /* 0x040fe20003f84070 */
[--C-:B------:R-:W-:Y:S01]  /*1c60*/  @!P0 IMAD.IADD R65, R65, 0x1, -R0.reuse ;  /* 0x0000000141418824 */ /* 0x100fe200078e0a00 */
[----:B------:R-:W-:Y:S01]  /*1c70*/  ISETP.GE.AND P0, PT, R7, RZ, PT ;  /* 0x000000ff0700720c */ /* 0x000fe20003f06270 */
[----:B------:R-:W-:Y:S01]  /*1c80*/  @!P6 IMAD.IADD R75, R75, 0x1, -R0 ;  /* 0x000000014b4be824 */ /* 0x000fe200078e0a00 */
[C---:B------:R-:W-:Y:S01]  /*1c90*/  ISETP.GT.U32.AND P6, PT, R0.reuse, R79, PT ;  /* 0x0000004f0000720c */ /* 0x040fe20003fc4070 */
[----:B------:R-:W-:Y:S01]  /*1ca0*/  IMAD R73, R0, R4, R73 ;  /* 0x0000000400497224 */ /* 0x000fe200078e0249 */
[----:B------:R-:W-:Y:S01]  /*1cb0*/  LOP3.LUT R7, R2, 0x90, RZ, 0xfc, !PT ;  /* 0x0000009002077812 */ /* 0x000fe200078efcff */
[----:B------:R-:W-:-:S03]  /*1cc0*/  IMAD.HI.U32 R4, R3, R81, RZ ;  /* 0x0000005103047227 */ /* 0x000fc600078e00ff */
[----:B------:R-:W-:Y:S01]  /*1cd0*/  IABS R113, R7 ;  /* 0x0000000700717213 */ /* 0x000fe20000000000 */
[----:B------:R-:W-:Y:S01]  /*1ce0*/  @!P5 IMAD.IADD R67, R67, 0x1, -R0 ;  /* 0x000000014343d824 */ /* 0x000fe200078e0a00 */
[----:B------:R-:W-:Y:S01]  /*1cf0*/  ISETP.GE.AND P5, PT, R8, RZ, PT ;  /* 0x000000ff0800720c */ /* 0x000fe20003fa6270 */
[----:B------:R-:W-:Y:S01]  /*1d00*/  IMAD.HI.U32 R5, R3, R83, RZ ;  /* 0x0000005303057227 */ /* 0x000fe200078e00ff */
[----:B------:R-:W-:-:S03]  /*1d10*/  LOP3.LUT R8, R2, 0x98, RZ, 0xfc, !PT ;  /* 0x0000009802087812 */ /* 0x000fc600078efcff */
[----:B------:R-:W-:Y:S01]  /*1d20*/  IMAD.MOV R4, RZ, RZ, -R4 ;  /* 0x000000ffff047224 */ /* 0x000fe200078e0a04 */
[----:B------:R-:W-:Y:S01]  /*1d30*/  IABS R117, R8 ;  /* 0x0000000800757213 */ /* 0x000fe20000000000 */
[----:B------:R-:W-:Y:S01]  /*1d40*/  @!P2 IMAD.MOV R59, RZ, RZ, -R59 ;  /* 0x000000ffff3ba224 */ /* 0x000fe200078e0a3b */
[C---:B------:R-:W-:Y:S01]  /*1d50*/  ISETP.GT.U32.AND P2, PT, R0.reuse, R73, PT ;  /* 0x000000490000720c */ /* 0x040fe20003f44070 */
[----:B------:R-:W-:Y:S02]  /*1d60*/  IMAD.MOV R5, RZ, RZ, -R5 ;  /* 0x000000ffff057224 */ /* 0x000fe400078e0a05 */
[----:B------:R-:W-:Y:S01]  /*1d70*/  IMAD R81, R0, R4, R81 ;  /* 0x0000000400517224 */ /* 0x000fe200078e0251 */
[----:B------:R-:W-:Y:S01]  /*1d80*/  LOP3.LUT R4, R2, 0x7c, RZ, 0xfc, !PT ;  /* 0x0000007c02047812 */ /* 0x000fe200078efcff */
[--C-:B------:R-:W-:Y:S01]  /*1d90*/  @!P4 IMAD.IADD R77, R77, 0x1, -R0.reuse ;  /* 0x000000014d4dc824 */ /* 0x100fe200078e0a00 */
[----:B------:R-:W-:Y:S01]  /*1da0*/  ISETP.GE.AND P4, PT, R11, RZ, PT ;  /* 0x000000ff0b00720c */ /* 0x000fe20003f86270 */
[--C-:B------:R-:W-:Y:S01]  /*1db0*/  @!P6 IMAD.IADD R79, R79, 0x1, -R0.reuse ;  /* 0x000000014f4fe824 */ /* 0x100fe200078e0a00 */
[----:B------:R-:W-:Y:S01]  /*1dc0*/  IABS R85, R4 ;  /* 0x0000000400557213 */ /* 0x000fe20000000000 */
[----:B------:R-:W-:Y:S01]  /*1dd0*/  IMAD R83, R0, R5, R83 ;  /* 0x0000000500537224 */ /* 0x000fe200078e0253 */
[----:B------:R-:W-:Y:S01]  /*1de0*/  LOP3.LUT R5, R2, 0x80, RZ, 0xfc, !PT ;  /* 0x0000008002057812 */ /* 0x000fe200078efcff */
[----:B------:R-:W-:Y:S01]  /*1df0*/  @!P0 IMAD.MOV R67, RZ, RZ, -R67 ;  /* 0x000000ffff438224 */ /* 0x000fe200078e0a43 */
[C---:B------:R-:W-:Y:S01]  /*1e00*/  ISETP.GT.U32.AND P0, PT, R0.reuse, R81, PT ;  /* 0x000000510000720c */ /* 0x040fe20003f04070 */
[----:B------:R-:W-:Y:S01]  /*1e10*/  @!P3 IMAD.MOV R75, RZ, RZ, -R75 ;  /* 0x000000ffff4bb224 */ /* 0x000fe200078e0a4b */
[C---:B------:R-:W-:Y:S01]  /*1e20*/  ISETP.GT.U32.AND P3, PT, R0.reuse, R79, PT ;  /* 0x0000004f0000720c */ /* 0x040fe20003f64070 */
[----:B------:R-:W-:Y:S01]  /*1e30*/  @!P5 IMAD.MOV R77, RZ, RZ, -R77 ;  /* 0x000000ffff4dd224 */ /* 0x000fe200078e0a4d */
[----:B------:R-:W-:Y:S01]  /*1e40*/  ISETP.GT.U32.AND P5, PT, R0, R83, PT ;  /* 0x000000530000720c */ /* 0x000fe20003fa4070 */
[----:B------:R-:W-:Y:S01]  /*1e50*/  @!P2 IMAD.IADD R73, R73, 0x1, -R0 ;  /* 0x000000014949a824 */ /* 0x000fe200078e0a00 */
[----:B------:R-:W-:Y:S01]  /*1e60*/  IABS R87, R5 ;  /* 0x0000000500577213 */ /* 0x000fe20000000000 */
[----:B------:R-:W-:Y:S01]  /*1e70*/  @!P1 IMAD.MOV R65, RZ, RZ, -R65 ;  /* 0x000000ffff419224 */ /* 0x000fe200078e0a41 */
[----:B------:R-:W-:-:S02]  /*1e80*/  ISETP.GE.AND P6, PT, R6, RZ, PT ;  /* 0x000000ff0600720c */ /* 0x000fc40003fc6270 */
[----:B------:R-:W-:Y:S02]  /*1e90*/  ISETP.GT.U32.AND P1, PT, R0, R73, PT ;  /* 0x000000490000720c */ /* 0x000fe40003f24070 */
[----:B------:R-:W-:Y:S01]  /*1ea0*/  ISETP.GE.AND P2, PT, R12, RZ, PT ;  /* 0x000000ff0c00720c */ /* 0x000fe20003f46270 */
[--C-:B------:R-:W-:Y:S01]  /*1eb0*/  @!P0 IMAD.IADD R81, R81, 0x1, -R0.reuse ;  /* 0x0000000151518824 */ /* 0x100fe200078e0a00 */
[----:B------:R-:W-:Y:S01]  /*1ec0*/  ISETP.GE.AND P0, PT, R5, RZ, PT ;  /* 0x000000ff0500720c */ /* 0x000fe20003f06270 */
[--C-:B------:R-:W-:Y:S01]  /*1ed0*/  @!P3 IMAD.IADD R79, R79, 0x1, -R0.reuse ;  /* 0x000000014f4fb824 */ /* 0x100fe200078e0a00 */
[----:B------:R-:W-:Y:S01]  /*1ee0*/  ISETP.GE.AND P3, PT, R4, RZ, PT ;  /* 0x000000ff0400720c */ /* 0x000fe20003f66270 */
[----:B------:R-:W-:Y:S01]  /*1ef0*/  @!P5 IMAD.IADD R83, R83, 0x1, -R0 ;  /* 0x000000015353d824 */ /* 0x000fe200078e0a00 */
[----:B------:R-:W-:Y:S01]  /*1f00*/  ISETP.GT.U32.AND P5, PT, R0, R81, PT ;  /* 0x000000510000720c */ /* 0x000fe20003fa4070 */
[----:B------:R-:W-:Y:S01]  /*1f10*/  IMAD.HI.U32 R4, R3, R85, RZ ;  /* 0x0000005503047227 */ /* 0x000fe200078e00ff */
[----:B------:R-:W-:-:S02]  /*1f20*/  LOP3.LUT R6, R2, 0x84, RZ, 0xfc, !PT ;  /* 0x0000008402067812 */ /* 0x000fc400078efcff */
[----:B------:R-:W-:Y:S01]  /*1f30*/  LOP3.LUT R12, R2, 0x118, RZ, 0xfc, !PT ;  /* 0x00000118020c7812 */ /* 0x000fe200078efcff */
[----:B------:R-:W-:Y:S01]  /*1f40*/  IMAD.MOV R4, RZ, RZ, -R4 ;  /* 0x000000ffff047224 */ /* 0x000fe200078e0a04 */
[----:B------:R-:W-:Y:S01]  /*1f50*/  IABS R91, R6 ;  /* 0x00000006005b7213 */ /* 0x000fe20000000000 */
[--C-:B------:R-:W-:Y:S01]  /*1f60*/  @!P1 IMAD.IADD R73, R73, 0x1, -R0.reuse ;  /* 0x0000000149499824 */ /* 0x100fe200078e0a00 */
[----:B------:R-:W-:Y:S01]  /*1f70*/  ISETP.GE.AND P1, PT, R9, RZ, PT ;  /* 0x000000ff0900720c */ /* 0x000fe20003f26270 */
[----:B------:R-:W-:Y:S01]  /*1f80*/  IMAD R85, R0, R4, R85 ;  /* 0x0000000400557224 */ /* 0x000fe200078e0255 */
[C---:B------:R-:W-:Y:S01]  /*1f90*/  LOP3.LUT R4, R2.reuse, 0x88, RZ, 0xfc, !PT ;  /* 0x0000008802047812 */ /* 0x040fe200078efcff */
[----:B------:R-:W-:Y:S01]  /*1fa0*/  IMAD.HI.U32 R5, R3, R87, RZ ;  /* 0x0000005703057227 */ /* 0x000fe200078e00ff */
[----:B------:R-:W-:Y:S02]  /*1fb0*/  LOP3.LUT R9, R2, 0x9c, RZ, 0xfc, !PT ;  /* 0x0000009c02097812 */ /* 0x000fe400078efcff */
[----:B------:R-:W-:Y:S01]  /*1fc0*/  IABS R89, R4 ;  /* 0x0000000400597213 */ /* 0x000fe20000000000 */
[----:B------:R-:W-:Y:S01]  /*1fd0*/  @!P4 IMAD.MOV R73, RZ, RZ, -R73 ;  /* 0x000000ffff49c224 */ /* 0x000fe200078e0a49 */
[C---:B------:R-:W-:Y:S01]  /*1fe0*/  ISETP.GT.U32.AND P4, PT, R0.reuse, R83, PT ;  /* 0x000000530000720c */ /* 0x040fe20003f84070 */
[----:B------:R-:W-:Y:S01]  /*1ff0*/  @!P5 IMAD.IADD R81, R81, 0x1, -R0 ;  /* 0x000000015151d824 */ /* 0x000fe200078e0a00 */
[----:B------:R-:W-:Y:S01]  /*2000*/  ISETP.GT.U32.AND P5, PT, R0, R85, PT ;  /* 0x000000550000720c */ /* 0x000fe20003fa4070 */
[----:B------:R-:W-:Y:S01]  /*2010*/  IMAD.MOV R5, RZ, RZ, -R5 ;  /* 0x000000ffff057224 */ /* 0x000fe200078e0a05 */
[----:B------:R-:W-:Y:S01]  /*2020*/  IABS R119, R9 ;  /* 0x0000000900777213 */ /* 0x000fe20000000000 */
[----:B------:R-:W-:Y:S01]  /*2030*/  @!P6 IMAD.MOV R81, RZ, RZ, -R81 ;  /* 0x000000ffff51e224 */ /* 0x000fe200078e0a51 */
[----:B------:R-:W-:Y:S01]  /*2040*/  LOP3.LUT R11, R2, 0x114, RZ, 0xfc, !PT ;  /* 0x00000114020b7812 */ /* 0x000fe200078efcff */
[----:B------:R-:W-:Y:S01]  /*2050*/  IMAD R87, R0, R5, R87 ;  /* 0x0000000500577224 */ /* 0x000fe200078e0257 */
[----:B------:R-:W-:Y:S01]  /*2060*/  IABS R181, R12 ;  /* 0x0000000c00b57213 */ /* 0x000fe20000000000 */
[----:B------:R-:W-:Y:S01]  /*2070*/  @!P2 IMAD.MOV R79, RZ, RZ, -R79 ;  /* 0x000000ffff4fa224 */ /* 0x000fe200078e0a4f */
[----:B------:R-:W-:-:S02]  /*2080*/  ISETP.GE.AND P2, PT, R6, RZ, PT ;  /* 0x000000ff0600720c */ /* 0x000fc40003f46270 */
[----:B------:R-:W-:Y:S01]  /*2090*/  ISETP.GT.U32.AND P6, PT, R0, R87, PT ;  /* 0x000000570000720c */ /* 0x000fe20003fc4070 */
[--C-:B------:R-:W-:Y:S01]  /*20a0*/  @!P4 IMAD.IADD R83, R83, 0x1, -R0.reuse ;  /* 0x000000015353c824 */ /* 0x100fe200078e0a00 */
[----:B------:R-:W-:Y:S01]  /*20b0*/  ISETP.GE.AND P4, PT, R4, RZ, PT ;  /* 0x000000ff0400720c */ /* 0x000fe20003f86270 */
[----:B------:R-:W-:Y:S01]  /*20c0*/  @!P5 IMAD.IADD R85, R85, 0x1, -R0 ;  /* 0x000000015555d824 */ /* 0x000fe200078e0a00 */
[----:B------:R-:W-:Y:S01]  /*20d0*/  LOP3.LUT R6, R2, 0x8c, RZ, 0xfc, !PT ;  /* 0x0000008c02067812 */ /* 0x000fe200078efcff */
[C---:B------:R-:W-:Y:S01]  /*20e0*/  IMAD.HI.U32 R4, R3.reuse, R91, RZ ;  /* 0x0000005b03047227 */ /* 0x040fe200078e00ff */
[----:B------:R-:W-:Y:S02]  /*20f0*/  IABS R179, R11 ;  /* 0x0000000b00b37213 */ /* 0x000fe40000000000 */
[----:B------:R-:W-:Y:S01]  /*2100*/  ISETP.GT.U32.AND P5, PT, R0, R85, PT ;  /* 0x000000550000720c */ /* 0x000fe20003fa4070 */
[----:B------:R-:W-:Y:S01]  /*2110*/  IMAD.MOV R5, RZ, RZ, -R4 ;  /* 0x000000ffff057224 */ /* 0x000fe200078e0a04 */
[----:B------:R-:W-:Y:S01]  /*2120*/  IABS R111, R6 ;  /* 0x00000006006f7213 */ /* 0x000fe20000000000 */
[----:B------:R-:W-:-:S04]  /*2130*/  IMAD.HI.U32 R4, R3, R89, RZ ;  /* 0x0000005903047227 */ /* 0x000fc800078e00ff */
[----:B------:R-:W-:Y:S02]  /*2140*/  @!P6 IMAD.IADD R87, R87, 0x1, -R0 ;  /* 0x000000015757e824 */ /* 0x000fe400078e0a00 */
[----:B------:R-:W-:Y:S02]  /*2150*/  IMAD.MOV R4, RZ, RZ, -R4 ;  /* 0x000000ffff047224 */ /* 0x000fe400078e0a04 */
[C---:B------:R-:W-:Y:S01]  /*2160*/  IMAD R91, R0.reuse, R5, R91 ;  /* 0x00000005005b7224 */ /* 0x040fe200078e025b */
[C---:B------:R-:W-:Y:S01]  /*2170*/  ISETP.GT.U32.AND P6, PT, R0.reuse, R87, PT ;  /* 0x000000570000720c */ /* 0x040fe20003fc4070 */
[----:B------:R-:W-:Y:S02]  /*2180*/  IMAD R89, R0, R4, R89 ;  /* 0x0000000400597224 */ /* 0x000fe400078e0259 */
[----:B------:R-:W-:-:S04]  /*2190*/  IMAD.HI.U32 R4, R3, R111, RZ ;  /* 0x0000006f03047227 */ /* 0x000fc800078e00ff */
[----:B------:R-:W-:Y:S01]  /*21a0*/  @!P5 IMAD.IADD R85, R85, 0x1, -R0 ;  /* 0x000000015555d824 */ /* 0x000fe200078e0a00 */
[----:B------:R-:W-:Y:S01]  /*21b0*/  ISETP.GT.U32.AND P5, PT, R0, R91, PT ;  /* 0x0000005b0000720c */ /* 0x000fe20003fa4070 */
[----:B------:R-:W-:-:S04]  /*21c0*/  IMAD.HI.U32 R5, R3, R113, RZ ;  /* 0x0000007103057227 */ /* 0x000fc800078e00ff */
[----:B------:R-:W-:Y:S02]  /*21d0*/  IMAD.MOV R4, RZ, RZ, -R4 ;  /* 0x000000ffff047224 */ /* 0x000fe400078e0a04 */
[----:B------:R-:W-:Y:S02]  /*21e0*/  IMAD.MOV R5, RZ, RZ, -R5 ;  /* 0x000000ffff057224 */ /* 0x000fe400078e0a05 */
[----:B------:R-:W-:Y:S02]  /*21f0*/  IMAD R111, R0, R4, R111 ;  /* 0x00000004006f7224 */ /* 0x000fe400078e026f */
[----:B------:R-:W-:Y:S01]  /*2200*/  @!P1 IMAD.MOV R83, RZ, RZ, -R83 ;  /* 0x000000ffff539224 */ /* 0x000fe200078e0a53 */
[----:B------:R-:W-:Y:S01]  /*2210*/  ISETP.GE.AND P1, PT, R6, RZ, PT ;  /* 0x000000ff0600720c */ /* 0x000fe20003f26270 */
[----:B------:R-:W-:Y:S01]  /*2220*/  IMAD R113, R0, R5, R113 ;  /* 0x0000000500717224 */ /* 0x000fe200078e0271 */
[----:B------:R-:W-:Y:S01]  /*2230*/  LOP3.LUT R6, R2, 0x94, RZ, 0xfc, !PT ;  /* 0x0000009402067812 */ /* 0x000fe200078efcff */
[--C-:B------:R-:W-:Y:S01]  /*2240*/  @!P6 IMAD.IADD R87, R87, 0x1, -R0.reuse ;  /* 0x000000015757e824 */ /* 0x100fe200078e0a00 */
[C---:B------:R-:W-:Y:S01]  /*2250*/  ISETP.GT.U32.AND P6, PT, R0.reuse, R111, PT ;  /* 0x0000006f0000720c */ /* 0x040fe20003fc4070 */
[----:B------:R-:W-:Y:S01]  /*2260*/  @!P5 IMAD.IADD R91, R91, 0x1, -R0 ;  /* 0x000000015b5bd824 */ /* 0x000fe200078e0a00 */
[C---:B------:R-:W-:Y:S01]  /*2270*/  ISETP.GT.U32.AND P5, PT, R0.reuse, R113, PT ;  /* 0x000000710000720c */ /* 0x040fe20003fa4070 */
[----:B------:R-:W-:Y:S01]  /*2280*/  @!P3 IMAD.MOV R85, RZ, RZ, -R85 ;  /* 0x000000ffff55b224 */ /* 0x000fe200078e0a55 */
[----:B------:R-:W-:Y:S01]  /*2290*/  IABS R115, R6 ;  /* 0x0000000600737213 */ /* 0x000fe20000000000 */
[----:B------:R-:W-:Y:S01]  /*22a0*/  @!P0 IMAD.MOV R87, RZ, RZ, -R87 ;  /* 0x000000ffff578224 */ /* 0x000fe200078e0a57 */
[----:B------:R-:W-:Y:S01]  /*22b0*/  ISETP.GT.U32.AND P3, PT, R0, R89, PT ;  /* 0x000000590000720c */ /* 0x000fe20003f64070 */
[----:B------:R-:W-:-:S04]  /*22c0*/  IMAD.HI.U32 R5, R3, R121, RZ ;  /* 0x0000007903057227 */ /* 0x000fc800078e00ff */
[----:B------:R-:W-:-:S04]  /*22d0*/  IMAD.HI.U32 R4, R3, R115, RZ ;  /* 0x0000007303047227 */ /* 0x000fc800078e00ff */
[----:B------:R-:W-:Y:S02]  /*22e0*/  @!P6 IMAD.IADD R111, R111, 0x1, -R0 ;  /* 0x000000016f6fe824 */ /* 0x000fe400078e0a00 */
[----:B------:R-:W-:Y:S02]  /*22f0*/  IMAD.MOV R4, RZ, RZ, -R4 ;  /* 0x000000ffff047224 */ /* 0x000fe400078e0a04 */
[----:B------:R-:W-:Y:S01]  /*2300*/  @!P5 IMAD.IADD R113, R113, 0x1, -R0 ;  /* 0x000000017171d824 */ /* 0x000fe200078e0a00 */
[C---:B------:R-:W-:Y:S01]  /*2310*/  ISETP.GT.U32.AND P5, PT, R0.reuse, R111, PT ;  /* 0x0000006f0000720c */ /* 0x040fe20003fa4070 */
[C---:B------:R-:W-:Y:S02]  /*2320*/  IMAD R115, R0.reuse, R4, R115 ;  /* 0x0000000400737224 */ /* 0x040fe400078e0273 */
[----:B------:R-:W-:Y:S01]  /*2330*/  IMAD.HI.U32 R4, R3, R117, RZ ;  /* 0x0000007503047227 */ /* 0x000fe200078e00ff */
[----:B------:R-:W-:-:S03]  /*2340*/  ISETP.GT.U32.AND P0, PT, R0, R113, PT ;  /* 0x000000710000720c */ /* 0x000fc60003f04070 */
[----:B------:R-:W-:Y:S01]  /*2350*/  @!P3 IMAD.IADD R89, R89, 0x1, -R0 ;  /* 0x000000015959b824 */ /* 0x000fe200078e0a00 */
[C---:B------:R-:W-:Y:S01]  /*2360*/  ISETP.GT.U32.AND P3, PT, R0.reuse, R91, PT ;  /* 0x0000005b0000720c */ /* 0x040fe20003f64070 */
[----:B------:R-:W-:Y:S02]  /*2370*/  IMAD.MOV R4, RZ, RZ, -R4 ;  /* 0x000000ffff047224 */ /* 0x000fe400078e0a04 */
[----:B------:R-:W-:Y:S01]  /*2380*/  IMAD.MOV R5, RZ, RZ, -R5 ;  /* 0x000000ffff057224 */ /* 0x000fe200078e0a05 */
[C---:B------:R-:W-:Y:S01]  /*2390*/  ISETP.GT.U32.AND P6, PT, R0.reuse, R89, PT ;  /* 0x000000590000720c */ /* 0x040fe20003fc4070 */
[C---:B------:R-:W-:Y:S02]  /*23a0*/  IMAD R117, R0.reuse, R4, R117 ;  /* 0x0000000400757224 */ /* 0x040fe400078e0275 */
[----:B------:R-:W-:Y:S02]  /*23b0*/  @!P5 IMAD.IADD R111, R111, 0x1, -R0 ;  /* 0x000000016f6fd824 */ /* 0x000fe400078e0a00 */
[----:B------:R-:W-:Y:S01]  /*23c0*/  IMAD.HI.U32 R4, R3, R119, RZ ;  /* 0x0000007703047227 */ /* 0x000fe200078e00ff */
[----:B------:R-:W-:-:S03]  /*23d0*/  ISETP.GT.U32.AND P5, PT, R0, R117, PT ;  /* 0x000000750000720c */ /* 0x000fc60003fa4070 */
[----:B------:R-:W-:Y:S02]  /*23e0*/  IMAD.MOV R4, RZ, RZ, -R4 ;  /* 0x000000ffff047224 */ /* 0x000fe400078e0a04 */
[--C-:B------:R-:W-:Y:S01]  /*23f0*/  @!P3 IMAD.IADD R91, R91, 0x1, -R0.reuse ;  /* 0x000000015b5bb824 */ /* 0x100fe200078e0a00 */
[C---:B------:R-:W-:Y:S01]  /*2400*/  ISETP.GT.U32.AND P3, PT, R0.reuse, R115, PT ;  /* 0x000000730000720c */ /* 0x040fe20003f64070 */
[--C-:B------:R-:W-:Y:S01]  /*2410*/  @!P6 IMAD.IADD R89, R89, 0x1, -R0.reuse ;  /* 0x000000015959e824 */ /* 0x100fe200078e0a00 */
[----:B------:R-:W-:Y:S01]  /*2420*/  ISETP.GE.AND P6, PT, R7, RZ, PT ;  /* 0x000000ff0700720c */ /* 0x000fe20003fc6270 */
[----:B------:R-:W-:Y:S01]  /*2430*/  IMAD R119, R0, R4, R119 ;  /* 0x0000000400777224 */ /* 0x000fe200078e0277 */
[----:B------:R-:W-:Y:S01]  /*2440*/  LOP3.LUT R7, R2, 0xa4, RZ, 0xfc, !PT ;  /* 0x000000a402077812 */ /* 0x000fe200078efcff */
[--C-:B------:R-:W-:Y:S01]  /*2450*/  @!P0 IMAD.IADD R113, R113, 0x1, -R0.reuse ;  /* 0x0000000171718824 */ /* 0x100fe200078e0a00 */
[----:B------:R-:W-:Y:S01]  /*2460*/  ISETP.GE.AND P0, PT, R6, RZ, PT ;  /* 0x000000ff0600720c */ /* 0x000fe20003f06270 */
[----:B------:R-:W-:Y:S01]  /*2470*/  @!P5 IMAD.IADD R117, R117, 0x1, -R0 ;  /* 0x000000017575d824 */ /* 0x000fe200078e0a00 */
[----:B------:R-:W-:Y:S01]  /*2480*/  IABS R125, R7 ;  /* 0x00000007007d7213 */ /* 0x000fe20000000000 */
[----:B------:R-:W-:Y:S01]  /*2490*/  IMAD R121, R0, R5, R121 ;  /* 0x0000000500797224 */ /* 0x000fe200078e0279 */
[----:B------:R-:W-:Y:S01]  /*24a0*/  LOP3.LUT R6, R2, 0xa8, RZ, 0xfc, !PT ;  /* 0x000000a802067812 */ /* 0x000fe200078efcff */
[----:B------:R-:W-:Y:S01]  /*24b0*/  @!P2 IMAD.MOV R91, RZ, RZ, -R91 ;  /* 0x000000ffff5ba224 */ /* 0x000fe200078e0a5b */
[----:B------:R-:W-:Y:S01]  /*24c0*/  ISETP.GT.U32.AND P5, PT, R0, R117, PT ;  /* 0x000000750000720c */ /* 0x000fe20003fa4070 */
[----:B------:R-:W-:Y:S01]  /*24d0*/  IMAD.HI.U32 R4, R3, R125, RZ ;  /* 0x0000007d03047227 */ /* 0x000fe200078e00ff */
[----:B------:R-:W-:-:S03]  /*24e0*/  IABS R123, R6 ;  /* 0x00000006007b7213 */ /* 0x000fc60000000000 */
[----:B------:R-:W-:Y:S02]  /*24f0*/  IMAD.MOV R4, RZ, RZ, -R4 ;  /* 0x000000ffff047224 */ /* 0x000fe400078e0a04 */
        /* <DEDUP_REMOVED lines=8> */
[----:B------:R-:W-:Y:S01]  /*2580*/  IMAD.HI.U32 R4, R3, R123, RZ ;  /* 0x0000007b03047227 */ /* 0x000fe200078e00ff */
[----:B------:R-:W-:-:S02]  /*2590*/  ISETP.GT.U32.AND P6, PT, R0, R121, PT ;  /* 0x000000790000720c */ /* 0x000fc40003fc4070 */
[----:B------:R-:W-:Y:S01]  /*25a0*/  IABS R127, R8 ;  /* 0x00000008007f7213 */ /* 0x000fe20000000000 */
[----:B------:R-:W-:Y:S01]  /*25b0*/  @!P4 IMAD.MOV R89, RZ, RZ, -R89 ;  /* 0x000000ffff59c224 */ /* 0x000fe200078e0a59 */
[----:B------:R-:W-:Y:S01]  /*25c0*/  ISETP.GT.U32.AND P4, PT, R0, R119, PT ;  /* 0x000000770000720c */ /* 0x000fe20003f84070 */
[----:B------:R-:W-:Y:S02]  /*25d0*/  IMAD.MOV R5, RZ, RZ, -R4 ;  /* 0x000000ffff057224 */ /* 0x000fe400078e0a04 */
[----:B------:R-:W-:-:S04]  /*25e0*/  IMAD.HI.U32 R4, R3, R127, RZ ;  /* 0x0000007f03047227 */ /* 0x000fc800078e00ff */
[--C-:B------:R-:W-:Y:S02]  /*25f0*/  @!P5 IMAD.IADD R125, R125, 0x1, -R0.reuse ;  /* 0x000000017d7dd824 */ /* 0x100fe400078e0a00 */
[--C-:B------:R-:W-:Y:S01]  /*2600*/  @!P2 IMAD.IADD R115, R115, 0x1, -R0.reuse ;  /* 0x000000017373a824 */ /* 0x100fe200078e0a00 */
[----:B------:R-:W-:Y:S01]  /*2610*/  ISETP.GE.AND P2, PT, R10, RZ, PT ;  /* 0x000000ff0a00720c */ /* 0x000fe20003f46270 */
[----:B------:R-:W-:Y:S01]  /*2620*/  @!P6 IMAD.IADD R121, R121, 0x1, -R0 ;  /* 0x000000017979e824 */ /* 0x000fe200078e0a00 */
[----:B------:R-:W-:Y:S01]  /*2630*/  ISETP.GT.U32.AND P5, PT, R0, R125, PT ;  /* 0x0000007d0000720c */ /* 0x000fe20003fa4070 */
[----:B------:R-:W-:Y:S01]  /*2640*/  IMAD.MOV R4, RZ, RZ, -R4 ;  /* 0x000000ffff047224 */ /* 0x000fe200078e0a04 */
[----:B------:R-:W-:Y:S01]  /*2650*/  LOP3.LUT R10, R2, 0x110, RZ, 0xfc, !PT ;  /* 0x00000110020a7812 */ /* 0x000fe200078efcff */
[----:B------:R-:W-:Y:S01]  /*2660*/  @!P0 IMAD.MOV R115, RZ, RZ, -R115 ;  /* 0x000000ffff738224 */ /* 0x000fe200078e0a73 */
[C---:B------:R-:W-:Y:S01]  /*2670*/  ISETP.GT.U32.AND P0, PT, R0.reuse, R121, PT ;  /* 0x000000790000720c */ /* 0x040fe20003f04070 */
[----:B------:R-:W-:Y:S01]  /*2680*/  IMAD R127, R0, R4, R127 ;  /* 0x00000004007f7224 */ /* 0x000fe200078e027f */
[----:B------:R-:W-:Y:S01]  /*2690*/  IABS R175, R10 ;  /* 0x0000000a00af7213 */ /* 0x000fe20000000000 */
[--C-:B------:R-:W-:Y:S01]  /*26a0*/  @!P4 IMAD.IADD R119, R119, 0x1, -R0.reuse ;  /* 0x000000017777c824 */ /* 0x100fe200078e0a00 */
[----:B------:R-:W-:Y:S01]  /*26b0*/  ISETP.GE.AND P4, PT, R7, RZ, PT ;  /* 0x000000ff0700720c */ /* 0x000fe20003f86270 */
[----:B------:R-:W-:Y:S01]  /*26c0*/  @!P1 IMAD.MOV R111, RZ, RZ, -R111 ;  /* 0x000000ffff6f9224 */ /* 0x000fe200078e0a6f */
[----:B------:R-:W-:Y:S01]  /*26d0*/  LOP3.LUT R7, R2, 0xb0, RZ, 0xfc, !PT ;  /* 0x000000b002077812 */ /* 0x000fe200078efcff */
[C---:B------:R-:W-:Y:S01]  /*26e0*/  IMAD R123, R0.reuse, R5, R123 ;  /* 0x00000005007b7224 */ /* 0x040fe200078e027b */
[C---:B------:R-:W-:Y:S01]  /*26f0*/  ISETP.GT.U32.AND P6, PT, R0.reuse, R119, PT ;  /* 0x000000770000720c */ /* 0x040fe20003fc4070 */
[--C-:B------:R-:W-:Y:S01]  /*2700*/  @!P5 IMAD.IADD R125, R125, 0x1, -R0.reuse ;  /* 0x000000017d7dd824 */ /* 0x100fe200078e0a00 */
[----:B------:R-:W-:Y:S01]  /*2710*/  ISETP.GT.U32.AND P5, PT, R0, R127, PT ;  /* 0x0000007f0000720c */ /* 0x000fe20003fa4070 */
[----:B------:R-:W-:Y:S01]  /*2720*/  @!P3 IMAD.MOV R117, RZ, RZ, -R117 ;  /* 0x000000ffff75b224 */ /* 0x000fe200078e0a75 */
[----:B------:R-:W-:Y:S01]  /*2730*/  ISETP.GE.AND P1, PT, R9, RZ, PT ;  /* 0x000000ff0900720c */ /* 0x000fe20003f26270 */
[----:B------:R-:W-:Y:S01]  /*2740*/  @!P0 IMAD.IADD R121, R121, 0x1, -R0 ;  /* 0x0000000179798824 */ /* 0x000fe200078e0a00 */
[----:B------:R-:W-:-:S02]  /*2750*/  IABS R129, R7 ;  /* 0x0000000700817213 */ /* 0x000fc40000000000 */
[----:B------:R-:W-:Y:S01]  /*2760*/  LOP3.LUT R9, R2, 0xb4, RZ, 0xfc, !PT ;  /* 0x000000b402097812 */ /* 0x000fe200078efcff */
[----:B------:R-:W-:Y:S01]  /*2770*/  @!P4 IMAD.MOV R125, RZ, RZ, -R125 ;  /* 0x000000ffff7dc224 */ /* 0x000fe200078e0a7d */
[----:B------:R-:W-:Y:S01]  /*2780*/  ISETP.GE.AND P0, PT, R6, RZ, PT ;  /* 0x000000ff0600720c */ /* 0x000fe20003f06270 */
[----:B------:R-:W-:Y:S01]  /*2790*/  IMAD.HI.U32 R4, R3, R129, RZ ;  /* 0x0000008103047227 */ /* 0x000fe200078e00ff */
[----:B------:R-:W-:Y:S02]  /*27a0*/  IABS R131, R9 ;  /* 0x0000000900837213 */ /* 0x000fe40000000000 */
[----:B------:R-:W-:Y:S01]  /*27b0*/  LOP3.LUT R6, R2, 0xb8, RZ, 0xfc, !PT ;  /* 0x000000b802067812 */ /* 0x000fe200078efcff */
[----:B------:R-:W-:Y:S02]  /*27c0*/  @!P5 IMAD.IADD R127, R127, 0x1, -R0 ;  /* 0x000000017f7fd824 */ /* 0x000fe400078e0a00 */
[----:B------:R-:W-:Y:S01]  /*27d0*/  IMAD.MOV R4, RZ, RZ, -R4 ;  /* 0x000000ffff047224 */ /* 0x000fe200078e0a04 */
[----:B------:R-:W-:Y:S01]  /*27e0*/  IABS R133, R6 ;  /* 0x0000000600857213 */ /* 0x000fe20000000000 */
[----:B------:R-:W-:Y:S01]  /*27f0*/  IMAD.HI.U32 R5, R3, R131, RZ ;  /* 0x0000008303057227 */ /* 0x000fe200078e00ff */
[----:B------:R-:W-:-:S03]  /*2800*/  ISETP.GT.U32.AND P5, PT, R0, R127, PT ;  /* 0x0000007f0000720c */ /* 0x000fc60003fa4070 */
[----:B------:R-:W-:Y:S01]  /*2810*/  @!P6 IMAD.IADD R119, R119, 0x1, -R0 ;  /* 0x000000017777e824 */ /* 0x000fe200078e0a00 */
[C---:B------:R-:W-:Y:S01]  /*2820*/  ISETP.GT.U32.AND P6, PT, R0.reuse, R123, PT ;  /* 0x0000007b0000720c */ /* 0x040fe20003fc4070 */
[----:B------:R-:W-:Y:S02]  /*2830*/  IMAD R129, R0, R4, R129 ;  /* 0x0000000400817224 */ /* 0x000fe400078e0281 */
[----:B------:R-:W-:Y:S02]  /*2840*/  IMAD.MOV R5, RZ, RZ, -R5 ;  /* 0x000000ffff057224 */ /* 0x000fe400078e0a05 */
[----:B------:R-:W-:-:S04]  /*2850*/  IMAD.HI.U32 R4, R3, R133, RZ ;  /* 0x0000008503047227 */ /* 0x000fc800078e00ff */
[----:B------:R-:W-:Y:S01]  /*2860*/  IMAD R131, R0, R5, R131 ;  /* 0x0000000500837224 */ /* 0x000fe200078e0283 */
[----:B------:R-:W-:Y:S01]  /*2870*/  LOP3.LUT R5, R2, 0xc0, RZ, 0xfc, !PT ;  /* 0x000000c002057812 */ /* 0x000fe200078efcff */
[----:B------:R-:W-:Y:S02]  /*2880*/  IMAD.MOV R4, RZ, RZ, -R4 ;  /* 0x000000ffff047224 */ /* 0x000fe400078e0a04 */
[----:B------:R-:W-:Y:S01]  /*2890*/  @!P1 IMAD.MOV R119, RZ, RZ, -R119 ;  /* 0x000000ffff779224 */ /* 0x000fe200078e0a77 */
[C---:B------:R-:W-:Y:S01]  /*28a0*/  ISETP.GT.U32.AND P1, PT, R0.reuse, R129, PT ;  /* 0x000000810000720c */ /* 0x040fe20003f24070 */
[C---:B------:R-:W-:Y:S01]  /*28b0*/  IMAD R133, R0.reuse, R4, R133 ;  /* 0x0000000400857224 */ /* 0x040fe200078e0285 */
[----:B------:R-:W-:Y:S01]  /*28c0*/  ISETP.GT.U32.AND P4, PT, R0, R131, PT ;  /* 0x000000830000720c */ /* 0x000fe20003f84070 */
[--C-:B------:R-:W-:Y:S01]  /*28d0*/  @!P6 IMAD.IADD R123, R123, 0x1, -R0.reuse ;  /* 0x000000017b7be824 */ /* 0x100fe200078e0a00 */
[----:B------:R-:W-:Y:S01]  /*28e0*/  ISETP.GE.AND P6, PT, R8, RZ, PT ;  /* 0x000000ff0800720c */ /* 0x000fe20003fc6270 */
[----:B------:R-:W-:Y:S01]  /*28f0*/  @!P5 IMAD.IADD R127, R127, 0x1, -R0 ;  /* 0x000000017f7fd824 */ /* 0x000fe200078e0a00 */
[----:B------:R-:W-:Y:S01]  /*2900*/  ISETP.GT.U32.AND P5, PT, R0, R133, PT ;  /* 0x000000850000720c */ /* 0x000fe20003fa4070 */
[----:B------:R-:W-:Y:S01]  /*2910*/  @!P2 IMAD.MOV R121, RZ, RZ, -R121 ;  /* 0x000000ffff79a224 */ /* 0x000fe200078e0a79 */
[----:B------:R-:W-:-:S02]  /*2920*/  LOP3.LUT R8, R2, 0xbc, RZ, 0xfc, !PT ;  /* 0x000000bc02087812 */ /* 0x000fc400078efcff */
[----:B------:R-:W-:Y:S02]  /*2930*/  ISETP.GT.U32.AND P3, PT, R0, R123, PT ;  /* 0x0000007b0000720c */ /* 0x000fe40003f64070 */
[----:B------:R-:W-:Y:S01]  /*2940*/  IABS R135, R8 ;  /* 0x0000000800877213 */ /* 0x000fe20000000000 */
[--C-:B------:R-:W-:Y:S01]  /*2950*/  @!P1 IMAD.IADD R129, R129, 0x1, -R0.reuse ;  /* 0x0000000181819824 */ /* 0x100fe200078e0a00 */
[----:B------:R-:W-:Y:S01]  /*2960*/  IABS R137, R5 ;  /* 0x0000000500897213 */ /* 0x000fe20000000000 */
[--C-:B------:R-:W-:Y:S01]  /*2970*/  @!P4 IMAD.IADD R131, R131, 0x1, -R0.reuse ;  /* 0x000000018383c824 */ /* 0x100fe200078e0a00 */
[----:B------:R-:W-:Y:S01]  /*2980*/  ISETP.GE.AND P1, PT, R6, RZ, PT ;  /* 0x000000ff0600720c */ /* 0x000fe20003f26270 */
[----:B------:R-:W-:Y:S01]  /*2990*/  IMAD.HI.U32 R4, R3, R135, RZ ;  /* 0x0000008703047227 */ /* 0x000fe200078e00ff */
[----:B------:R-:W-:Y:S02]  /*29a0*/  ISETP.GT.U32.AND P4, PT, R0, R129, PT ;  /* 0x000000810000720c */ /* 0x000fe40003f84070 */
[----:B------:R-:W-:Y:S01]  /*29b0*/  ISETP.GE.AND P2, PT, R7, RZ, PT ;  /* 0x000000ff0700720c */ /* 0x000fe20003f46270 */
[----:B------:R-:W-:Y:S01]  /*29c0*/  @!P5 IMAD.IADD R133, R133, 0x1, -R0 ;  /* 0x000000018585d824 */ /* 0x000fe200078e0a00 */
[C---:B------:R-:W-:Y:S01]  /*29d0*/  LOP3.LUT R6, R2.reuse, 0xc4, RZ, 0xfc, !PT ;  /* 0x000000c402067812 */ /* 0x040fe200078efcff */
[----:B------:R-:W-:Y:S01]  /*29e0*/  IMAD.MOV R4, RZ, RZ, -R4 ;  /* 0x000000ffff047224 */ /* 0x000fe200078e0a04 */
[----:B------:R-:W-:Y:S01]  /*29f0*/  LOP3.LUT R7, R2, 0xc8, RZ, 0xfc, !PT ;  /* 0x000000c802077812 */ /* 0x000fe200078efcff */
[----:B------:R-:W-:Y:S01]  /*2a00*/  @!P3 IMAD.IADD R123, R123, 0x1, -R0 ;  /* 0x000000017b7bb824 */ /* 0x000fe200078e0a00 */
[C---:B------:R-:W-:Y:S01]  /*2a10*/  ISETP.GT.U32.AND P5, PT, R0.reuse, R133, PT ;  /* 0x000000850000720c */ /* 0x040fe20003fa4070 */
[----:B------:R-:W-:Y:S01]  /*2a20*/  IMAD R135, R0, R4, R135 ;  /* 0x0000000400877224 */ /* 0x000fe200078e0287 */
[----:B------:R-:W-:Y:S01]  /*2a30*/  IABS R139, R6 ;  /* 0x00000006008b7213 */ /* 0x000fe20000000000 */
[----:B------:R-:W-:Y:S01]  /*2a40*/  IMAD.HI.U32 R4, R3, R137, RZ ;  /* 0x0000008903047227 */ /* 0x000fe200078e00ff */
[----:B------:R-:W-:-:S02]  /*2a50*/  ISETP.GE.AND P3, PT, R9, RZ, PT ;  /* 0x000000ff0900720c */ /* 0x000fc40003f66270 */
[----:B------:R-:W-:Y:S01]  /*2a60*/  IABS R141, R7 ;  /* 0x00000007008d7213 */ /* 0x000fe20000000000 */
[----:B------:R-:W-:Y:S01]  /*2a70*/  IMAD.MOV R4, RZ, RZ, -R4 ;  /* 0x000000ffff047224 */ /* 0x000fe200078e0a04 */
[----:B------:R-:W-:Y:S01]  /*2a80*/  LOP3.LUT R9, R2, 0xe8, RZ, 0xfc, !PT ;  /* 0x000000e802097812 */ /* 0x000fe200078efcff */
[--C-:B------:R-:W-:Y:S01]  /*2a90*/  @!P4 IMAD.IADD R129, R129, 0x1, -R0.reuse ;  /* 0x000000018181c824 */ /* 0x100fe200078e0a00 */
[C---:B------:R-:W-:Y:S01]  /*2aa0*/  ISETP.GT.U32.AND P4, PT, R0.reuse, R135, PT ;  /* 0x000000870000720c */ /* 0x040fe20003f84070 */
[C---:B------:R-:W-:Y:S01]  /*2ab0*/  IMAD R137, R0.reuse, R4, R137 ;  /* 0x0000000400897224 */ /* 0x040fe200078e0289 */
[----:B------:R-:W-:Y:S01]  /*2ac0*/  IABS R157, R9 ;  /* 0x00000009009d7213 */ /* 0x000fe20000000000 */
[----:B------:R-:W-:Y:S01]  /*2ad0*/  @!P0 IMAD.MOV R123, RZ, RZ, -R123 ;  /* 0x000000ffff7b8224 */ /* 0x000fe200078e0a7b */
[C---:B------:R-:W-:Y:S01]  /*2ae0*/  ISETP.GT.U32.AND P0, PT, R0.reuse, R131, PT ;  /* 0x000000830000720c */ /* 0x040fe20003f04070 */
[----:B------:R-:W-:Y:S01]  /*2af0*/  @!P5 IMAD.IADD R133, R133, 0x1, -R0 ;  /* 0x000000018585d824 */ /* 0x000fe200078e0a00 */
[----:B------:R-:W-:Y:S01]  /*2b00*/  ISETP.GT.U32.AND P5, PT, R0, R137, PT ;  /* 0x000000890000720c */ /* 0x000fe20003fa4070 */
[----:B------:R-:W-:Y:S01]  /*2b10*/  @!P6 IMAD.MOV R127, RZ, RZ, -R127 ;  /* 0x000000ffff7fe224 */ /* 0x000fe200078e0a7f */
[----:B------:R-:W-:Y:S01]  /*2b20*/  ISETP.GE.AND P6, PT, R8, RZ, PT ;  /* 0x000000ff0800720c */ /* 0x000fe20003fc6270 */
[----:B------:R-:W-:Y:S01]  /*2b30*/  IMAD.HI.U32 R4, R3, R139, RZ ;  /* 0x0000008b03047227 */ /* 0x000fe200078e00ff */
[----:B------:R-:W-:-:S03]  /*2b40*/  LOP3.LUT R8, R2, 0xcc, RZ, 0xfc, !PT ;  /* 0x000000cc02087812 */ /* 0x000fc600078efcff */
[----:B------:R-:W-:Y:S01]  /*2b50*/  @!P4 IMAD.IADD R135, R135, 0x1, -R0 ;  /* 0x000000018787c824 */ /* 0x000fe200078e0a00 */
[----:B------:R-:W-:Y:S01]  /*2b60*/  IABS R143, R8 ;  /* 0x00000008008f7213 */ /* 0x000fe20000000000 */
[----:B------:R-:W-:Y:S01]  /*2b70*/  IMAD.MOV R4, RZ, RZ, -R4 ;  /* 0x000000ffff047224 */ /* 0x000fe200078e0a04 */
[----:B------:R-:W-:Y:S01]  /*2b80*/  ISETP.GE.AND P4, PT, R6, RZ, PT ;  /* 0x000000ff0600720c */ /* 0x000fe20003f86270 */
[----:B------:R-:W-:Y:S01]  /*2b90*/  @!P2 IMAD.MOV R129, RZ, RZ, -R129 ;  /* 0x000000ffff81a224 */ /* 0x000fe200078e0a81 */
[C---:B------:R-:W-:Y:S01]  /*2ba0*/  ISETP.GT.U32.AND P2, PT, R0.reuse, R135, PT ;  /* 0x000000870000720c */ /* 0x040fe20003f44070 */
[--C-:B------:R-:W-:Y:S01]  /*2bb0*/  @!P0 IMAD.IADD R131, R131, 0x1, -R0.reuse ;  /* 0x0000000183838824 */ /* 0x100fe200078e0a00 */
[----:B------:R-:W-:Y:S01]  /*2bc0*/  ISETP.GE.AND P0, PT, R5, RZ, PT ;  /* 0x000000ff0500720c */ /* 0x000fe20003f06270 */
[----:B------:R-:W-:Y:S01]  /*2bd0*/  IMAD R139, R0, R4, R139 ;  /* 0x00000004008b7224 */ /* 0x000fe200078e028b */
[----:B------:R-:W-:Y:S01]  /*2be0*/  LOP3.LUT R6, R2, 0xd0, RZ, 0xfc, !PT ;  /* 0x000000d002067812 */ /* 0x000fe200078efcff */
[----:B------:R-:W-:-:S02]  /*2bf0*/  @!P5 IMAD.IADD R137, R137, 0x1, -R0 ;  /* 0x000000018989d824 */ /* 0x000fc400078e0a00 */
[C---:B------:R-:W-:Y:S01]  /*2c00*/  IMAD.HI.U32 R5, R3.reuse, R143, RZ ;  /* 0x0000008f03057227 */ /* 0x040fe200078e00ff */
[----:B------:R-:W-:Y:S02]  /*2c10*/  IABS R145, R6 ;  /* 0x0000000600917213 */ /* 0x000fe40000000000 */
[C---:B------:R-:W-:Y:S01]  /*2c20*/  ISETP.GT.U32.AND P5, PT, R0.reuse, R137, PT ;  /* 0x000000890000720c */ /* 0x040fe20003fa4070 */
[----:B------:R-:W-:Y:S01]  /*2c30*/  @!P3 IMAD.MOV R131, RZ, RZ, -R131 ;  /* 0x000000ffff83b224 */ /* 0x000fe200078e0a83 */
[----:B------:R-:W-:Y:S01]  /*2c40*/  ISETP.GT.U32.AND P3, PT, R0, R139, PT ;  /* 0x0000008b0000720c */ /* 0x000fe20003f64070 */
[----:B------:R-:W-:-:S04]  /*2c50*/  IMAD.HI.U32 R4, R3, R141, RZ ;  /* 0x0000008d03047227 */ /* 0x000fc800078e00ff */
[----:B------:R-:W-:Y:S02]  /*2c60*/  IMAD.MOV R5, RZ, RZ, -R5 ;  /* 0x000000ffff057224 */ /* 0x000fe400078e0a05 */
[----:B------:R-:W-:Y:S02]  /*2c70*/  IMAD.MOV R4, RZ, RZ, -R4 ;  /* 0x000000ffff047224 */ /* 0x000fe400078e0a04 */
[--C-:B------:R-:W-:Y:S01]  /*2c80*/  @!P2 IMAD.IADD R135, R135, 0x1, -R0.reuse ;  /* 0x000000018787a824 */ /* 0x100fe200078e0a00 */
[----:B------:R-:W-:Y:S01]  /*2c90*/  ISETP.GE.AND P2, PT, R8, RZ, PT ;  /* 0x000000ff0800720c */ /* 0x000fe20003f46270 */
[----:B------:R-:W-:Y:S01]  /*2ca0*/  IMAD R143, R0, R5, R143 ;  /* 0x00000005008f7224 */ /* 0x000fe200078e028f */
[----:B------:R-:W-:Y:S01]  /*2cb0*/  LOP3.LUT R5, R2, 0xd4, RZ, 0xfc, !PT ;  /* 0x000000d402057812 */ /* 0x000fe200078efcff */
[----:B------:R-:W-:Y:S01]  /*2cc0*/  IMAD R141, R0, R4, R141 ;  /* 0x00000004008d7224 */ /* 0x000fe200078e028d */
[----:B------:R-:W-:Y:S01]  /*2cd0*/  LOP3.LUT R8, R2, 0xe4, RZ, 0xfc, !PT ;  /* 0x000000e402087812 */ /* 0x000fe200078efcff */
[----:B------:R-:W-:Y:S01]  /*2ce0*/  @!P6 IMAD.MOV R135, RZ, RZ, -R135 ;  /* 0x000000ffff87e224 */ /* 0x000fe200078e0a87 */
[C---:B------:R-:W-:Y:S01]  /*2cf0*/  ISETP.GT.U32.AND P6, PT, R0.reuse, R143, PT ;  /* 0x0000008f0000720c */ /* 0x040fe20003fc4070 */
[--C-:B------:R-:W-:Y:S01]  /*2d00*/  @!P5 IMAD.IADD R137, R137, 0x1, -R0.reuse ;  /* 0x000000018989d824 */ /* 0x100fe200078e0a00 */
[C---:B------:R-:W-:Y:S01]  /*2d10*/  ISETP.GT.U32.AND P5, PT, R0.reuse, R141, PT ;  /* 0x0000008d0000720c */ /* 0x040fe20003fa4070 */
[----:B------:R-:W-:Y:S01]  /*2d20*/  @!P3 IMAD.IADD R139, R139, 0x1, -R0 ;  /* 0x000000018b8bb824 */ /* 0x000fe200078e0a00 */
[----:B------:R-:W-:Y:S01]  /*2d30*/  IABS R149, R5 ;  /* 0x0000000500957213 */ /* 0x000fe20000000000 */
[----:B------:R-:W-:Y:S01]  /*2d40*/  @!P1 IMAD.MOV R133, RZ, RZ, -R133 ;  /* 0x000000ffff859224 */ /* 0x000fe200078e0a85 */
[----:B------:R-:W-:Y:S01]  /*2d50*/  ISETP.GE.AND P1, PT, R7, RZ, PT ;  /* 0x000000ff0700720c */ /* 0x000fe20003f26270 */
[----:B------:R-:W-:Y:S01]  /*2d60*/  IMAD.HI.U32 R4, R3, R145, RZ ;  /* 0x0000009103047227 */ /* 0x000fe200078e00ff */
[----:B------:R-:W-:-:S02]  /*2d70*/  ISETP.GT.U32.AND P3, PT, R0, R139, PT ;  /* 0x0000008b0000720c */ /* 0x000fc40003f64070 */
[----:B------:R-:W-:Y:S01]  /*2d80*/  LOP3.LUT R7, R2, 0xd8, RZ, 0xfc, !PT ;  /* 0x000000d802077812 */ /* 0x000fe200078efcff */
[----:B------:R-:W-:Y:S01]  /*2d90*/  @!P0 IMAD.MOV R137, RZ, RZ, -R137 ;  /* 0x000000ffff898224 */ /* 0x000fe200078e0a89 */
[----:B------:R-:W-:Y:S01]  /*2da0*/  ISETP.GE.AND P0, PT, R6, RZ, PT ;  /* 0x000000ff0600720c */ /* 0x000fe20003f06270 */
[--C-:B------:R-:W-:Y:S01]  /*2db0*/  @!P6 IMAD.IADD R143, R143, 0x1, -R0.reuse ;  /* 0x000000018f8fe824 */ /* 0x100fe200078e0a00 */
[----:B------:R-:W-:Y:S01]  /*2dc0*/  IABS R147, R7 ;  /* 0x0000000700937213 */ /* 0x000fe20000000000 */
[----:B------:R-:W-:Y:S01]  /*2dd0*/  @!P5 IMAD.IADD R141, R141, 0x1, -R0 ;  /* 0x000000018d8dd824 */ /* 0x000fe200078e0a00 */
[----:B------:R-:W-:Y:S01]  /*2de0*/  IABS R155, R8 ;  /* 0x00000008009b7213 */ /* 0x000fe20000000000 */
[----:B------:R-:W-:Y:S01]  /*2df0*/  IMAD.MOV R6, RZ, RZ, -R4 ;  /* 0x000000ffff067224 */ /* 0x000fe200078e0a04 */
[C---:B------:R-:W-:Y:S01]  /*2e00*/  ISETP.GT.U32.AND P6, PT, R0.reuse, R143, PT ;  /* 0x0000008f0000720c */ /* 0x040fe20003fc4070 */
[----:B------:R-:W-:Y:S01]  /*2e10*/  IMAD.HI.U32 R4, R3, R149, RZ ;  /* 0x0000009503047227 */ /* 0x000fe200078e00ff */
[----:B------:R-:W-:-:S03]  /*2e20*/  ISETP.GT.U32.AND P5, PT, R0, R141, PT ;  /* 0x0000008d0000720c */ /* 0x000fc60003fa4070 */
[----:B------:R-:W-:Y:S01]  /*2e30*/  @!P3 IMAD.IADD R139, R139, 0x1, -R0 ;  /* 0x000000018b8bb824 */ /* 0x000fe200078e0a00 */
[----:B------:R-:W-:Y:S01]  /*2e40*/  ISETP.GE.AND P3, PT, R5, RZ, PT ;  /* 0x000000ff0500720c */ /* 0x000fe20003f66270 */
[----:B------:R-:W-:-:S04]  /*2e50*/  IMAD.HI.U32 R5, R3, R147, RZ ;  /* 0x0000009303057227 */ /* 0x000fc800078e00ff */
[----:B------:R-:W-:Y:S02]  /*2e60*/  IMAD.MOV R5, RZ, RZ, -R5 ;  /* 0x000000ffff057224 */ /* 0x000fe400078e0a05 */
[C---:B------:R-:W-:Y:S02]  /*2e70*/  IMAD R145, R0.reuse, R6, R145 ;  /* 0x0000000600917224 */ /* 0x040fe400078e0291 */
[C---:B------:R-:W-:Y:S02]  /*2e80*/  IMAD R147, R0.reuse, R5, R147 ;  /* 0x0000000500937224 */ /* 0x040fe400078e0293 */
[--C-:B------:R-:W-:Y:S02]  /*2e90*/  @!P6 IMAD.IADD R143, R143, 0x1, -R0.reuse ;  /* 0x000000018f8fe824 */ /* 0x100fe400078e0a00 */
[----:B------:R-:W-:Y:S01]  /*2ea0*/  @!P5 IMAD.IADD R141, R141, 0x1, -R0 ;  /* 0x000000018d8dd824 */ /* 0x000fe200078e0a00 */
[C---:B------:R-:W-:Y:S01]  /*2eb0*/  ISETP.GT.U32.AND P5, PT, R0.reuse, R145, PT ;  /* 0x000000910000720c */ /* 0x040fe20003fa4070 */
[----:B------:R-:W-:Y:S01]  /*2ec0*/  @!P2 IMAD.MOV R143, RZ, RZ, -R143 ;  /* 0x000000ffff8fa224 */ /* 0x000fe200078e0a8f */
[----:B------:R-:W-:Y:S01]  /*2ed0*/  ISETP.GT.U32.AND P2, PT, R0, R147, PT ;  /* 0x000000930000720c */ /* 0x000fe20003f44070 */
[----:B------:R-:W-:-:S02]  /*2ee0*/  IMAD.MOV R4, RZ, RZ, -R4 ;  /* 0x000000ffff047224 */ /* 0x000fc400078e0a04 */
[----:B------:R-:W-:Y:S01]  /*2ef0*/  @!P4 IMAD.MOV R139, RZ, RZ, -R139 ;  /* 0x000000ffff8bc224 */ /* 0x000fe200078e0a8b */
[----:B------:R-:W-:Y:S01]  /*2f00*/  ISETP.GE.AND P4, PT, R7, RZ, PT ;  /* 0x000000ff0700720c */ /* 0x000fe20003f86270 */
[----:B------:R-:W-:Y:S01]  /*2f10*/  IMAD R149, R0, R4, R149 ;  /* 0x0000000400957224 */ /* 0x000fe200078e0295 */
[C---:B------:R-:W-:Y:S01]  /*2f20*/  LOP3.LUT R7, R2.reuse, 0xe0, RZ, 0xfc, !PT ;  /* 0x000000e002077812 */ /* 0x040fe200078efcff */
[----:B------:R-:W-:Y:S01]  /*2f30*/  @!P1 IMAD.MOV R141, RZ, RZ, -R141 ;  /* 0x000000ffff8d9224 */ /* 0x000fe200078e0a8d */
[----:B------:R-:W-:Y:S02]  /*2f40*/  LOP3.LUT R4, R2, 0xdc, RZ, 0xfc, !PT ;  /* 0x000000dc02047812 */ /* 0x000fe400078efcff */
[----:B------:R-:W-:Y:S01]  /*2f50*/  IABS R153, R7 ;  /* 0x0000000700997213 */ /* 0x000fe20000000000 */
[--C-:B------:R-:W-:Y:S01]  /*2f60*/  @!P5 IMAD.IADD R145, R145, 0x1, -R0.reuse ;  /* 0x000000019191d824 */ /* 0x100fe200078e0a00 */
[C---:B------:R-:W-:Y:S01]  /*2f70*/  ISETP.GT.U32.AND P1, PT, R0.reuse, R149, PT ;  /* 0x000000950000720c */ /* 0x040fe20003f24070 */
[----:B------:R-:W-:Y:S01]  /*2f80*/  @!P2 IMAD.IADD R147, R147, 0x1, -R0 ;  /* 0x000000019393a824 */ /* 0x000fe200078e0a00 */
[----:B------:R-:W-:Y:S01]  /*2f90*/  IABS R151, R4 ;  /* 0x0000000400977213 */ /* 0x000fe20000000000 */
[----:B------:R-:W-:Y:S01]  /*2fa0*/  IMAD.HI.U32 R5, R3, R153, RZ ;  /* 0x0000009903057227 */ /* 0x000fe200078e00ff */
[----:B------:R-:W-:-:S02]  /*2fb0*/  ISETP.GT.U32.AND P5, PT, R0, R145, PT ;  /* 0x000000910000720c */ /* 0x000fc40003fa4070 */
[----:B------:R-:W-:Y:S01]  /*2fc0*/  ISETP.GT.U32.AND P2, PT, R0, R147, PT ;  /* 0x000000930000720c */ /* 0x000fe20003f44070 */
[----:B------:R-:W-:Y:S01]  /*2fd0*/  IMAD.MOV R5, RZ, RZ, -R5 ;  /* 0x000000ffff057224 */ /* 0x000fe200078e0a05 */
[----:B------:R-:W-:Y:S01]  /*2fe0*/  ISETP.GE.AND P6, PT, R4, RZ, PT ;  /* 0x000000ff0400720c */ /* 0x000fe20003fc6270 */
[----:B------:R-:W-:-:S04]  /*2ff0*/  IMAD.HI.U32 R4, R3, R151, RZ ;  /* 0x0000009703047227 */ /* 0x000fc800078e00ff */
[----:B------:R-:W-:Y:S02]  /*3000*/  IMAD R153, R0, R5, R153 ;  /* 0x0000000500997224 */ /* 0x000fe400078e0299 */
[----:B------:R-:W-:-:S04]  /*3010*/  IMAD.HI.U32 R5, R3, R157, RZ ;  /* 0x0000009d03057227 */ /* 0x000fc800078e00ff */
[--C-:B------:R-:W-:Y:S02]  /*3020*/  @!P1 IMAD.IADD R149, R149, 0x1, -R0.reuse ;  /* 0x0000000195959824 */ /* 0x100fe400078e0a00 */
[----:B------:R-:W-:Y:S02]  /*3030*/  IMAD.MOV R5, RZ, RZ, -R5 ;  /* 0x000000ffff057224 */ /* 0x000fe400078e0a05 */
[--C-:B------:R-:W-:Y:S01]  /*3040*/  @!P5 IMAD.IADD R145, R145, 0x1, -R0.reuse ;  /* 0x000000019191d824 */ /* 0x100fe200078e0a00 */
[C---:B------:R-:W-:Y:S01]  /*3050*/  ISETP.GT.U32.AND P1, PT, R0.reuse, R149, PT ;  /* 0x000000950000720c */ /* 0x040fe20003f24070 */
[----:B------:R-:W-:Y:S01]  /*3060*/  IMAD R157, R0, R5, R157 ;  /* 0x00000005009d7224 */ /* 0x000fe200078e029d */
[----:B------:R-:W-:Y:S01]  /*3070*/  ISETP.GE.AND P5, PT, R7, RZ, PT ;  /* 0x000000ff0700720c */ /* 0x000fe20003fa6270 */
[----:B------:R-:W-:Y:S01]  /*3080*/  @!P2 IMAD.IADD R147, R147, 0x1, -R0 ;  /* 0x000000019393a824 */ /* 0x000fe200078e0a00 */
[----:B------:R-:W-:Y:S01]  /*3090*/  LOP3.LUT R7, R2, 0xf0, RZ, 0xfc, !PT ;  /* 0x000000f002077812 */ /* 0x000fe200078efcff */
[----:B------:R-:W-:-:S02]  /*30a0*/  IMAD.MOV R6, RZ, RZ, -R4 ;  /* 0x000000ffff067224 */ /* 0x000fc400078e0a04 */
[----:B------:R-:W-:Y:S01]  /*30b0*/  @!P0 IMAD.MOV R145, RZ, RZ, -R145 ;  /* 0x000000ffff918224 */ /* 0x000fe200078e0a91 */
[C---:B------:R-:W-:Y:S01]  /*30c0*/  ISETP.GT.U32.AND P0, PT, R0.reuse, R153, PT ;  /* 0x000000990000720c */ /* 0x040fe20003f04070 */
[----:B------:R-:W-:Y:S01]  /*30d0*/  @!P4 IMAD.MOV R147, RZ, RZ, -R147 ;  /* 0x000000ffff93c224 */ /* 0x000fe200078e0a93 */
[C---:B------:R-:W-:Y:S01]  /*30e0*/  ISETP.GT.U32.AND P4, PT, R0.reuse, R157, PT ;  /* 0x0000009d0000720c */ /* 0x040fe20003f84070 */
[----:B------:R-:W-:Y:S01]  /*30f0*/  IMAD R151, R0, R6, R151 ;  /* 0x0000000600977224 */ /* 0x000fe200078e0297 */
[----:B------:R-:W-:Y:S01]  /*3100*/  LOP3.LUT R6, R2, 0xec, RZ, 0xfc, !PT ;  /* 0x000000ec02067812 */ /* 0x000fe200078efcff */
[----:B------:R-:W-:Y:S01]  /*3110*/  IMAD.HI.U32 R4, R3, R155, RZ ;  /* 0x0000009b03047227 */ /* 0x000fe200078e00ff */
[----:B------:R-:W-:Y:S02]  /*3120*/  IABS R161, R7 ;  /* 0x0000000700a17213 */ /* 0x000fe40000000000 */
[----:B------:R-:W-:Y:S01]  /*3130*/  IABS R159, R6 ;  /* 0x00000006009f7213 */ /* 0x000fe20000000000 */
[----:B------:R-:W-:-:S02]  /*3140*/  IMAD.MOV R4, RZ, RZ, -R4 ;  /* 0x000000ffff047224 */ /* 0x000fc400078e0a04 */
[----:B------:R-:W-:Y:S01]  /*3150*/  @!P1 IMAD.IADD R149, R149, 0x1, -R0 ;  /* 0x0000000195959824 */ /* 0x000fe200078e0a00 */
[C---:B------:R-:W-:Y:S01]  /*3160*/  ISETP.GT.U32.AND P1, PT, R0.reuse, R151, PT ;  /* 0x000000970000720c */ /* 0x040fe20003f24070 */
[----:B------:R-:W-:Y:S02]  /*3170*/  IMAD R155, R0, R4, R155 ;  /* 0x00000004009b7224 */ /* 0x000fe400078e029b */
[----:B------:R-:W-:-:S03]  /*3180*/  IMAD.HI.U32 R4, R3, R159, RZ ;  /* 0x0000009f03047227 */ /* 0x000fc600078e00ff */
[C---:B------:R-:W-:Y:S01]  /*3190*/  ISETP.GT.U32.AND P2, PT, R0.reuse, R155, PT ;  /* 0x0000009b0000720c */ /* 0x040fe20003f44070 */
[--C-:B------:R-:W-:Y:S02]  /*31a0*/  @!P0 IMAD.IADD R153, R153, 0x1, -R0.reuse ;  /* 0x0000000199998824 */ /* 0x100fe400078e0a00 */
[----:B------:R-:W-:Y:S02]  /*31b0*/  @!P4 IMAD.IADD R157, R157, 0x1, -R0 ;  /* 0x000000019d9dc824 */ /* 0x000fe400078e0a00 */
[----:B------:R-:W-:Y:S01]  /*31c0*/  IMAD.MOV R4, RZ, RZ, -R4 ;  /* 0x000000ffff047224 */ /* 0x000fe200078e0a04 */
[C---:B------:R-:W-:Y:S01]  /*31d0*/  ISETP.GT.U32.AND P0, PT, R0.reuse, R153, PT ;  /* 0x000000990000720c */ /* 0x040fe20003f04070 */
[----:B------:R-:W-:Y:S01]  /*31e0*/  @!P1 IMAD.IADD R151, R151, 0x1, -R0 ;  /* 0x0000000197979824 */ /* 0x000fe200078e0a00 */
[C---:B------:R-:W-:Y:S01]  /*31f0*/  ISETP.GT.U32.AND P4, PT, R0.reuse, R157, PT ;  /* 0x0000009d0000720c */ /* 0x040fe20003f84070 */
[C---:B------:R-:W-:Y:S02]  /*3200*/  IMAD R159, R0.reuse, R4, R159 ;  /* 0x00000004009f7224 */ /* 0x040fe400078e029f */
[----:B------:R-:W-:Y:S01]  /*3210*/  IMAD.HI.U32 R4, R3, R161, RZ ;  /* 0x000000a103047227 */ /* 0x000fe200078e00ff */
[----:B------:R-:W-:-:S03]  /*3220*/  ISETP.GT.U32.AND P1, PT, R0, R151, PT ;  /* 0x000000970000720c */ /* 0x000fc60003f24070 */
[----:B------:R-:W-:Y:S02]  /*3230*/  IMAD.MOV R4, RZ, RZ, -R4 ;  /* 0x000000ffff047224 */ /* 0x000fe400078e0a04 */
[----:B------:R-:W-:Y:S01]  /*3240*/  @!P3 IMAD.MOV R149, RZ, RZ, -R149 ;  /* 0x000000ffff95b224 */ /* 0x000fe200078e0a95 */
[----:B------:R-:W-:Y:S01]  /*3250*/  ISETP.GE.AND P3, PT, R8, RZ, PT ;  /* 0x000000ff0800720c */ /* 0x000fe20003f66270 */
[--C-:B------:R-:W-:Y:S01]  /*3260*/  @!P2 IMAD.IADD R155, R155, 0x1, -R0.reuse ;  /* 0x000000019b9ba824 */ /* 0x100fe200078e0a00 */
[----:B------:R-:W-:Y:S01]  /*3270*/  LOP3.LUT R8, R2, 0xf4, RZ, 0xfc, !PT ;  /* 0x000000f402087812 */ /* 0x000fe200078efcff */
[----:B------:R-:W-:Y:S01]  /*3280*/  IMAD R161, R0, R4, R161 ;  /* 0x0000000400a17224 */ /* 0x000fe200078e02a1 */
[----:B------:R-:W-:Y:S01]  /*3290*/  LOP3.LUT R4, R2, 0xf8, RZ, 0xfc, !PT ;  /* 0x000000f802047812 */ /* 0x000fe200078efcff */
[--C-:B------:R-:W-:Y:S01]  /*32a0*/  @!P0 IMAD.IADD R153, R153, 0x1, -R0.reuse ;  /* 0x0000000199998824 */ /* 0x100fe200078e0a00 */
[----:B------:R-:W-:Y:S01]  /*32b0*/  IABS R163, R8 ;  /* 0x0000000800a37213 */ /* 0x000fe20000000000 */
[--C-:B------:R-:W-:Y:S01]  /*32c0*/  @!P4 IMAD.IADD R157, R157, 0x1, -R0.reuse ;  /* 0x000000019d9dc824 */ /* 0x100fe200078e0a00 */
[C---:B------:R-:W-:Y:S01]  /*32d0*/  ISETP.GT.U32.AND P2, PT, R0.reuse, R155, PT ;  /* 0x0000009b0000720c */ /* 0x040fe20003f44070 */
[----:B------:R-:W-:Y:S01]  /*32e0*/  @!P1 IMAD.IADD R151, R151, 0x1, -R0 ;  /* 0x0000000197979824 */ /* 0x000fe200078e0a00 */
[C---:B------:R-:W-:Y:S01]  /*32f0*/  ISETP.GT.U32.AND P0, PT, R0.reuse, R159, PT ;  /* 0x0000009f0000720c */ /* 0x040fe20003f04070 */
[----:B------:R-:W-:Y:S01]  /*3300*/  IMAD.HI.U32 R5, R3, R163, RZ ;  /* 0x000000a303057227 */ /* 0x000fe200078e00ff */
[----:B------:R-:W-:-:S02]  /*3310*/  ISETP.GT.U32.AND P4, PT, R0, R161, PT ;  /* 0x000000a10000720c */ /* 0x000fc40003f84070 */
[----:B------:R-:W-:Y:S01]  /*3320*/  ISETP.GE.AND P1, PT, R9, RZ, PT ;  /* 0x000000ff0900720c */ /* 0x000fe20003f26270 */
[----:B------:R-:W-:Y:S01]  /*3330*/  IMAD.MOV R5, RZ, RZ, -R5 ;  /* 0x000000ffff057224 */ /* 0x000fe200078e0a05 */
[----:B------:R-:W-:Y:S01]  /*3340*/  IABS R167, R4 ;  /* 0x0000000400a77213 */ /* 0x000fe20000000000 */
[----:B------:R-:W-:Y:S01]  /*3350*/  @!P6 IMAD.MOV R151, RZ, RZ, -R151 ;  /* 0x000000ffff97e224 */ /* 0x000fe200078e0a97 */
[----:B------:R-:W-:Y:S01]  /*3360*/  ISETP.GE.AND P6, PT, R6, RZ, PT ;  /* 0x000000ff0600720c */ /* 0x000fe20003fc6270 */
[----:B------:R-:W-:Y:S01]  /*3370*/  IMAD R163, R0, R5, R163 ;  /* 0x0000000500a37224 */ /* 0x000fe200078e02a3 */
[C---:B------:R-:W-:Y:S01]  /*3380*/  LOP3.LUT R5, R2.reuse, 0xfc, RZ, 0xfc, !PT ;  /* 0x000000fc02057812 */ /* 0x040fe200078efcff */
[--C-:B------:R-:W-:Y:S01]  /*3390*/  @!P2 IMAD.IADD R155, R155, 0x1, -R0.reuse ;  /* 0x000000019b9ba824 */ /* 0x100fe200078e0a00 */
[----:B------:R-:W-:Y:S01]  /*33a0*/  LOP3.LUT R6, R2, 0x100, RZ, 0xfc, !PT ;  /* 0x0000010002067812 */ /* 0x000fe200078efcff */
[--C-:B------:R-:W-:Y:S01]  /*33b0*/  @!P0 IMAD.IADD R159, R159, 0x1, -R0.reuse ;  /* 0x000000019f9f8824 */ /* 0x100fe200078e0a00 */
[----:B------:R-:W-:Y:S01]  /*33c0*/  IABS R165, R5 ;  /* 0x0000000500a57213 */ /* 0x000fe20000000000 */
[----:B------:R-:W-:Y:S01]  /*33d0*/  @!P4 IMAD.IADD R161, R161, 0x1, -R0 ;  /* 0x00000001a1a1c824 */ /* 0x000fe200078e0a00 */
[----:B------:R-:W-:Y:S01]  /*33e0*/  IABS R177, R6 ;  /* 0x0000000600b17213 */ /* 0x000fe20000000000 */
[----:B------:R-:W-:Y:S01]  /*33f0*/  @!P3 IMAD.MOV R155, RZ, RZ, -R155 ;  /* 0x000000ffff9bb224 */ /* 0x000fe200078e0a9b */
[----:B------:R-:W-:Y:S01]  /*3400*/  ISETP.GT.U32.AND P0, PT, R0, R159, PT ;  /* 0x0000009f0000720c */ /* 0x000fe20003f04070 */
[----:B------:R-:W-:Y:S01]  /*3410*/  @!P1 IMAD.MOV R157, RZ, RZ, -R157 ;  /* 0x000000ffff9d9224 */ /* 0x000fe200078e0a9d */
[----:B------:R-:W-:Y:S01]  /*3420*/  ISETP.GE.AND P3, PT, R4, RZ, PT ;  /* 0x000000ff0400720c */ /* 0x000fe20003f66270 */
[----:B------:R-:W-:Y:S01]  /*3430*/  IMAD.HI.U32 R4, R3, R167, RZ ;  /* 0x000000a703047227 */ /* 0x000fe200078e00ff */
[----:B------:R-:W-:-:S02]  /*3440*/  ISETP.GT.U32.AND P4, PT, R0, R161, PT ;  /* 0x000000a10000720c */ /* 0x000fc40003f84070 */
[----:B------:R-:W-:Y:S01]  /*3450*/  ISETP.GE.AND P1, PT, R5, RZ, PT ;  /* 0x000000ff0500720c */ /* 0x000fe20003f26270 */
[----:B------:R-:W-:Y:S01]  /*3460*/  IMAD.HI.U32 R5, R3, R165, RZ ;  /* 0x000000a503057227 */ /* 0x000fe200078e00ff */
[----:B------:R-:W-:Y:S02]  /*3470*/  ISETP.GE.AND P2, PT, R8, RZ, PT ;  /* 0x000000ff0800720c */ /* 0x000fe40003f46270 */
[C---:B------:R-:W-:Y:S01]  /*3480*/  LOP3.LUT R8, R2.reuse, 0x108, RZ, 0xfc, !PT ;  /* 0x0000010802087812 */ /* 0x040fe200078efcff */
[----:B------:R-:W-:Y:S01]  /*3490*/  IMAD.MOV R4, RZ, RZ, -R4 ;  /* 0x000000ffff047224 */ /* 0x000fe200078e0a04 */
[----:B------:R-:W-:Y:S01]  /*34a0*/  LOP3.LUT R9, R2, 0x10c, RZ, 0xfc, !PT ;  /* 0x0000010c02097812 */ /* 0x000fe200078efcff */
[----:B------:R-:W-:Y:S01]  /*34b0*/  IMAD.MOV R5, RZ, RZ, -R5 ;  /* 0x000000ffff057224 */ /* 0x000fe200078e0a05 */
[----:B------:R-:W-:Y:S01]  /*34c0*/  IABS R171, R8 ;  /* 0x0000000800ab7213 */ /* 0x000fe20000000000 */
[C---:B------:R-:W-:Y:S01]  /*34d0*/  IMAD R167, R0.reuse, R4, R167 ;  /* 0x0000000400a77224 */ /* 0x040fe200078e02a7 */
[----:B------:R-:W-:Y:S01]  /*34e0*/  IABS R173, R9 ;  /* 0x0000000900ad7213 */ /* 0x000fe20000000000 */
[----:B------:R-:W-:Y:S01]  /*34f0*/  @!P0 IMAD.IADD R159, R159, 0x1, -R0 ;  /* 0x000000019f9f8824 */ /* 0x000fe200078e0a00 */
[C---:B------:R-:W-:Y:S01]  /*3500*/  ISETP.GT.U32.AND P0, PT, R0.reuse, R163, PT ;  /* 0x000000a30000720c */ /* 0x040fe20003f04070 */
[----:B------:R-:W-:-:S02]  /*3510*/  IMAD R165, R0, R5, R165 ;  /* 0x0000000500a57224 */ /* 0x000fc400078e02a5 */
[----:B------:R-:W-:Y:S01]  /*3520*/  @!P4 IMAD.IADD R161, R161, 0x1, -R0 ;  /* 0x00000001a1a1c824 */ /* 0x000fe200078e0a00 */
[C---:B------:R-:W-:Y:S01]  /*3530*/  ISETP.GT.U32.AND P4, PT, R0.reuse, R167, PT ;  /* 0x000000a70000720c */ /* 0x040fe20003f84070 */
[----:B------:R-:W-:Y:S01]  /*3540*/  @!P6 IMAD.MOV R159, RZ, RZ, -R159 ;  /* 0x000000ffff9fe224 */ /* 0x000fe200078e0a9f */
[----:B------:R-:W-:Y:S01]  /*3550*/  ISETP.GT.U32.AND P6, PT, R0, R165, PT ;  /* 0x000000a50000720c */ /* 0x000fe20003fc4070 */
[----:B------:R-:W-:Y:S01]  /*3560*/  @!P5 IMAD.MOV R153, RZ, RZ, -R153 ;  /* 0x000000ffff99d224 */ /* 0x000fe200078e0a99 */
[----:B------:R-:W-:Y:S01]  /*3570*/  ISETP.GE.AND P5, PT, R7, RZ, PT ;  /* 0x000000ff0700720c */ /* 0x000fe20003fa6270 */
[----:B------:R-:W-:Y:S01]  /*3580*/  IMAD.HI.U32 R4, R3, R177, RZ ;  /* 0x000000b103047227 */ /* 0x000fe200078e00ff */
[----:B------:R-:W-:-:S03]  /*3590*/  LOP3.LUT R7, R2, 0x104, RZ, 0xfc, !PT ;  /* 0x0000010402077812 */ /* 0x000fc600078efcff */
[----:B------:R-:W-:Y:S01]  /*35a0*/  @!P0 IMAD.IADD R163, R163, 0x1, -R0 ;  /* 0x00000001a3a38824 */ /* 0x000fe200078e0a00 */
[----:B------:R-:W-:Y:S01]  /*35b0*/  IABS R169, R7 ;  /* 0x0000000700a97213 */ /* 0x000fe20000000000 */
[----:B------:R-:W-:Y:S02]  /*35c0*/  IMAD.MOV R4, RZ, RZ, -R4 ;  /* 0x000000ffff047224 */ /* 0x000fe400078e0a04 */
[--C-:B------:R-:W-:Y:S01]  /*35d0*/  @!P4 IMAD.IADD R167, R167, 0x1, -R0.reuse ;  /* 0x00000001a7a7c824 */ /* 0x100fe200078e0a00 */
[C---:B------:R-:W-:Y:S01]  /*35e0*/  ISETP.GT.U32.AND P0, PT, R0.reuse, R163, PT ;  /* 0x000000a30000720c */ /* 0x040fe20003f04070 */
[----:B------:R-:W-:Y:S02]  /*35f0*/  @!P6 IMAD.IADD R165, R165, 0x1, -R0 ;  /* 0x00000001a5a5e824 */ /* 0x000fe400078e0a00 */
[----:B------:R-:W-:Y:S01]  /*3600*/  IMAD.HI.U32 R5, R3, R169, RZ ;  /* 0x000000a903057227 */ /* 0x000fe200078e00ff */
[C---:B------:R-:W-:Y:S02]  /*3610*/  ISETP.GT.U32.AND P4, PT, R0.reuse, R167, PT ;  /* 0x000000a70000720c */ /* 0x040fe40003f84070 */
[----:B------:R-:W-:Y:S01]  /*3620*/  ISETP.GT.U32.AND P6, PT, R0, R165, PT ;  /* 0x000000a50000720c */ /* 0x000fe20003fc4070 */
[----:B------:R-:W-:-:S02]  /*3630*/  IMAD.MOV R5, RZ, RZ, -R5 ;  /* 0x000000ffff057224 */ /* 0x000fc400078e0a05 */
[C---:B------:R-:W-:Y:S02]  /*3640*/  IMAD R177, R0.reuse, R4, R177 ;  /* 0x0000000400b17224 */ /* 0x040fe400078e02b1 */
[----:B------:R-:W-:Y:S02]  /*3650*/  IMAD R169, R0, R5, R169 ;  /* 0x0000000500a97224 */ /* 0x000fe400078e02a9 */
[----:B------:R-:W-:-:S04]  /*3660*/  IMAD.HI.U32 R4, R3, R171, RZ ;  /* 0x000000ab03047227 */ /* 0x000fc800078e00ff */
[--C-:B------:R-:W-:Y:S01]  /*3670*/  @!P4 IMAD.IADD R167, R167, 0x1, -R0.reuse ;  /* 0x00000001a7a7c824 */ /* 0x100fe200078e0a00 */
[----:B------:R-:W-:Y:S01]  /*3680*/  ISETP.GT.U32.AND P4, PT, R0, R177, PT ;  /* 0x000000b10000720c */ /* 0x000fe20003f84070 */
[----:B------:R-:W-:Y:S01]  /*3690*/  @!P5 IMAD.MOV R161, RZ, RZ, -R161 ;  /* 0x000000ffffa1d224 */ /* 0x000fe200078e0aa1 */
[----:B------:R-:W-:Y:S01]  /*36a0*/  ISETP.GE.AND P5, PT, R6, RZ, PT ;  /* 0x000000ff0600720c */ /* 0x000fe20003fa6270 */
[----:B------:R-:W-:Y:S01]  /*36b0*/  @!P6 IMAD.IADD R165, R165, 0x1, -R0 ;  /* 0x00000001a5a5e824 */ /* 0x000fe200078e0a00 */
[----:B------:R-:W-:Y:S01]  /*36c0*/  ISETP.GT.U32.AND P6, PT, R0, R169, PT ;  /* 0x000000a90000720c */ /* 0x000fe20003fc4070 */
[----:B------:R-:W-:Y:S02]  /*36d0*/  IMAD.MOV R6, RZ, RZ, -R4 ;  /* 0x000000ffff067224 */ /* 0x000fe400078e0a04 */
[----:B------:R-:W-:-:S04]  /*36e0*/  IMAD.HI.U32 R4, R3, R173, RZ ;  /* 0x000000ad03047227 */ /* 0x000fc800078e00ff */
[----:B------:R-:W-:Y:S01]  /*36f0*/  @!P0 IMAD.IADD R163, R163, 0x1, -R0 ;  /* 0x00000001a3a38824 */ /* 0x000fe200078e0a00 */
[----:B------:R-:W-:Y:S01]  /*3700*/  ISETP.GE.AND P0, PT, R7, RZ, PT ;  /* 0x000000ff0700720c */ /* 0x000fe20003f06270 */
[C---:B------:R-:W-:Y:S02]  /*3710*/  IMAD R171, R0.reuse, R6, R171 ;  /* 0x0000000600ab7224 */ /* 0x040fe400078e02ab */
[----:B------:R-:W-:Y:S02]  /*3720*/  IMAD.MOV R7, RZ, RZ, -R4 ;  /* 0x000000ffff077224 */ /* 0x000fe400078e0a04 */
[--C-:B------:R-:W-:Y:S01]  /*3730*/  @!P4 IMAD.IADD R177, R177, 0x1, -R0.reuse ;  /* 0x00000001b1b1c824 */ /* 0x100fe200078e0a00 */
[C---:B------:R-:W-:Y:S01]  /*3740*/  ISETP.GT.U32.AND P4, PT, R0.reuse, R171, PT ;  /* 0x000000ab0000720c */ /* 0x040fe20003f84070 */
[----:B------:R-:W-:Y:S01]  /*3750*/  IMAD R173, R0, R7, R173 ;  /* 0x0000000700ad7224 */ /* 0x000fe200078e02ad */
[----:B------:R-:W-:Y:S01]  /*3760*/  LOP3.LUT R7, R2, 0x120, RZ, 0xfc, !PT ;  /* 0x0000012002077812 */ /* 0x000fe200078efcff */
[----:B------:R-:W-:-:S02]  /*3770*/  @!P6 IMAD.IADD R169, R169, 0x1, -R0 ;  /* 0x00000001a9a9e824 */ /* 0x000fc400078e0a00 */
[C---:B------:R-:W-:Y:S01]  /*3780*/  IMAD.HI.U32 R5, R3.reuse, R175, RZ ;  /* 0x000000af03057227 */ /* 0x040fe200078e00ff */
[----:B------:R-:W-:Y:S02]  /*3790*/  ISETP.GT.U32.AND P6, PT, R0, R173, PT ;  /* 0x000000ad0000720c */ /* 0x000fe40003fc4070 */
[----:B------:R-:W-:Y:S01]  /*37a0*/  IABS R187, R7 ;  /* 0x0000000700bb7213 */ /* 0x000fe20000000000 */
[----:B------:R-:W-:-:S04]  /*37b0*/  IMAD.HI.U32 R4, R3, R181, RZ ;  /* 0x000000b503047227 */ /* 0x000fc800078e00ff */
[----:B------:R-:W-:Y:S01]  /*37c0*/  @!P4 IMAD.IADD R171, R171, 0x1, -R0 ;  /* 0x00000001ababc824 */ /* 0x000fe200078e0a00 */
[----:B------:R-:W-:Y:S01]  /*37d0*/  ISETP.GT.U32.AND P4, PT, R0, R177, PT ;  /* 0x000000b10000720c */ /* 0x000fe20003f84070 */
[----:B------:R-:W-:-:S04]  /*37e0*/  IMAD.HI.U32 R6, R3, R179, RZ ;  /* 0x000000b303067227 */ /* 0x000fc800078e00ff */
[----:B------:R-:W-:Y:S01]  /*37f0*/  @!P6 IMAD.IADD R173, R173, 0x1, -R0 ;  /* 0x00000001adade824 */ /* 0x000fe200078e0a00 */
[C---:B------:R-:W-:Y:S01]  /*3800*/  ISETP.GT.U32.AND P6, PT, R0.reuse, R171, PT ;  /* 0x000000ab0000720c */ /* 0x040fe20003fc4070 */
[----:B------:R-:W-:Y:S02]  /*3810*/  IMAD.MOV R5, RZ, RZ, -R5 ;  /* 0x000000ffff057224 */ /* 0x000fe400078e0a05 */
[----:B------:R-:W-:Y:S02]  /*3820*/  IMAD.MOV R4, RZ, RZ, -R4 ;  /* 0x000000ffff047224 */ /* 0x000fe400078e0a04 */
[----:B------:R-:W-:Y:S01]  /*3830*/  @!P2 IMAD.MOV R163, RZ, RZ, -R163 ;  /* 0x000000ffffa3a224 */ /* 0x000fe200078e0aa3 */
[C---:B------:R-:W-:Y:S01]  /*3840*/  ISETP.GT.U32.AND P2, PT, R0.reuse, R169, PT ;  /* 0x000000a90000720c */ /* 0x040fe20003f44070 */
[----:B------:R-:W-:Y:S01]  /*3850*/  @!P3 IMAD.MOV R167, RZ, RZ, -R167 ;  /* 0x000000ffffa7b224 */ /* 0x000fe200078e0aa7 */
[----:B------:R-:W-:Y:S01]  /*3860*/  ISETP.GT.U32.AND P3, PT, R0, R173, PT ;  /* 0x000000ad0000720c */ /* 0x000fe20003f64070 */
[----:B------:R-:W-:-:S02]  /*3870*/  IMAD.MOV R6, RZ, RZ, -R6 ;  /* 0x000000ffff067224 */ /* 0x000fc400078e0a06 */
[C---:B------:R-:W-:Y:S02]  /*3880*/  IMAD R175, R0.reuse, R5, R175 ;  /* 0x0000000500af7224 */ /* 0x040fe400078e02af */
[C---:B------:R-:W-:Y:S02]  /*3890*/  IMAD R181, R0.reuse, R4, R181 ;  /* 0x0000000400b57224 */ /* 0x040fe400078e02b5 */
[----:B------:R-:W-:Y:S01]  /*38a0*/  IMAD R179, R0, R6, R179 ;  /* 0x0000000600b37224 */ /* 0x000fe200078e02b3 */
[----:B------:R-:W-:Y:S01]  /*38b0*/  LOP3.LUT R6, R2, 0x11c, RZ, 0xfc, !PT ;  /* 0x0000011c02067812 */ /* 0x000fe200078efcff */
[----:B------:R-:W-:Y:S01]  /*38c0*/  @!P1 IMAD.MOV R165, RZ, RZ, -R165 ;  /* 0x000000ffffa59224 */ /* 0x000fe200078e0aa5 */
        /* <DEDUP_REMOVED lines=8> */
[----:B------:R-:W-:Y:S01]  /*3950*/  ISETP.GE.AND P3, PT, R9, RZ, PT ;  /* 0x000000ff0900720c */ /* 0x000fe20003f66270 */
[----:B------:R-:W-:Y:S01]  /*3960*/  IMAD.HI.U32 R4, R3, R183, RZ ;  /* 0x000000b703047227 */ /* 0x000fe200078e00ff */
[C---:B------:R-:W-:Y:S02]  /*3970*/  LOP3.LUT R8, R2.reuse, 0x128, RZ, 0xfc, !PT ;  /* 0x0000012802087812 */ /* 0x040fe400078efcff */
[----:B------:R-:W-:Y:S01]  /*3980*/  LOP3.LUT R9, R2, 0x144, RZ, 0xfc, !PT ;  /* 0x0000014402097812 */ /* 0x000fe200078efcff */
[----:B------:R-:W-:Y:S01]  /*3990*/  IMAD.MOV R5, RZ, RZ, -R5 ;  /* 0x000000ffff057224 */ /* 0x000fe200078e0a05 */
[----:B------:R-:W-:Y:S01]  /*39a0*/  IABS R191, R8 ;  /* 0x0000000800bf7213 */ /* 0x000fe20000000000 */
[----:B------:R-:W-:Y:S01]  /*39b0*/  @!P4 IMAD.IADD R177, R177, 0x1, -R0 ;  /* 0x00000001b1b1c824 */ /* 0x000fe200078e0a00 */
[----:B------:R-:W-:Y:S01]  /*39c0*/  ISETP.GT.U32.AND P4, PT, R0, R179, PT ;  /* 0x000000b30000720c */ /* 0x000fe20003f84070 */
[----:B------:R-:W-:Y:S01]  /*39d0*/  IMAD.MOV R4, RZ, RZ, -R4 ;  /* 0x000000ffff047224 */ /* 0x000fe200078e0a04 */
[----:B------:R-:W-:Y:S01]  /*39e0*/  IABS R203, R9 ;  /* 0x0000000900cb7213 */ /* 0x000fe20000000000 */
[--C-:B------:R-:W-:Y:S01]  /*39f0*/  @!P1 IMAD.IADD R175, R175, 0x1, -R0.reuse ;  /* 0x00000001afaf9824 */ /* 0x100fe200078e0a00 */
[----:B------:R-:W-:Y:S01]  /*3a00*/  ISETP.GE.AND P1, PT, R10, RZ, PT ;  /* 0x000000ff0a00720c */ /* 0x000fe20003f26270 */
[----:B------:R-:W-:Y:S01]  /*3a10*/  IMAD R187, R0, R5, R187 ;  /* 0x0000000500bb7224 */ /* 0x000fe200078e02bb */
[C---:B------:R-:W-:Y:S01]  /*3a20*/  LOP3.LUT R5, R2.reuse, 0x124, RZ, 0xfc, !PT ;  /* 0x0000012402057812 */ /* 0x040fe200078efcff */
[----:B------:R-:W-:Y:S01]  /*3a30*/  @!P6 IMAD.IADD R181, R181, 0x1, -R0 ;  /* 0x00000001b5b5e824 */ /* 0x000fe200078e0a00 */
[----:B------:R-:W-:Y:S01]  /*3a40*/  LOP3.LUT R10, R2, 0x16c, RZ, 0xfc, !PT ;  /* 0x0000016c020a7812 */ /* 0x000fe200078efcff */
[C---:B------:R-:W-:Y:S01]  /*3a50*/  IMAD R183, R0.reuse, R4, R183 ;  /* 0x0000000400b77224 */ /* 0x040fe200078e02b7 */
[----:B------:R-:W-:Y:S01]  /*3a60*/  IABS R189, R5 ;  /* 0x0000000500bd7213 */ /* 0x000fe20000000000 */
[----:B------:R-:W-:Y:S01]  /*3a70*/  @!P5 IMAD.MOV R177, RZ, RZ, -R177 ;  /* 0x000000ffffb1d224 */ /* 0x000fe200078e0ab1 */
[C---:B------:R-:W-:Y:S01]  /*3a80*/  ISETP.GT.U32.AND P5, PT, R0.reuse, R175, PT ;  /* 0x000000af0000720c */ /* 0x040fe20003fa4070 */
[----:B------:R-:W-:Y:S01]  /*3a90*/  @!P2 IMAD.MOV R171, RZ, RZ, -R171 ;  /* 0x000000ffffaba224 */ /* 0x000fe200078e0aab */
[C---:B------:R-:W-:Y:S01]  /*3aa0*/  ISETP.GT.U32.AND P6, PT, R0.reuse, R181, PT ;  /* 0x000000b50000720c */ /* 0x040fe20003fc4070 */
[----:B------:R-:W-:Y:S01]  /*3ab0*/  @!P3 IMAD.MOV R173, RZ, RZ, -R173 ;  /* 0x000000ffffadb224 */ /* 0x000fe200078e0aad */
[----:B------:R-:W-:Y:S01]  /*3ac0*/  ISETP.GT.U32.AND P2, PT, R0, R183, PT ;  /* 0x000000b70000720c */ /* 0x000fe20003f44070 */
[----:B------:R-:W-:Y:S01]  /*3ad0*/  IMAD.HI.U32 R4, R3, R189, RZ ;  /* 0x000000bd03047227 */ /* 0x000fe200078e00ff */
[----:B------:R-:W-:-:S02]  /*3ae0*/  ISETP.GE.AND P3, PT, R12, RZ, PT ;  /* 0x000000ff0c00720c */ /* 0x000fc40003f66270 */
[----:B------:R-:W-:Y:S01]  /*3af0*/  IABS R227, R10 ;  /* 0x0000000a00e37213 */ /* 0x000fe20000000000 */
[----:B------:R-:W-:Y:S01]  /*3b00*/  @!P4 IMAD.IADD R179, R179, 0x1, -R0 ;  /* 0x00000001b3b3c824 */ /* 0x000fe200078e0a00 */
[----:B------:R-:W-:Y:S01]  /*3b10*/  ISETP.GE.AND P4, PT, R11, RZ, PT ;  /* 0x000000ff0b00720c */ /* 0x000fe20003f86270 */
[----:B------:R-:W-:Y:S01]  /*3b20*/  IMAD.MOV R4, RZ, RZ, -R4 ;  /* 0x000000ffff047224 */ /* 0x000fe200078e0a04 */
[----:B------:R-:W-:Y:S01]  /*3b30*/  LOP3.LUT R11, R2, 0x18c, RZ, 0xfc, !PT ;  /* 0x0000018c020b7812 */ /* 0x000fe200078efcff */
[----:B------:R-:W-:Y:S01]  /*3b40*/  @!P0 IMAD.MOV R169, RZ, RZ, -R169 ;  /* 0x000000ffffa98224 */ /* 0x000fe200078e0aa9 */
[C---:B------:R-:W-:Y:S01]  /*3b50*/  ISETP.GT.U32.AND P0, PT, R0.reuse, R179, PT ;  /* 0x000000b30000720c */ /* 0x040fe20003f04070 */
        /* <DEDUP_REMOVED lines=8> */
[----:B------:R-:W-:Y:S01]  /*3be0*/  @!P3 IMAD.MOV R181, RZ, RZ, -R181 ;  /* 0x000000ffffb5b224 */ /* 0x000fe200078e0ab5 */
[C---:B------:R-:W-:Y:S01]  /*3bf0*/  ISETP.GT.U32.AND P3, PT, R0.reuse, R189, PT ;  /* 0x000000bd0000720c */ /* 0x040fe20003f64070 */
[----:B------:R-:W-:Y:S01]  /*3c00*/  @!P1 IMAD.MOV R175, RZ, RZ, -R175 ;  /* 0x000000ffffaf9224 */ /* 0x000fe200078e0aaf */
[----:B------:R-:W-:Y:S01]  /*3c10*/  ISETP.GT.U32.AND P1, PT, R0, R183, PT ;  /* 0x000000b70000720c */ /* 0x000fe20003f24070 */
[--C-:B------:R-:W-:Y:S01]  /*3c20*/  @!P0 IMAD.IADD R179, R179, 0x1, -R0.reuse ;  /* 0x00000001b3b38824 */ /* 0x100fe200078e0a00 */
[----:B------:R-:W-:Y:S01]  /*3c30*/  IABS R193, R4 ;  /* 0x0000000400c17213 */ /* 0x000fe20000000000 */
[----:B------:R-:W-:Y:S01]  /*3c40*/  @!P5 IMAD.IADD R187, R187, 0x1, -R0 ;  /* 0x00000001bbbbd824 */ /* 0x000fe200078e0a00 */
[----:B------:R-:W-:Y:S01]  /*3c50*/  LOP3.LUT R7, R2, 0x134, RZ, 0xfc, !PT ;  /* 0x0000013402077812 */ /* 0x000fe200078efcff */
[----:B------:R-:W-:Y:S01]  /*3c60*/  @!P4 IMAD.MOV R179, RZ, RZ, -R179 ;  /* 0x000000ffffb3c224 */ /* 0x000fe200078e0ab3 */
[----:B------:R-:W-:Y:S01]  /*3c70*/  ISETP.GE.AND P0, PT, R6, RZ, PT ;  /* 0x000000ff0600720c */ /* 0x000fe20003f06270 */
[----:B------:R-:W-:Y:S01]  /*3c80*/  IMAD.HI.U32 R5, R3, R191, RZ ;  /* 0x000000bf03057227 */ /* 0x000fe200078e00ff */
[----:B------:R-:W-:-:S02]  /*3c90*/  ISETP.GT.U32.AND P4, PT, R0, R187, PT ;  /* 0x000000bb0000720c */ /* 0x000fc40003f84070 */
[----:B------:R-:W-:Y:S01]  /*3ca0*/  IABS R197, R7 ;  /* 0x0000000700c57213 */ /* 0x000fe20000000000 */
[--C-:B------:R-:W-:Y:S01]  /*3cb0*/  @!P3 IMAD.IADD R189, R189, 0x1, -R0.reuse ;  /* 0x00000001bdbdb824 */ /* 0x100fe200078e0a00 */
[----:B------:R-:W-:Y:S01]  /*3cc0*/  ISETP.GE.AND P5, PT, R8, RZ, PT ;  /* 0x000000ff0800720c */ /* 0x000fe20003fa6270 */
[----:B------:R-:W-:Y:S01]  /*3cd0*/  @!P1 IMAD.IADD R183, R183, 0x1, -R0 ;  /* 0x00000001b7b79824 */ /* 0x000fe200078e0a00 */
[----:B------:R-:W-:Y:S01]  /*3ce0*/  ISETP.GE.AND P1, PT, R4, RZ, PT ;  /* 0x000000ff0400720c */ /* 0x000fe20003f26270 */
[----:B------:R-:W-:Y:S01]  /*3cf0*/  IMAD.MOV R5, RZ, RZ, -R5 ;  /* 0x000000ffff057224 */ /* 0x000fe200078e0a05 */
[----:B------:R-:W-:Y:S01]  /*3d00*/  ISETP.GT.U32.AND P3, PT, R0, R189, PT ;  /* 0x000000bd0000720c */ /* 0x000fe20003f64070 */
[----:B------:R-:W-:Y:S01]  /*3d10*/  IMAD.HI.U32 R4, R3, R193, RZ ;  /* 0x000000c103047227 */ /* 0x000fe200078e00ff */
[----:B------:R-:W-:Y:S02]  /*3d20*/  LOP3.LUT R8, R2, 0x140, RZ, 0xfc, !PT ;  /* 0x0000014002087812 */ /* 0x000fe400078efcff */
[----:B------:R-:W-:Y:S01]  /*3d30*/  IABS R241, R11 ;  /* 0x0000000b00f17213 */ /* 0x000fe20000000000 */
[----:B------:R-:W-:Y:S01]  /*3d40*/  IMAD R191, R0, R5, R191 ;  /* 0x0000000500bf7224 */ /* 0x000fe200078e02bf */
[----:B------:R-:W-:Y:S01]  /*3d50*/  LOP3.LUT R5, R2, 0x130, RZ, 0xfc, !PT ;  /* 0x0000013002057812 */ /* 0x000fe200078efcff */
[----:B------:R-:W-:Y:S01]  /*3d60*/  IMAD.MOV R4, RZ, RZ, -R4 ;  /* 0x000000ffff047224 */ /* 0x000fe200078e0a04 */
[----:B------:R-:W-:Y:S01]  /*3d70*/  IABS R205, R8 ;  /* 0x0000000800cd7213 */ /* 0x000fe20000000000 */
[--C-:B------:R-:W-:Y:S01]  /*3d80*/  @!P4 IMAD.IADD R187, R187, 0x1, -R0.reuse ;  /* 0x00000001bbbbc824 */ /* 0x100fe200078e0a00 */
[C---:B------:R-:W-:Y:S01]  /*3d90*/  ISETP.GT.U32.AND P4, PT, R0.reuse, R191, PT ;  /* 0x000000bf0000720c */ /* 0x040fe20003f84070 */
[----:B------:R-:W-:Y:S01]  /*3da0*/  IMAD R193, R0, R4, R193 ;  /* 0x0000000400c17224 */ /* 0x000fe200078e02c1 */
[----:B------:R-:W-:Y:S01]  /*3db0*/  IABS R195, R5 ;  /* 0x0000000500c37213 */ /* 0x000fe20000000000 */
[----:B------:R-:W-:Y:S01]  /*3dc0*/  @!P3 IMAD.IADD R189, R189, 0x1, -R0 ;  /* 0x00000001bdbdb824 */ /* 0x000fe200078e0a00 */
[----:B------:R-:W-:Y:S01]  /*3dd0*/  LOP3.LUT R12, R2, 0x1b4, RZ, 0xfc, !PT ;  /* 0x000001b4020c7812 */ /* 0x000fe200078efcff */
[----:B------:R-:W-:Y:S01]  /*3de0*/  IMAD.HI.U32 R6, R3, R197, RZ ;  /* 0x000000c503067227 */ /* 0x000fe200078e00ff */
[----:B------:R-:W-:-:S02]  /*3df0*/  ISETP.GT.U32.AND P3, PT, R0, R193, PT ;  /* 0x000000c10000720c */ /* 0x000fc40003f64070 */
[----:B------:R-:W-:Y:S01]  /*3e00*/  IABS R109, R12 ;  /* 0x0000000c006d7213 */ /* 0x000fe20000000000 */
[----:B------:R-:W-:Y:S02]  /*3e10*/  IMAD.MOV R6, RZ, RZ, -R6 ;  /* 0x000000ffff067224 */ /* 0x000fe400078e0a06 */
[----:B------:R-:W-:Y:S01]  /*3e20*/  @!P0 IMAD.MOV R183, RZ, RZ, -R183 ;  /* 0x000000ffffb78224 */ /* 0x000fe200078e0ab7 */
[----:B------:R-:W-:Y:S01]  /*3e30*/  ISETP.GE.AND P0, PT, R5, RZ, PT ;  /* 0x000000ff0500720c */ /* 0x000fe20003f06270 */
[----:B------:R-:W-:Y:S02]  /*3e40*/  @!P4 IMAD.IADD R191, R191, 0x1, -R0 ;  /* 0x00000001bfbfc824 */ /* 0x000fe400078e0a00 */
[C---:B------:R-:W-:Y:S02]  /*3e50*/  IMAD R197, R0.reuse, R6, R197 ;  /* 0x0000000600c57224 */ /* 0x040fe400078e02c5 */
[----:B------:R-:W-:Y:S01]  /*3e60*/  IMAD.HI.U32 R5, R3, R195, RZ ;  /* 0x000000c303057227 */ /* 0x000fe200078e00ff */
[----:B------:R-:W-:-:S03]  /*3e70*/  ISETP.GT.U32.AND P4, PT, R0, R191, PT ;  /* 0x000000bf0000720c */ /* 0x000fc60003f84070 */
[--C-:B------:R-:W-:Y:S01]  /*3e80*/  @!P3 IMAD.IADD R193, R193, 0x1, -R0.reuse ;  /* 0x00000001c1c1b824 */ /* 0x100fe200078e0a00 */
[C---:B------:R-:W-:Y:S01]  /*3e90*/  ISETP.GT.U32.AND P3, PT, R0.reuse, R197, PT ;  /* 0x000000c50000720c */ /* 0x040fe20003f64070 */
[----:B------:R-:W-:Y:S02]  /*3ea0*/  IMAD.MOV R5, RZ, RZ, -R5 ;  /* 0x000000ffff057224 */ /* 0x000fe400078e0a05 */
[----:B------:R-:W-:Y:S01]  /*3eb0*/  @!P2 IMAD.MOV R189, RZ, RZ, -R189 ;  /* 0x000000ffffbda224 */ /* 0x000fe200078e0abd */
[C---:B------:R-:W-:Y:S01]  /*3ec0*/  ISETP.GT.U32.AND P2, PT, R0.reuse, R193, PT ;  /* 0x000000c10000720c */ /* 0x040fe20003f44070 */
[----:B------:R-:W-:Y:S01]  /*3ed0*/  IMAD R195, R0, R5, R195 ;  /* 0x0000000500c37224 */ /* 0x000fe200078e02c3 */
[C---:B------:R-:W-:Y:S01]  /*3ee0*/  LOP3.LUT R5, R2.reuse, 0x138, RZ, 0xfc, !PT ;  /* 0x0000013802057812 */ /* 0x040fe200078efcff */
[----:B------:R-:W-:Y:S01]  /*3ef0*/  @!P6 IMAD.MOV R187, RZ, RZ, -R187 ;  /* 0x000000ffffbbe224 */ /* 0x000fe200078e0abb */
[----:B------:R-:W-:Y:S01]  /*3f00*/  ISETP.GE.AND P6, PT, R7, RZ, PT ;  /* 0x000000ff0700720c */ /* 0x000fe20003fc6270 */
[----:B------:R-:W-:Y:S01]  /*3f10*/  @!P4 IMAD.IADD R191, R191, 0x1, -R0 ;  /* 0x00000001bfbfc824 */ /* 0x000fe200078e0a00 */
[----:B------:R-:W-:Y:S01]  /*3f20*/  IABS R199, R5 ;  /* 0x0000000500c77213 */ /* 0x000fe20000000000 */
[----:B------:R-:W-:Y:S01]  /*3f30*/  IMAD.HI.U32 R6, R3, R203, RZ ;  /* 0x000000cb03067227 */ /* 0x000fe200078e00ff */
[----:B------:R-:W-:-:S02]  /*3f40*/  LOP3.LUT R7, R2, 0x13c, RZ, 0xfc, !PT ;  /* 0x0000013c02077812 */ /* 0x000fc400078efcff */
[C---:B------:R-:W-:Y:S01]  /*3f50*/  ISETP.GT.U32.AND P4, PT, R0.reuse, R195, PT ;  /* 0x000000c30000720c */ /* 0x040fe20003f84070 */
[----:B------:R-:W-:Y:S01]  /*3f60*/  @!P3 IMAD.IADD R197, R197, 0x1, -R0 ;  /* 0x00000001c5c5b824 */ /* 0x000fe200078e0a00 */
[----:B------:R-:W-:Y:S01]  /*3f70*/  IABS R201, R7 ;  /* 0x0000000700c97213 */ /* 0x000fe20000000000 */
[----:B------:R-:W-:Y:S01]  /*3f80*/  @!P5 IMAD.MOV R191, RZ, RZ, -R191 ;  /* 0x000000ffffbfd224 */ /* 0x000fe200078e0abf */
[----:B------:R-:W-:Y:S01]  /*3f90*/  ISETP.GE.AND P5, PT, R5, RZ, PT ;  /* 0x000000ff0500720c */ /* 0x000fe20003fa6270 */
[----:B------:R-:W-:Y:S01]  /*3fa0*/  IMAD.HI.U32 R4, R3, R199, RZ ;  /* 0x000000c703047227 */ /* 0x000fe200078e00ff */
[----:B------:R-:W-:-:S03]  /*3fb0*/  ISETP.GT.U32.AND P3, PT, R0, R197, PT ;  /* 0x000000c50000720c */ /* 0x000fc60003f64070 */
[----:B------:R-:W-:-:S04]  /*3fc0*/  IMAD.HI.U32 R5, R3, R205, RZ ;  /* 0x000000cd03057227 */ /* 0x000fc800078e00ff */
[----:B------:R-:W-:Y:S02]  /*3fd0*/  IMAD.MOV R4, RZ, RZ, -R4 ;  /* 0x000000ffff047224 */ /* 0x000fe400078e0a04 */
[----:B------:R-:W-:Y:S02]  /*3fe0*/  IMAD.MOV R5, RZ, RZ, -R5 ;  /* 0x000000ffff057224 */ /* 0x000fe400078e0a05 */
[C---:B------:R-:W-:Y:S02]  /*3ff0*/  IMAD R199, R0.reuse, R4, R199 ;  /* 0x0000000400c77224 */ /* 0x040fe400078e02c7 */
[----:B------:R-:W-:Y:S02]  /*4000*/  IMAD.MOV R6, RZ, RZ, -R6 ;  /* 0x000000ffff067224 */ /* 0x000fe400078e0a06 */
[----:B------:R-:W-:Y:S01]  /*4010*/  IMAD R205, R0, R5, R205 ;  /* 0x0000000500cd7224 */ /* 0x000fe200078e02cd */
[----:B------:R-:W-:Y:S01]  /*4020*/  LOP3.LUT R5, R2, 0x148, RZ, 0xfc, !PT ;  /* 0x0000014802057812 */ /* 0x000fe200078efcff */
[--C-:B------:R-:W-:Y:S01]  /*4030*/  @!P2 IMAD.IADD R193, R193, 0x1, -R0.reuse ;  /* 0x00000001c1c1a824 */ /* 0x100fe200078e0a00 */
[C---:B------:R-:W-:Y:S01]  /*4040*/  ISETP.GT.U32.AND P2, PT, R0.reuse, R199, PT ;  /* 0x000000c70000720c */ /* 0x040fe20003f44070 */
[C---:B------:R-:W-:Y:S01]  /*4050*/  IMAD R203, R0.reuse, R6, R203 ;  /* 0x0000000600cb7224 */ /* 0x040fe200078e02cb */
[----:B------:R-:W-:Y:S01]  /*4060*/  IABS R207, R5 ;  /* 0x0000000500cf7213 */ /* 0x000fe20000000000 */
[----:B------:R-:W-:Y:S01]  /*4070*/  @!P3 IMAD.IADD R197, R197, 0x1, -R0 ;  /* 0x00000001c5c5b824 */ /* 0x000fe200078e0a00 */
[----:B------:R-:W-:Y:S01]  /*4080*/  ISETP.GT.U32.AND P3, PT, R0, R205, PT ;  /* 0x000000cd0000720c */ /* 0x000fe20003f64070 */
[----:B------:R-:W-:Y:S01]  /*4090*/  IMAD.HI.U32 R4, R3, R201, RZ ;  /* 0x000000c903047227 */ /* 0x000fe200078e00ff */
[----:B------:R-:W-:-:S03]  /*40a0*/  LOP3.LUT R6, R2, 0x14c, RZ, 0xfc, !PT ;  /* 0x0000014c02067812 */ /* 0x000fc600078efcff */
[----:B------:R-:W-:Y:S01]  /*40b0*/  @!P6 IMAD.MOV R197, RZ, RZ, -R197 ;  /* 0x000000ffffc5e224 */ /* 0x000fe200078e0ac5 */
[C---:B------:R-:W-:Y:S01]  /*40c0*/  ISETP.GT.U32.AND P6, PT, R0.reuse, R203, PT ;  /* 0x000000cb0000720c */ /* 0x040fe20003fc4070 */
[----:B------:R-:W-:Y:S01]  /*40d0*/  IMAD.MOV R4, RZ, RZ, -R4 ;  /* 0x000000ffff047224 */ /* 0x000fe200078e0a04 */
[----:B------:R-:W-:Y:S01]  /*40e0*/  IABS R209, R6 ;  /* 0x0000000600d17213 */ /* 0x000fe20000000000 */
[----:B------:R-:W-:Y:S02]  /*40f0*/  @!P2 IMAD.IADD R199, R199, 0x1, -R0 ;  /* 0x00000001c7c7a824 */ /* 0x000fe400078e0a00 */
[----:B------:R-:W-:Y:S02]  /*4100*/  IMAD R201, R0, R4, R201 ;  /* 0x0000000400c97224 */ /* 0x000fe400078e02c9 */
[----:B------:R-:W-:-:S03]  /*4110*/  IMAD.HI.U32 R4, R3, R207, RZ ;  /* 0x000000cf03047227 */ /* 0x000fc600078e00ff */
[C---:B------:R-:W-:Y:S01]  /*4120*/  ISETP.GT.U32.AND P2, PT, R0.reuse, R201, PT ;  /* 0x000000c90000720c */ /* 0x040fe20003f44070 */
[--C-:B------:R-:W-:Y:S02]  /*4130*/  @!P3 IMAD.IADD R205, R205, 0x1, -R0.reuse ;  /* 0x00000001cdcdb824 */ /* 0x100fe400078e0a00 */
[----:B------:R-:W-:Y:S02]  /*4140*/  @!P4 IMAD.IADD R195, R195, 0x1, -R0 ;  /* 0x00000001c3c3c824 */ /* 0x000fe400078e0a00 */
[----:B------:R-:W-:Y:S02]  /*4150*/  IMAD.MOV R4, RZ, RZ, -R4 ;  /* 0x000000ffff047224 */ /* 0x000fe400078e0a04 */
[----:B------:R-:W-:Y:S01]  /*4160*/  @!P1 IMAD.MOV R193, RZ, RZ, -R193 ;  /* 0x000000ffffc19224 */ /* 0x000fe200078e0ac1 */
[C---:B------:R-:W-:Y:S01]  /*4170*/  ISETP.GT.U32.AND P1, PT, R0.reuse, R199, PT ;  /* 0x000000c70000720c */ /* 0x040fe20003f24070 */
[----:B------:R-:W-:Y:S01]  /*4180*/  @!P6 IMAD.IADD R203, R203, 0x1, -R0 ;  /* 0x00000001cbcbe824 */ /* 0x000fe200078e0a00 */
[C---:B------:R-:W-:Y:S01]  /*4190*/  ISETP.GT.U32.AND P6, PT, R0.reuse, R205, PT ;  /* 0x000000cd0000720c */ /* 0x040fe20003fc4070 */
[C---:B------:R-:W-:Y:S01]  /*41a0*/  IMAD R207, R0.reuse, R4, R207 ;  /* 0x0000000400cf7224 */ /* 0x040fe200078e02cf */
[----:B------:R-:W-:Y:S01]  /*41b0*/  ISETP.GT.U32.AND P4, PT, R0, R195, PT ;  /* 0x000000c30000720c */ /* 0x000fe20003f84070 */
[----:B------:R-:W-:-:S04]  /*41c0*/  IMAD.HI.U32 R4, R3, R209, RZ ;  /* 0x000000d103047227 */ /* 0x000fc800078e00ff */
[----:B------:R-:W-:Y:S02]  /*41d0*/  IMAD.MOV R4, RZ, RZ, -R4 ;  /* 0x000000ffff047224 */ /* 0x000fe400078e0a04 */
[--C-:B------:R-:W-:Y:S01]  /*41e0*/  @!P2 IMAD.IADD R201, R201, 0x1, -R0.reuse ;  /* 0x00000001c9c9a824 */ /* 0x100fe200078e0a00 */
[----:B------:R-:W-:Y:S01]  /*41f0*/  ISETP.GE.AND P2, PT, R5, RZ, PT ;  /* 0x000000ff0500720c */ /* 0x000fe20003f46270 */
[C---:B------:R-:W-:Y:S02]  /*4200*/  IMAD R209, R0.reuse, R4, R209 ;  /* 0x0000000400d17224 */ /* 0x040fe400078e02d1 */
[--C-:B------:R-:W-:Y:S01]  /*4210*/  @!P1 IMAD.IADD R199, R199, 0x1, -R0.reuse ;  /* 0x00000001c7c79824 */ /* 0x100fe200078e0a00 */
[----:B------:R-:W-:Y:S01]  /*4220*/  ISETP.GE.AND P1, PT, R9, RZ, PT ;  /* 0x000000ff0900720c */ /* 0x000fe20003f26270 */
[--C-:B------:R-:W-:Y:S01]  /*4230*/  @!P6 IMAD.IADD R205, R205, 0x1, -R0.reuse ;  /* 0x00000001cdcde824 */ /* 0x100fe200078e0a00 */
[----:B------:R-:W-:Y:S01]  /*4240*/  ISETP.GT.U32.AND P6, PT, R0, R209, PT ;  /* 0x000000d10000720c */ /* 0x000fe20003fc4070 */
[----:B------:R-:W-:Y:S01]  /*4250*/  @!P4 IMAD.IADD R195, R195, 0x1, -R0 ;  /* 0x00000001c3c3c824 */ /* 0x000fe200078e0a00 */
[----:B------:R-:W-:Y:S01]  /*4260*/  ISETP.GE.AND P4, PT, R7, RZ, PT ;  /* 0x000000ff0700720c */ /* 0x000fe20003f86270 */
[----:B------:R-:W-:Y:S01]  /*4270*/  @!P5 IMAD.MOV R199, RZ, RZ, -R199 ;  /* 0x000000ffffc7d224 */ /* 0x000fe200078e0ac7 */
[----:B------:R-:W-:Y:S01]  /*4280*/  LOP3.LUT R7, R2, 0x150, RZ, 0xfc, !PT ;  /* 0x0000015002077812 */ /* 0x000fe200078efcff */
[----:B------:R-:W-:Y:S01]  /*4290*/  @!P0 IMAD.MOV R195, RZ, RZ, -R195 ;  /* 0x000000ffffc38224 */ /* 0x000fe200078e0ac3 */
[----:B------:R-:W-:-:S02]  /*42a0*/  ISETP.GT.U32.AND P5, PT, R0, R203, PT ;  /* 0x000000cb0000720c */ /* 0x000fc40003fa4070 */
[----:B------:R-:W-:Y:S02]  /*42b0*/  ISETP.GE.AND P0, PT, R8, RZ, PT ;  /* 0x000000ff0800720c */ /* 0x000fe40003f06270 */
[----:B------:R-:W-:Y:S02]  /*42c0*/  LOP3.LUT R8, R2, 0x154, RZ, 0xfc, !PT ;  /* 0x0000015402087812 */ /* 0x000fe400078efcff */
[----:B------:R-:W-:Y:S01]  /*42d0*/  IABS R211, R7 ;  /* 0x0000000700d37213 */ /* 0x000fe20000000000 */
[----:B------:R-:W-:Y:S01]  /*42e0*/  @!P6 IMAD.IADD R209, R209, 0x1, -R0 ;  /* 0x00000001d1d1e824 */ /* 0x000fe200078e0a00 */
[----:B------:R-:W-:Y:S02]  /*42f0*/  ISETP.GT.U32.AND P3, PT, R0, R201, PT ;  /* 0x000000c90000720c */ /* 0x000fe40003f64070 */
[----:B------:R-:W-:Y:S01]  /*4300*/  LOP3.LUT R9, R2, 0x158, RZ, 0xfc, !PT ;  /* 0x0000015802097812 */ /* 0x000fe200078efcff */
[----:B------:R-:W-:Y:S01]  /*4310*/  IMAD.HI.U32 R4, R3, R211, RZ ;  /* 0x000000d303047227 */ /* 0x000fe200078e00ff */
[----:B------:R-:W-:-:S02]  /*4320*/  IABS R215, R8 ;  /* 0x0000000800d77213 */ /* 0x000fc40000000000 */
[----:B------:R-:W-:Y:S01]  /*4330*/  IABS R213, R9 ;  /* 0x0000000900d57213 */ /* 0x000fe20000000000 */
[----:B------:R-:W-:Y:S01]  /*4340*/  IMAD.MOV R4, RZ, RZ, -R4 ;  /* 0x000000ffff047224 */ /* 0x000fe200078e0a04 */
[----:B------:R-:W-:Y:S01]  /*4350*/  ISETP.GT.U32.AND P6, PT, R0, R209, PT ;  /* 0x000000d10000720c */ /* 0x000fe20003fc4070 */
[----:B------:R-:W-:-:S04]  /*4360*/  IMAD.HI.U32 R5, R3, R215, RZ ;  /* 0x000000d703057227 */ /* 0x000fc800078e00ff */
[----:B------:R-:W-:Y:S01]  /*4370*/  @!P5 IMAD.IADD R203, R203, 0x1, -R0 ;  /* 0x00000001cbcbd824 */ /* 0x000fe200078e0a00 */
[----:B------:R-:W-:Y:S01]  /*4380*/  ISETP.GE.AND P5, PT, R6, RZ, PT ;  /* 0x000000ff0600720c */ /* 0x000fe20003fa6270 */
[----:B------:R-:W-:-:S04]  /*4390*/  IMAD.HI.U32 R6, R3, R213, RZ ;  /* 0x000000d503067227 */ /* 0x000fc800078e00ff */
[----:B------:R-:W-:Y:S02]  /*43a0*/  IMAD.MOV R5, RZ, RZ, -R5 ;  /* 0x000000ffff057224 */ /* 0x000fe400078e0a05 */
[C---:B------:R-:W-:Y:S02]  /*43b0*/  IMAD R211, R0.reuse, R4, R211 ;  /* 0x0000000400d37224 */ /* 0x040fe400078e02d3 */
[----:B------:R-:W-:Y:S01]  /*43c0*/  @!P3 IMAD.IADD R201, R201, 0x1, -R0 ;  /* 0x00000001c9c9b824 */ /* 0x000fe200078e0a00 */
[C---:B------:R-:W-:Y:S01]  /*43d0*/  ISETP.GT.U32.AND P3, PT, R0.reuse, R207, PT ;  /* 0x000000cf0000720c */ /* 0x040fe20003f64070 */
[----:B------:R-:W-:Y:S02]  /*43e0*/  IMAD.MOV R6, RZ, RZ, -R6 ;  /* 0x000000ffff067224 */ /* 0x000fe400078e0a06 */
[C---:B------:R-:W-:Y:S02]  /*43f0*/  IMAD R215, R0.reuse, R5, R215 ;  /* 0x0000000500d77224 */ /* 0x040fe400078e02d7 */
[----:B------:R-:W-:Y:S01]  /*4400*/  @!P0 IMAD.MOV R205, RZ, RZ, -R205 ;  /* 0x000000ffffcd8224 */ /* 0x000fe200078e0acd */
[C---:B------:R-:W-:Y:S01]  /*4410*/  ISETP.GT.U32.AND P0, PT, R0.reuse, R211, PT ;  /* 0x000000d30000720c */ /* 0x040fe20003f04070 */
[----:B------:R-:W-:Y:S01]  /*4420*/  IMAD R213, R0, R6, R213 ;  /* 0x0000000600d57224 */ /* 0x000fe200078e02d5 */
[----:B------:R-:W-:Y:S01]  /*4430*/  LOP3.LUT R6, R2, 0x15c, RZ, 0xfc, !PT ;  /* 0x0000015c02067812 */ /* 0x000fe200078efcff */
[----:B------:R-:W-:Y:S01]  /*4440*/  @!P1 IMAD.MOV R203, RZ, RZ, -R203 ;  /* 0x000000ffffcb9224 */ /* 0x000fe200078e0acb */
[C---:B------:R-:W-:Y:S01]  /*4450*/  ISETP.GT.U32.AND P1, PT, R0.reuse, R215, PT ;  /* 0x000000d70000720c */ /* 0x040fe20003f24070 */
[--C-:B------:R-:W-:Y:S01]  /*4460*/  @!P6 IMAD.IADD R209, R209, 0x1, -R0.reuse ;  /* 0x00000001d1d1e824 */ /* 0x100fe200078e0a00 */
[----:B------:R-:W-:Y:S01]  /*4470*/  ISETP.GT.U32.AND P6, PT, R0, R213, PT ;  /* 0x000000d50000720c */ /* 0x000fe20003fc4070 */
[--C-:B------:R-:W-:Y:S01]  /*4480*/  @!P3 IMAD.IADD R207, R207, 0x1, -R0.reuse ;  /* 0x00000001cfcfb824 */ /* 0x100fe200078e0a00 */
[----:B------:R-:W-:Y:S01]  /*4490*/  ISETP.GE.AND P3, PT, R7, RZ, PT ;  /* 0x000000ff0700720c */ /* 0x000fe20003f66270 */
[----:B------:R-:W-:Y:S01]  /*44a0*/  @!P4 IMAD.MOV R201, RZ, RZ, -R201 ;  /* 0x000000ffffc9c224 */ /* 0x000fe200078e0ac9 */
[----:B------:R-:W-:Y:S01]  /*44b0*/  IABS R217, R6 ;  /* 0x0000000600d97213 */ /* 0x000fe20000000000 */
[----:B------:R-:W-:Y:S01]  /*44c0*/  @!P5 IMAD.MOV R209, RZ, RZ, -R209 ;  /* 0x000000ffffd1d224 */ /* 0x000fe200078e0ad1 */
[----:B------:R-:W-:Y:S01]  /*44d0*/  LOP3.LUT R7, R2, 0x160, RZ, 0xfc, !PT ;  /* 0x0000016002077812 */ /* 0x000fe200078efcff */
[----:B------:R-:W-:Y:S01]  /*44e0*/  @!P0 IMAD.IADD R211, R211, 0x1, -R0 ;  /* 0x00000001d3d38824 */ /* 0x000fe200078e0a00 */
[----:B------:R-:W-:Y:S01]  /*44f0*/  ISETP.GT.U32.AND P4, PT, R0, R207, PT ;  /* 0x000000cf0000720c */ /* 0x000fe20003f84070 */
[----:B------:R-:W-:Y:S01]  /*4500*/  IMAD.HI.U32 R4, R3, R217, RZ ;  /* 0x000000d903047227 */ /* 0x000fe200078e00ff */
[----:B------:R-:W-:-:S02]  /*4510*/  IABS R219, R7 ;  /* 0x0000000700db7213 */ /* 0x000fc40000000000 */
[----:B------:R-:W-:Y:S01]  /*4520*/  ISETP.GE.AND P0, PT, R9, RZ, PT ;  /* 0x000000ff0900720c */ /* 0x000fe20003f06270 */
[--C-:B------:R-:W-:Y:S01]  /*4530*/  @!P1 IMAD.IADD R215, R215, 0x1, -R0.reuse ;  /* 0x00000001d7d79824 */ /* 0x100fe200078e0a00 */
[----:B------:R-:W-:Y:S01]  /*4540*/  ISETP.GT.U32.AND P1, PT, R0, R211, PT ;  /* 0x000000d30000720c */ /* 0x000fe20003f24070 */
[----:B------:R-:W-:Y:S01]  /*4550*/  @!P6 IMAD.IADD R213, R213, 0x1, -R0 ;  /* 0x00000001d5d5e824 */ /* 0x000fe200078e0a00 */
[----:B------:R-:W-:Y:S01]  /*4560*/  LOP3.LUT R9, R2, 0x168, RZ, 0xfc, !PT ;  /* 0x0000016802097812 */ /* 0x000fe200078efcff */
[----:B------:R-:W-:Y:S01]  /*4570*/  IMAD.MOV R5, RZ, RZ, -R4 ;  /* 0x000000ffff057224 */ /* 0x000fe200078e0a04 */
[----:B------:R-:W-:Y:S01]  /*4580*/  ISETP.GT.U32.AND P6, PT, R0, R215, PT ;  /* 0x000000d70000720c */ /* 0x000fe20003fc4070 */
[----:B------:R-:W-:Y:S01]  /*4590*/  IMAD.HI.U32 R4, R3, R219, RZ ;  /* 0x000000db03047227 */ /* 0x000fe200078e00ff */
[----:B------:R-:W-:-:S03]  /*45a0*/  IABS R223, R9 ;  /* 0x0000000900df7213 */ /* 0x000fc60000000000 */
[C---:B------:R-:W-:Y:S02]  /*45b0*/  IMAD R217, R0.reuse, R5, R217 ;  /* 0x0000000500d97224 */ /* 0x040fe400078e02d9 */
[----:B------:R-:W-:Y:S02]  /*45c0*/  IMAD.MOV R4, RZ, RZ, -R4 ;  /* 0x000000ffff047224 */ /* 0x000fe400078e0a04 */
[--C-:B------:R-:W-:Y:S01]  /*45d0*/  @!P1 IMAD.IADD R211, R211, 0x1, -R0.reuse ;  /* 0x00000001d3d39824 */ /* 0x100fe200078e0a00 */
[C---:B------:R-:W-:Y:S01]  /*45e0*/  ISETP.GT.U32.AND P1, PT, R0.reuse, R217, PT ;  /* 0x000000d90000720c */ /* 0x040fe20003f24070 */
[----:B------:R-:W-:Y:S02]  /*45f0*/  IMAD R219, R0, R4, R219 ;  /* 0x0000000400db7224 */ /* 0x000fe400078e02db */
[--C-:B------:R-:W-:Y:S01]  /*4600*/  @!P4 IMAD.IADD R207, R207, 0x1, -R0.reuse ;  /* 0x00000001cfcfc824 */ /* 0x100fe200078e0a00 */
[----:B------:R-:W-:Y:S01]  /*4610*/  ISETP.GE.AND P4, PT, R8, RZ, PT ;  /* 0x000000ff0800720c */ /* 0x000fe20003f86270 */
[----:B------:R-:W-:Y:S01]  /*4620*/  @!P6 IMAD.IADD R215, R215, 0x1, -R0 ;  /* 0x00000001d7d7e824 */ /* 0x000fe200078e0a00 */
[----:B------:R-:W-:Y:S01]  /*4630*/  ISETP.GT.U32.AND P6, PT, R0, R219, PT ;  /* 0x000000db0000720c */ /* 0x000fe20003fc4070 */
[----:B------:R-:W-:Y:S01]  /*4640*/  @!P2 IMAD.MOV R207, RZ, RZ, -R207 ;  /* 0x000000ffffcfa224 */ /* 0x000fe200078e0acf */
[----:B------:R-:W-:Y:S01]  /*4650*/  LOP3.LUT R8, R2, 0x164, RZ, 0xfc, !PT ;  /* 0x0000016402087812 */ /* 0x000fe200078efcff */
[----:B------:R-:W-:Y:S01]  /*4660*/  @!P3 IMAD.MOV R211, RZ, RZ, -R211 ;  /* 0x000000ffffd3b224 */ /* 0x000fe200078e0ad3 */
[----:B------:R-:W-:-:S02]  /*4670*/  ISETP.GT.U32.AND P2, PT, R0, R213, PT ;  /* 0x000000d50000720c */ /* 0x000fc40003f44070 */
[----:B------:R-:W-:Y:S01]  /*4680*/  IABS R221, R8 ;  /* 0x0000000800dd7213 */ /* 0x000fe20000000000 */
[----:B------:R-:W-:Y:S01]  /*4690*/  @!P1 IMAD.IADD R217, R217, 0x1, -R0 ;  /* 0x00000001d9d99824 */ /* 0x000fe200078e0a00 */
[----:B------:R-:W-:Y:S02]  /*46a0*/  ISETP.GE.AND P1, PT, R7, RZ, PT ;  /* 0x000000ff0700720c */ /* 0x000fe40003f26270 */
[----:B------:R-:W-:Y:S01]  /*46b0*/  LOP3.LUT R7, R2, 0x178, RZ, 0xfc, !PT ;  /* 0x0000017802077812 */ /* 0x000fe200078efcff */
[----:B------:R-:W-:-:S03]  /*46c0*/  IMAD.HI.U32 R4, R3, R221, RZ ;  /* 0x000000dd03047227 */ /* 0x000fc600078e00ff */
[----:B------:R-:W-:Y:S01]  /*46d0*/  IABS R231, R7 ;  /* 0x0000000700e77213 */ /* 0x000fe20000000000 */
[----:B------:R-:W-:Y:S01]  /*46e0*/  @!P6 IMAD.IADD R219, R219, 0x1, -R0 ;  /* 0x00000001dbdbe824 */ /* 0x000fe200078e0a00 */
[C---:B------:R-:W-:Y:S01]  /*46f0*/  ISETP.GT.U32.AND P6, PT, R0.reuse, R217, PT ;  /* 0x000000d90000720c */ /* 0x040fe20003fc4070 */
[----:B------:R-:W-:Y:S02]  /*4700*/  IMAD.MOV R5, RZ, RZ, -R4 ;  /* 0x000000ffff057224 */ /* 0x000fe400078e0a04 */
[----:B------:R-:W-:Y:S01]  /*4710*/  IMAD.HI.U32 R4, R3, R223, RZ ;  /* 0x000000df03047227 */ /* 0x000fe200078e00ff */
[----:B------:R-:W-:-:S03]  /*4720*/  ISETP.GT.U32.AND P3, PT, R0, R219, PT ;  /* 0x000000db0000720c */ /* 0x000fc60003f64070 */
[C---:B------:R-:W-:Y:S02]  /*4730*/  IMAD R221, R0.reuse, R5, R221 ;  /* 0x0000000500dd7224 */ /* 0x040fe400078e02dd */
[----:B------:R-:W-:Y:S02]  /*4740*/  IMAD.MOV R5, RZ, RZ, -R4 ;  /* 0x000000ffff057224 */ /* 0x000fe400078e0a04 */
[----:B------:R-:W-:Y:S01]  /*4750*/  IMAD.HI.U32 R4, R3, R227, RZ ;  /* 0x000000e303047227 */ /* 0x000fe200078e00ff */
[----:B------:R-:W-:-:S03]  /*4760*/  ISETP.GT.U32.AND P5, PT, R0, R221, PT ;  /* 0x000000dd0000720c */ /* 0x000fc60003fa4070 */
[----:B------:R-:W-:Y:S01]  /*4770*/  IMAD R223, R0, R5, R223 ;  /* 0x0000000500df7224 */ /* 0x000fe200078e02df */
[----:B------:R-:W-:Y:S01]  /*4780*/  LOP3.LUT R5, R2, 0x170, RZ, 0xfc, !PT ;  /* 0x0000017002057812 */ /* 0x000fe200078efcff */
[----:B------:R-:W-:Y:S02]  /*4790*/  @!P6 IMAD.IADD R217, R217, 0x1, -R0 ;  /* 0x00000001d9d9e824 */ /* 0x000fe400078e0a00 */
[----:B------:R-:W-:Y:S01]  /*47a0*/  IMAD.MOV R4, RZ, RZ, -R4 ;  /* 0x000000ffff047224 */ /* 0x000fe200078e0a04 */
[C---:B------:R-:W-:Y:S01]  /*47b0*/  ISETP.GT.U32.AND P6, PT, R0.reuse, R223, PT ;  /* 0x000000df0000720c */ /* 0x040fe20003fc4070 */
[--C-:B------:R-:W-:Y:S01]  /*47c0*/  @!P2 IMAD.IADD R213, R213, 0x1, -R0.reuse ;  /* 0x00000001d5d5a824 */ /* 0x100fe200078e0a00 */
[----:B------:R-:W-:Y:S01]  /*47d0*/  IABS R225, R5 ;  /* 0x0000000500e17213 */ /* 0x000fe20000000000 */
[----:B------:R-:W-:Y:S01]  /*47e0*/  IMAD R227, R0, R4, R227 ;  /* 0x0000000400e37224 */ /* 0x000fe200078e02e3 */
[----:B------:R-:W-:Y:S01]  /*47f0*/  ISETP.GE.AND P2, PT, R6, RZ, PT ;  /* 0x000000ff0600720c */ /* 0x000fe20003f46270 */
[----:B------:R-:W-:Y:S01]  /*4800*/  @!P5 IMAD.IADD R221, R221, 0x1, -R0 ;  /* 0x00000001ddddd824 */ /* 0x000fe200078e0a00 */
[----:B------:R-:W-:Y:S01]  /*4810*/  LOP3.LUT R6, R2, 0x174, RZ, 0xfc, !PT ;  /* 0x0000017402067812 */ /* 0x000fe200078efcff */
[----:B------:R-:W-:Y:S01]  /*4820*/  IMAD.HI.U32 R4, R3, R225, RZ ;  /* 0x000000e103047227 */ /* 0x000fe200078e00ff */
[----:B------:R-:W-:-:S02]  /*4830*/  ISETP.GE.AND P5, PT, R5, RZ, PT ;  /* 0x000000ff0500720c */ /* 0x000fc40003fa6270 */
[----:B------:R-:W-:Y:S01]  /*4840*/  IABS R229, R6 ;  /* 0x0000000600e57213 */ /* 0x000fe20000000000 */
        /* <DEDUP_REMOVED lines=8> */
[C---:B------:R-:W-:Y:S01]  /*48d0*/  IMAD R225, R0.reuse, R4, R225 ;  /* 0x0000000400e17224 */ /* 0x040fe200078e02e1 */
[----:B------:R-:W-:Y:S01]  /*48e0*/  IABS R239, R10 ;  /* 0x0000000a00ef7213 */ /* 0x000fe20000000000 */
[----:B------:R-:W-:Y:S01]  /*48f0*/  @!P2 IMAD.MOV R217, RZ, RZ, -R217 ;  /* 0x000000ffffd9a224 */ /* 0x000fe200078e0ad9 */
[----:B------:R-:W-:Y:S01]  /*4900*/  ISETP.GT.U32.AND P2, PT, R0, R223, PT ;  /* 0x000000df0000720c */ /* 0x000fe20003f44070 */
[----:B------:R-:W-:Y:S01]  /*4910*/  @!P4 IMAD.MOV R215, RZ, RZ, -R215 ;  /* 0x000000ffffd7c224 */ /* 0x000fe200078e0ad7 */
[----:B------:R-:W-:Y:S01]  /*4920*/  ISETP.GE.AND P4, PT, R8, RZ, PT ;  /* 0x000000ff0800720c */ /* 0x000fe20003f86270 */
[----:B------:R-:W-:Y:S01]  /*4930*/  @!P0 IMAD.MOV R213, RZ, RZ, -R213 ;  /* 0x000000ffffd58224 */ /* 0x000fe200078e0ad5 */
[----:B------:R-:W-:Y:S01]  /*4940*/  ISETP.GE.AND P0, PT, R9, RZ, PT ;  /* 0x000000ff0900720c */ /* 0x000fe20003f06270 */
[----:B------:R-:W-:Y:S01]  /*4950*/  @!P6 IMAD.IADD R221, R221, 0x1, -R0 ;  /* 0x00000001dddde824 */ /* 0x000fe200078e0a00 */
[----:B------:R-:W-:Y:S01]  /*4960*/  ISETP.GT.U32.AND P6, PT, R0, R225, PT ;  /* 0x000000e10000720c */ /* 0x000fe20003fc4070 */
[----:B------:R-:W-:Y:S01]  /*4970*/  IMAD.HI.U32 R4, R3, R229, RZ ;  /* 0x000000e503047227 */ /* 0x000fe200078e00ff */
[----:B------:R-:W-:-:S02]  /*4980*/  LOP3.LUT R8, R2, 0x17c, RZ, 0xfc, !PT ;  /* 0x0000017c02087812 */ /* 0x000fc400078efcff */
[----:B------:R-:W-:Y:S01]  /*4990*/  LOP3.LUT R9, R2, 0x184, RZ, 0xfc, !PT ;  /* 0x0000018402097812 */ /* 0x000fe200078efcff */
[--C-:B------:R-:W-:Y:S01]  /*49a0*/  @!P1 IMAD.IADD R227, R227, 0x1, -R0.reuse ;  /* 0x00000001e3e39824 */ /* 0x100fe200078e0a00 */
[----:B------:R-:W-:Y:S01]  /*49b0*/  IABS R233, R8 ;  /* 0x0000000800e97213 */ /* 0x000fe20000000000 */
[--C-:B------:R-:W-:Y:S01]  /*49c0*/  @!P2 IMAD.IADD R223, R223, 0x1, -R0.reuse ;  /* 0x00000001dfdfa824 */ /* 0x100fe200078e0a00 */
[----:B------:R-:W-:Y:S01]  /*49d0*/  ISETP.GE.AND P2, PT, R6, RZ, PT ;  /* 0x000000ff0600720c */ /* 0x000fe20003f46270 */
[----:B------:R-:W-:Y:S01]  /*49e0*/  IMAD.HI.U32 R5, R3, R231, RZ ;  /* 0x000000e703057227 */ /* 0x000fe200078e00ff */
[----:B------:R-:W-:Y:S02]  /*49f0*/  ISETP.GE.AND P1, PT, R7, RZ, PT ;  /* 0x000000ff0700720c */ /* 0x000fe40003f26270 */
[----:B------:R-:W-:Y:S01]  /*4a00*/  LOP3.LUT R7, R2, 0x180, RZ, 0xfc, !PT ;  /* 0x0000018002077812 */ /* 0x000fe200078efcff */
[----:B------:R-:W-:Y:S01]  /*4a10*/  @!P6 IMAD.IADD R225, R225, 0x1, -R0 ;  /* 0x00000001e1e1e824 */ /* 0x000fe200078e0a00 */
[C---:B------:R-:W-:Y:S01]  /*4a20*/  ISETP.GT.U32.AND P6, PT, R0.reuse, R227, PT ;  /* 0x000000e30000720c */ /* 0x040fe20003fc4070 */
[----:B------:R-:W-:Y:S01]  /*4a30*/  IMAD.MOV R6, RZ, RZ, -R4 ;  /* 0x000000ffff067224 */ /* 0x000fe200078e0a04 */
[----:B------:R-:W-:Y:S01]  /*4a40*/  IABS R235, R7 ;  /* 0x0000000700eb7213 */ /* 0x000fe20000000000 */
[----:B------:R-:W-:Y:S01]  /*4a50*/  IMAD.MOV R5, RZ, RZ, -R5 ;  /* 0x000000ffff057224 */ /* 0x000fe200078e0a05 */
[----:B------:R-:W-:Y:S01]  /*4a60*/  IABS R237, R9 ;  /* 0x0000000900ed7213 */ /* 0x000fe20000000000 */
[----:B------:R-:W-:-:S02]  /*4a70*/  IMAD R229, R0, R6, R229 ;  /* 0x0000000600e57224 */ /* 0x000fc400078e02e5 */
[----:B------:R-:W-:Y:S01]  /*4a80*/  @!P4 IMAD.MOV R221, RZ, RZ, -R221 ;  /* 0x000000ffffddc224 */ /* 0x000fe200078e0add */
[----:B------:R-:W-:Y:S01]  /*4a90*/  ISETP.GT.U32.AND P4, PT, R0, R225, PT ;  /* 0x000000e10000720c */ /* 0x000fe20003f84070 */
[----:B------:R-:W-:-:S04]  /*4aa0*/  IMAD.HI.U32 R4, R3, R233, RZ ;  /* 0x000000e903047227 */ /* 0x000fc800078e00ff */
[C---:B------:R-:W-:Y:S02]  /*4ab0*/  IMAD R231, R0.reuse, R5, R231 ;  /* 0x0000000500e77224 */ /* 0x040fe400078e02e7 */
[----:B------:R-:W-:Y:S01]  /*4ac0*/  @!P0 IMAD.MOV R223, RZ, RZ, -R223 ;  /* 0x000000ffffdf8224 */ /* 0x000fe200078e0adf */
[C---:B------:R-:W-:Y:S01]  /*4ad0*/  ISETP.GT.U32.AND P0, PT, R0.reuse, R229, PT ;  /* 0x000000e50000720c */ /* 0x040fe20003f04070 */
[----:B------:R-:W-:Y:S02]  /*4ae0*/  IMAD.MOV R4, RZ, RZ, -R4 ;  /* 0x000000ffff047224 */ /* 0x000fe400078e0a04 */
[--C-:B------:R-:W-:Y:S01]  /*4af0*/  @!P6 IMAD.IADD R227, R227, 0x1, -R0.reuse ;  /* 0x00000001e3e3e824 */ /* 0x100fe200078e0a00 */
[C---:B------:R-:W-:Y:S01]  /*4b00*/  ISETP.GT.U32.AND P6, PT, R0.reuse, R231, PT ;  /* 0x000000e70000720c */ /* 0x040fe20003fc4070 */
[----:B------:R-:W-:Y:S02]  /*4b10*/  IMAD R233, R0, R4, R233 ;  /* 0x0000000400e97224 */ /* 0x000fe400078e02e9 */
[----:B------:R-:W-:-:S02]  /*4b20*/  @!P4 IMAD.IADD R225, R225, 0x1, -R0 ;  /* 0x00000001e1e1c824 */ /* 0x000fc400078e0a00 */
[----:B------:R-:W-:Y:S01]  /*4b30*/  IMAD.HI.U32 R4, R3, R235, RZ ;  /* 0x000000eb03047227 */ /* 0x000fe200078e00ff */
[----:B------:R-:W-:-:S03]  /*4b40*/  ISETP.GT.U32.AND P4, PT, R0, R233, PT ;  /* 0x000000e90000720c */ /* 0x000fc60003f84070 */
[----:B------:R-:W-:Y:S01]  /*4b50*/  @!P0 IMAD.IADD R229, R229, 0x1, -R0 ;  /* 0x00000001e5e58824 */ /* 0x000fe200078e0a00 */
[----:B------:R-:W-:Y:S01]  /*4b60*/  ISETP.GE.AND P0, PT, R8, RZ, PT ;  /* 0x000000ff0800720c */ /* 0x000fe20003f06270 */
[----:B------:R-:W-:Y:S02]  /*4b70*/  IMAD.MOV R4, RZ, RZ, -R4 ;  /* 0x000000ffff047224 */ /* 0x000fe400078e0a04 */
[----:B------:R-:W-:Y:S01]  /*4b80*/  @!P6 IMAD.IADD R231, R231, 0x1, -R0 ;  /* 0x00000001e7e7e824 */ /* 0x000fe200078e0a00 */
[----:B------:R-:W-:Y:S01]  /*4b90*/  ISETP.GT.U32.AND P6, PT, R0, R229, PT ;  /* 0x000000e50000720c */ /* 0x000fe20003fc4070 */
[----:B------:R-:W-:-:S04]  /*4ba0*/  IMAD.HI.U32 R5, R3, R237, RZ ;  /* 0x000000ed03057227 */ /* 0x000fc800078e00ff */
[----:B------:R-:W-:Y:S01]  /*4bb0*/  @!P4 IMAD.IADD R233, R233, 0x1, -R0 ;  /* 0x00000001e9e9c824 */ /* 0x000fe200078e0a00 */
[C---:B------:R-:W-:Y:S01]  /*4bc0*/  ISETP.GT.U32.AND P4, PT, R0.reuse, R231, PT ;  /* 0x000000e70000720c */ /* 0x040fe20003f84070 */
[----:B------:R-:W-:Y:S02]  /*4bd0*/  IMAD R235, R0, R4, R235 ;  /* 0x0000000400eb7224 */ /* 0x000fe400078e02eb */
[----:B------:R-:W-:Y:S02]  /*4be0*/  IMAD.MOV R6, RZ, RZ, -R5 ;  /* 0x000000ffff067224 */ /* 0x000fe400078e0a05 */
[----:B------:R-:W-:-:S04]  /*4bf0*/  IMAD.HI.U32 R4, R3, R239, RZ ;  /* 0x000000ef03047227 */ /* 0x000fc800078e00ff */
[----:B------:R-:W-:Y:S01]  /*4c00*/  @!P6 IMAD.IADD R229, R229, 0x1, -R0 ;  /* 0x00000001e5e5e824 */ /* 0x000fe200078e0a00 */
[C---:B------:R-:W-:Y:S01]  /*4c10*/  ISETP.GT.U32.AND P6, PT, R0.reuse, R235, PT ;  /* 0x000000eb0000720c */ /* 0x040fe20003fc4070 */
[----:B------:R-:W-:Y:S01]  /*4c20*/  IMAD R237, R0, R6, R237 ;  /* 0x0000000600ed7224 */ /* 0x000fe200078e02ed */
[----:B------:R-:W-:Y:S01]  /*4c30*/  LOP3.LUT R6, R2, 0x190, RZ, 0xfc, !PT ;  /* 0x0000019002067812 */ /* 0x000fe200078efcff */
[----:B------:R-:W-:Y:S02]  /*4c40*/  IMAD.MOV R4, RZ, RZ, -R4 ;  /* 0x000000ffff047224 */ /* 0x000fe400078e0a04 */
[----:B------:R-:W-:Y:S01]  /*4c50*/  @!P4 IMAD.IADD R231, R231, 0x1, -R0 ;  /* 0x00000001e7e7c824 */ /* 0x000fe200078e0a00 */
[C---:B------:R-:W-:Y:S01]  /*4c60*/  ISETP.GT.U32.AND P4, PT, R0.reuse, R237, PT ;  /* 0x000000ed0000720c */ /* 0x040fe20003f84070 */
[----:B------:R-:W-:Y:S01]  /*4c70*/  IMAD R239, R0, R4, R239 ;  /* 0x0000000400ef7224 */ /* 0x000fe200078e02ef */
[----:B------:R-:W-:Y:S01]  /*4c80*/  IABS R243, R6 ;  /* 0x0000000600f37213 */ /* 0x000fe20000000000 */
[----:B------:R-:W-:-:S04]  /*4c90*/  IMAD.HI.U32 R5, R3, R241, RZ ;  /* 0x000000f103057227 */ /* 0x000fc800078e00ff */
[----:B------:R-:W-:Y:S01]  /*4ca0*/  @!P3 IMAD.MOV R227, RZ, RZ, -R227 ;  /* 0x000000ffffe3b224 */ /* 0x000fe200078e0ae3 */
[C---:B------:R-:W-:Y:S01]  /*4cb0*/  ISETP.GT.U32.AND P3, PT, R0.reuse, R233, PT ;  /* 0x000000e90000720c */ /* 0x040fe20003f64070 */
[--C-:B------:R-:W-:Y:S01]  /*4cc0*/  @!P6 IMAD.IADD R235, R235, 0x1, -R0.reuse ;  /* 0x00000001ebebe824 */ /* 0x100fe200078e0a00 */
[C---:B------:R-:W-:Y:S01]  /*4cd0*/  ISETP.GT.U32.AND P6, PT, R0.reuse, R239, PT ;  /* 0x000000ef0000720c */ /* 0x040fe20003fc4070 */
[----:B------:R-:W-:Y:S02]  /*4ce0*/  IMAD.MOV R5, RZ, RZ, -R5 ;  /* 0x000000ffff057224 */ /* 0x000fe400078e0a05 */
[----:B------:R-:W-:Y:S01]  /*4cf0*/  @!P5 IMAD.MOV R225, RZ, RZ, -R225 ;  /* 0x000000ffffe1d224 */ /* 0x000fe200078e0ae1 */
[----:B------:R-:W-:Y:S01]  /*4d00*/  ISETP.GE.AND P5, PT, R7, RZ, PT ;  /* 0x000000ff0700720c */ /* 0x000fe20003fa6270 */
[----:B------:R-:W-:Y:S01]  /*4d10*/  IMAD R241, R0, R5, R241 ;  /* 0x0000000500f17224 */ /* 0x000fe200078e02f1 */
[----:B------:R-:W-:Y:S01]  /*4d20*/  LOP3.LUT R7, R2, 0x194, RZ, 0xfc, !PT ;  /* 0x0000019402077812 */ /* 0x000fe200078efcff */
[----:B------:R-:W-:-:S02]  /*4d30*/  @!P4 IMAD.IADD R237, R237, 0x1, -R0 ;  /* 0x00000001ededc824 */ /* 0x000fc400078e0a00 */
[----:B------:R-:W-:Y:S01]  /*4d40*/  @!P1 IMAD.MOV R231, RZ, RZ, -R231 ;  /* 0x000000ffffe79224 */ /* 0x000fe200078e0ae7 */
[C---:B------:R-:W-:Y:S01]  /*4d50*/  ISETP.GT.U32.AND P1, PT, R0.reuse, R241, PT ;  /* 0x000000f10000720c */ /* 0x040fe20003f24070 */
[--C-:B------:R-:W-:Y:S01]  /*4d60*/  @!P3 IMAD.IADD R233, R233, 0x1, -R0.reuse ;  /* 0x00000001e9e9b824 */ /* 0x100fe200078e0a00 */
[----:B------:R-:W-:Y:S01]  /*4d70*/  IABS R245, R7 ;  /* 0x0000000700f57213 */ /* 0x000fe20000000000 */
[----:B------:R-:W-:Y:S01]  /*4d80*/  @!P2 IMAD.MOV R229, RZ, RZ, -R229 ;  /* 0x000000ffffe5a224 */ /* 0x000fe200078e0ae5 */
[C---:B------:R-:W-:Y:S01]  /*4d90*/  ISETP.GT.U32.AND P4, PT, R0.reuse, R237, PT ;  /* 0x000000ed0000720c */ /* 0x040fe20003f84070 */
[----:B------:R-:W-:Y:S01]  /*4da0*/  @!P6 IMAD.IADD R239, R239, 0x1, -R0 ;  /* 0x00000001efefe824 */ /* 0x000fe200078e0a00 */
[----:B------:R-:W-:Y:S01]  /*4db0*/  ISETP.GE.AND P3, PT, R9, RZ, PT ;  /* 0x000000ff0900720c */ /* 0x000fe20003f66270 */
[C---:B------:R-:W-:Y:S01]  /*4dc0*/  IMAD.HI.U32 R5, R3.reuse, R245, RZ ;  /* 0x000000f503057227 */ /* 0x040fe200078e00ff */
[C---:B------:R-:W-:Y:S02]  /*4dd0*/  ISETP.GT.U32.AND P2, PT, R0.reuse, R235, PT ;  /* 0x000000eb0000720c */ /* 0x040fe40003f44070 */
[----:B------:R-:W-:Y:S01]  /*4de0*/  ISETP.GT.U32.AND P6, PT, R0, R239, PT ;  /* 0x000000ef0000720c */ /* 0x000fe20003fc4070 */
[----:B------:R-:W-:-:S04]  /*4df0*/  IMAD.HI.U32 R4, R3, R243, RZ ;  /* 0x000000f303047227 */ /* 0x000fc800078e00ff */
[----:B------:R-:W-:Y:S02]  /*4e00*/  IMAD.MOV R5, RZ, RZ, -R5 ;  /* 0x000000ffff057224 */ /* 0x000fe400078e0a05 */
[----:B------:R-:W-:Y:S01]  /*4e10*/  @!P0 IMAD.MOV R233, RZ, RZ, -R233 ;  /* 0x000000ffffe98224 */ /* 0x000fe200078e0ae9 */
[----:B------:R-:W-:Y:S01]  /*4e20*/  ISETP.GE.AND P0, PT, R10, RZ, PT ;  /* 0x000000ff0a00720c */ /* 0x000fe20003f06270 */
[----:B------:R-:W-:Y:S01]  /*4e30*/  @!P1 IMAD.IADD R241, R241, 0x1, -R0 ;  /* 0x00000001f1f19824 */ /* 0x000fe200078e0a00 */
[----:B------:R-:W-:Y:S01]  /*4e40*/  LOP3.LUT R10, R2, 0x1ac, RZ, 0xfc, !PT ;  /* 0x000001ac020a7812 */ /* 0x000fe200078efcff */
[----:B------:R-:W-:Y:S02]  /*4e50*/  IMAD.MOV R4, RZ, RZ, -R4 ;  /* 0x000000ffff047224 */ /* 0x000fe400078e0a04 */
[--C-:B------:R-:W-:Y:S01]  /*4e60*/  @!P4 IMAD.IADD R237, R237, 0x1, -R0.reuse ;  /* 0x00000001ededc824 */ /* 0x100fe200078e0a00 */
[C---:B------:R-:W-:Y:S01]  /*4e70*/  ISETP.GT.U32.AND P1, PT, R0.reuse, R241, PT ;  /* 0x000000f10000720c */ /* 0x040fe20003f24070 */
[----:B------:R-:W-:Y:S01]  /*4e80*/  IMAD R245, R0, R5, R245 ;  /* 0x0000000500f57224 */ /* 0x000fe200078e02f5 */
[----:B------:R-:W-:Y:S01]  /*4e90*/  LOP3.LUT R5, R2, 0x1a0, RZ, 0xfc, !PT ;  /* 0x000001a002057812 */ /* 0x000fe200078efcff */
[--C-:B------:R-:W-:Y:S01]  /*4ea0*/  @!P2 IMAD.IADD R235, R235, 0x1, -R0.reuse ;  /* 0x00000001ebeba824 */ /* 0x100fe200078e0a00 */
[----:B------:R-:W-:Y:S01]  /*4eb0*/  ISETP.GE.AND P2, PT, R11, RZ, PT ;  /* 0x000000ff0b00720c */ /* 0x000fe20003f46270 */
[----:B------:R-:W-:Y:S01]  /*4ec0*/  IMAD R243, R0, R4, R243 ;  /* 0x0000000400f37224 */ /* 0x000fe200078e02f3 */
[----:B------:R-:W-:Y:S01]  /*4ed0*/  LOP3.LUT R4, R2, 0x198, RZ, 0xfc, !PT ;  /* 0x0000019802047812 */ /* 0x000fe200078efcff */
[----:B------:R-:W-:Y:S01]  /*4ee0*/  @!P3 IMAD.MOV R237, RZ, RZ, -R237 ;  /* 0x000000ffffedb224 */ /* 0x000fe200078e0aed */
[C---:B------:R-:W-:Y:S01]  /*4ef0*/  ISETP.GT.U32.AND P3, PT, R0.reuse, R245, PT ;  /* 0x000000f50000720c */ /* 0x040fe20003f64070 */
[--C-:B------:R-:W-:Y:S01]  /*4f00*/  @!P6 IMAD.IADD R239, R239, 0x1, -R0.reuse ;  /* 0x00000001efefe824 */ /* 0x100fe200078e0a00 */
[----:B------:R-:W-:Y:S01]  /*4f10*/  IABS R247, R4 ;  /* 0x0000000400f77213 */ /* 0x000fe20000000000 */
[----:B------:R-:W-:Y:S01]  /*4f20*/  @!P5 IMAD.MOV R235, RZ, RZ, -R235 ;  /* 0x000000ffffebd224 */ /* 0x000fe200078e0aeb */
[----:B------:R-:W-:Y:S01]  /*4f30*/  ISETP.GT.U32.AND P5, PT, R0, R243, PT ;  /* 0x000000f30000720c */ /* 0x000fe20003fa4070 */
[----:B------:R-:W-:Y:S01]  /*4f40*/  @!P0 IMAD.MOV R239, RZ, RZ, -R239 ;  /* 0x000000ffffef8224 */ /* 0x000fe200078e0aef */
[----:B------:R-:W-:Y:S01]  /*4f50*/  ISETP.GE.AND P0, PT, R4, RZ, PT ;  /* 0x000000ff0400720c */ /* 0x000fe20003f06270 */
[----:B------:R-:W-:Y:S01]  /*4f60*/  @!P1 IMAD.IADD R241, R241, 0x1, -R0 ;  /* 0x00000001f1f19824 */ /* 0x000fe200078e0a00 */
[----:B------:R-:W-:-:S02]  /*4f70*/  LOP3.LUT R4, R2, 0x19c, RZ, 0xfc, !PT ;  /* 0x0000019c02047812 */ /* 0x000fc400078efcff */
[----:B------:R-:W-:Y:S01]  /*4f80*/  ISETP.GE.AND P6, PT, R7, RZ, PT ;  /* 0x000000ff0700720c */ /* 0x000fe20003fc6270 */
[----:B------:R-:W-:Y:S01]  /*4f90*/  @!P2 IMAD.MOV R241, RZ, RZ, -R241 ;  /* 0x000000fffff1a224 */ /* 0x000fe200078e0af1 */
[----:B------:R-:W-:Y:S01]  /*4fa0*/  ISETP.GE.AND P1, PT, R4, RZ, PT ;  /* 0x000000ff0400720c */ /* 0x000fe20003f26270 */
[--C-:B------:R-:W-:Y:S01]  /*4fb0*/  @!P3 IMAD.IADD R245, R245, 0x1, -R0.reuse ;  /* 0x00000001f5f5b824 */ /* 0x100fe200078e0a00 */
[----:B------:R-:W-:Y:S01]  /*4fc0*/  IABS R249, R4 ;  /* 0x0000000400f97213 */ /* 0x000fe20000000000 */
[----:B------:R-:W-:Y:S01]  /*4fd0*/  IMAD.HI.U32 R4, R3, R247, RZ ;  /* 0x000000f703047227 */ /* 0x000fe200078e00ff */
[----:B------:R-:W-:Y:S02]  /*4fe0*/  ISETP.GE.AND P4, PT, R6, RZ, PT ;  /* 0x000000ff0600720c */ /* 0x000fe40003f86270 */
[----:B------:R-:W-:Y:S01]  /*4ff0*/  ISETP.GT.U32.AND P3, PT, R0, R245, PT ;  /* 0x000000f50000720c */ /* 0x000fe20003f64070 */
[----:B------:R-:W-:Y:S01]  /*5000*/  @!P5 IMAD.IADD R243, R243, 0x1, -R0 ;  /* 0x00000001f3f3d824 */ /* 0x000fe200078e0a00 */
[----:B------:R-:W-:Y:S01]  /*5010*/  IABS R251, R5 ;  /* 0x0000000500fb7213 */ /* 0x000fe20000000000 */
[----:B------:R-:W-:Y:S01]  /*5020*/  IMAD.MOV R4, RZ, RZ, -R4 ;  /* 0x000000ffff047224 */ /* 0x000fe200078e0a04 */
[----:B------:R-:W-:-:S02]  /*5030*/  LOP3.LUT R7, R2, 0x1a4, RZ, 0xfc, !PT ;  /* 0x000001a402077812 */ /* 0x000fc400078efcff */
[C---:B------:R-:W-:Y:S01]  /*5040*/  ISETP.GT.U32.AND P5, PT, R0.reuse, R243, PT ;  /* 0x000000f30000720c */ /* 0x040fe20003fa4070 */
[----:B------:R-:W-:Y:S01]  /*5050*/  IMAD R247, R0, R4, R247 ;  /* 0x0000000400f77224 */ /* 0x000fe200078e02f7 */
[----:B------:R-:W-:Y:S01]  /*5060*/  ISETP.GE.AND P2, PT, R5, RZ, PT ;  /* 0x000000ff0500720c */ /* 0x000fe20003f46270 */
[----:B------:R-:W-:Y:S01]  /*5070*/  IMAD.HI.U32 R4, R3, R249, RZ ;  /* 0x000000f903047227 */ /* 0x000fe200078e00ff */
[----:B------:R-:W-:Y:S02]  /*5080*/  IABS R6, R7 ;  /* 0x0000000700067213 */ /* 0x000fe40000000000 */
[----:B------:R-:W-:Y:S01]  /*5090*/  IABS R18, R10 ;  /* 0x0000000a00127213 */ /* 0x000fe20000000000 */
[----:B------:R-:W-:Y:S01]  /*50a0*/  IMAD.MOV R4, RZ, RZ, -R4 ;  /* 0x000000ffff047224 */ /* 0x000fe200078e0a04 */
[----:B------:R-:W-:Y:S01]  /*50b0*/  LOP3.LUT R11, R2, 0x1b0, RZ, 0xfc, !PT ;  /* 0x000001b0020b7812 */ /* 0x000fe200078efcff */
[--C-:B------:R-:W-:Y:S01]  /*50c0*/  @!P3 IMAD.IADD R245, R245, 0x1, -R0.reuse ;  /* 0x00000001f5f5b824 */ /* 0x100fe200078e0a00 */
[----:B------:R-:W-:Y:S01]  /*50d0*/  ISETP.GE.AND P3, PT, R7, RZ, PT ;  /* 0x000000ff0700720c */ /* 0x000fe20003f66270 */
[----:B------:R-:W-:Y:S01]  /*50e0*/  IMAD R249, R0, R4, R249 ;  /* 0x0000000400f97224 */ /* 0x000fe200078e02f9 */
[----:B------:R-:W-:Y:S01]  /*50f0*/  LOP3.LUT R7, R2, 0x1a8, RZ, 0xfc, !PT ;  /* 0x000001a802077812 */ /* 0x000fe200078efcff */
[----:B------:R-:W-:Y:S01]  /*5100*/  @!P5 IMAD.IADD R243, R243, 0x1, -R0 ;  /* 0x00000001f3f3d824 */ /* 0x000fe200078e0a00 */
[C---:B------:R-:W-:Y:S01]  /*5110*/  ISETP.GT.U32.AND P5, PT, R0.reuse, R247, PT ;  /* 0x000000f70000720c */ /* 0x040fe20003fa4070 */
[----:B------:R-:W-:Y:S01]  /*5120*/  @!P6 IMAD.MOV R245, RZ, RZ, -R245 ;  /* 0x000000fffff5e224 */ /* 0x000fe200078e0af5 */
[----:B------:R-:W-:Y:S01]  /*5130*/  ISETP.GT.U32.AND P6, PT, R0, R249, PT ;  /* 0x000000f90000720c */ /* 0x000fe20003fc4070 */
[----:B------:R-:W-:Y:S01]  /*5140*/  IMAD.HI.U32 R5, R3, R251, RZ ;  /* 0x000000fb03057227 */ /* 0x000fe200078e00ff */
[----:B------:R-:W-:-:S03]  /*5150*/  IABS R8, R11 ;  /* 0x0000000b00087213 */ /* 0x000fc60000000000 */
[----:B------:R-:W-:Y:S02]  /*5160*/  IMAD.MOV R5, RZ, RZ, -R5 ;  /* 0x000000ffff057224 */ /* 0x000fe400078e0a05 */
[----:B------:R-:W-:-:S04]  /*5170*/  IMAD.HI.U32 R4, R3, R6, RZ ;  /* 0x0000000603047227 */ /* 0x000fc800078e00ff */
[--C-:B------:R-:W-:Y:S01]  /*5180*/  @!P5 IMAD.IADD R247, R247, 0x1, -R0.reuse ;  /* 0x00000001f7f7d824 */ /* 0x100fe200078e0a00 */
[----:B------:R-:W-:Y:S01]  /*5190*/  ISETP.GE.AND P5, PT, R7, RZ, PT ;  /* 0x000000ff0700720c */ /* 0x000fe20003fa6270 */
[----:B------:R-:W-:Y:S01]  /*51a0*/  @!P6 IMAD.IADD R249, R249, 0x1, -R0 ;  /* 0x00000001f9f9e824 */ /* 0x000fe200078e0a00 */
[----:B------:R-:W-:Y:S01]  /*51b0*/  IABS R7, R7 ;  /* 0x0000000700077213 */ /* 0x000fe20000000000 */
[C---:B------:R-:W-:Y:S02]  /*51c0*/  IMAD R251, R0.reuse, R5, R251 ;  /* 0x0000000500fb7224 */ /* 0x040fe400078e02fb */
[----:B------:R-:W-:Y:S01]  /*51d0*/  @!P4 IMAD.MOV R243, RZ, RZ, -R243 ;  /* 0x000000fffff3c224 */ /* 0x000fe200078e0af3 */
[C---:B------:R-:W-:Y:S01]  /*51e0*/  ISETP.GT.U32.AND P4, PT, R0.reuse, R247, PT ;  /* 0x000000f70000720c */ /* 0x040fe20003f84070 */
[----:B------:R-:W-:Y:S01]  /*51f0*/  IMAD.MOV R5, RZ, RZ, -R4 ;  /* 0x000000ffff057224 */ /* 0x000fe200078e0a04 */
[----:B------:R-:W-:-:S03]  /*5200*/  ISETP.GT.U32.AND P6, PT, R0, R249, PT ;  /* 0x000000f90000720c */ /* 0x000fc60003fc4070 */
[----:B------:R-:W-:Y:S02]  /*5210*/  IMAD R4, R0, R5, R6 ;  /* 0x0000000500047224 */ /* 0x000fe400078e0206 */
[----:B------:R-:W-:-:S04]  /*5220*/  IMAD.HI.U32 R5, R3, R7, RZ ;  /* 0x0000000703057227 */ /* 0x000fc800078e00ff */
[----:B------:R-:W-:-:S04]  /*5230*/  IMAD.HI.U32 R6, R3, R18, RZ ;  /* 0x0000001203067227 */ /* 0x000fc800078e00ff */
[----:B------:R-:W-:Y:S02]  /*5240*/  IMAD.MOV R5, RZ, RZ, -R5 ;  /* 0x000000ffff057224 */ /* 0x000fe400078e0a05 */
[----:B------:R-:W-:Y:S02]  /*5250*/  IMAD.MOV R9, RZ, RZ, -R6 ;  /* 0x000000ffff097224 */ /* 0x000fe400078e0a06 */
[--C-:B------:R-:W-:Y:S01]  /*5260*/  @!P4 IMAD.IADD R247, R247, 0x1, -R0.reuse ;  /* 0x00000001f7f7c824 */ /* 0x100fe200078e0a00 */
[C---:B------:R-:W-:Y:S01]  /*5270*/  ISETP.GT.U32.AND P4, PT, R0.reuse, R251, PT ;  /* 0x000000fb0000720c */ /* 0x040fe20003f84070 */
[C---:B------:R-:W-:Y:S02]  /*5280*/  IMAD R6, R0.reuse, R5, R7 ;  /* 0x0000000500067224 */ /* 0x040fe400078e0207 */
[----:B------:R-:W-:Y:S01]  /*5290*/  @!P6 IMAD.IADD R249, R249, 0x1, -R0 ;  /* 0x00000001f9f9e824 */ /* 0x000fe200078e0a00 */
[C---:B------:R-:W-:Y:S01]  /*52a0*/  ISETP.GT.U32.AND P6, PT, R0.reuse, R4, PT ;  /* 0x000000040000720c */ /* 0x040fe20003fc4070 */
[----:B------:R-:W-:Y:S01]  /*52b0*/  @!P0 IMAD.MOV R247, RZ, RZ, -R247 ;  /* 0x000000fffff78224 */ /* 0x000fe200078e0af7 */
[----:B------:R-:W-:Y:S01]  /*52c0*/  ISETP.GT.U32.AND P0, PT, R0, R6, PT ;  /* 0x000000060000720c */ /* 0x000fe20003f04070 */
[----:B------:R-:W-:-:S04]  /*52d0*/  IMAD.HI.U32 R5, R3, R8, RZ ;  /* 0x0000000803057227 */ /* 0x000fc800078e00ff */
[----:B------:R-:W-:Y:S02]  /*52e0*/  IMAD.MOV R7, RZ, RZ, -R5 ;  /* 0x000000ffff077224 */ /* 0x000fe400078e0a05 */
[----:B------:R-:W-:Y:S01]  /*52f0*/  IMAD R18, R0, R9, R18 ;  /* 0x0000000900127224 */ /* 0x000fe200078e0212 */
[----:B------:R-:W-:Y:S01]  /*5300*/  LOP3.LUT R9, R2, 0x1bc, RZ, 0xfc, !PT ;  /* 0x000001bc02097812 */ /* 0x000fe200078efcff */
[----:B------:R-:W-:Y:S02]  /*5310*/  IMAD R8, R0, R7, R8 ;  /* 0x0000000700087224 */ /* 0x000fe400078e0208 */
[--C-:B------:R-:W-:Y:S01]  /*5320*/  @!P6 IMAD.IADD R4, R4, 0x1, -R0.reuse ;  /* 0x000000010404e824 */ /* 0x100fe200078e0a00 */
[----:B------:R-:W-:Y:S01]  /*5330*/  IABS R107, R9 ;  /* 0x00000009006b7213 */ /* 0x000fe20000000000 */
[----:B------:R-:W-:Y:S01]  /*5340*/  @!P0 IMAD.IADD R6, R6, 0x1, -R0 ;  /* 0x0000000106068824 */ /* 0x000fe200078e0a00 */
[C---:B------:R-:W-:Y:S01]  /*5350*/  ISETP.GT.U32.AND P6, PT, R0.reuse, R8, PT ;  /* 0x000000080000720c */ /* 0x040fe20003fc4070 */
[----:B------:R-:W-:Y:S01]  /*5360*/  IMAD.HI.U32 R5, R3, R109, RZ ;  /* 0x0000006d03057227 */ /* 0x000fe200078e00ff */
[----:B------:R-:W-:-:S03]  /*5370*/  ISETP.GT.U32.AND P0, PT, R0, R4, PT ;  /* 0x000000040000720c */ /* 0x000fc60003f04070 */
[----:B------:R-:W-:Y:S01]  /*5380*/  @!P1 IMAD.MOV R249, RZ, RZ, -R249 ;  /* 0x000000fffff99224 */ /* 0x000fe200078e0af9 */
[C---:B------:R-:W-:Y:S01]  /*5390*/  ISETP.GT.U32.AND P1, PT, R0.reuse, R18, PT ;  /* 0x000000120000720c */ /* 0x040fe20003f24070 */
[----:B------:R-:W-:Y:S02]  /*53a0*/  @!P4 IMAD.IADD R251, R251, 0x1, -R0 ;  /* 0x00000001fbfbc824 */ /* 0x000fe400078e0a00 */
[----:B------:R-:W-:Y:S02]  /*53b0*/  IMAD.MOV R5, RZ, RZ, -R5 ;  /* 0x000000ffff057224 */ /* 0x000fe400078e0a05 */
[----:B------:R-:W-:Y:S01]  /*53c0*/  IMAD.HI.U32 R7, R3, R15, RZ ;  /* 0x0000000f03077227 */ /* 0x000fe200078e00ff */
[----:B------:R-:W-:-:S03]  /*53d0*/  ISETP.GT.U32.AND P4, PT, R0, R251, PT ;  /* 0x000000fb0000720c */ /* 0x000fc60003f84070 */
[----:B------:R-:W-:Y:S02]  /*53e0*/  IMAD R109, R0, R5, R109 ;  /* 0x00000005006d7224 */ /* 0x000fe400078e026d */
[--C-:B------:R-:W-:Y:S02]  /*53f0*/  @!P0 IMAD.IADD R4, R4, 0x1, -R0.reuse ;  /* 0x0000000104048824 */ /* 0x100fe400078e0a00 */
[--C-:B------:R-:W-:Y:S01]  /*5400*/  @!P6 IMAD.IADD R8, R8, 0x1, -R0.reuse ;  /* 0x000000010808e824 */ /* 0x100fe200078e0a00 */
[----:B------:R-:W-:Y:S01]  /*5410*/  ISETP.GT.U32.AND P0, PT, R0, R109, PT ;  /* 0x0000006d0000720c */ /* 0x000fe20003f04070 */
[----:B------:R-:W-:Y:S01]  /*5420*/  @!P1 IMAD.IADD R18, R18, 0x1, -R0 ;  /* 0x0000000112129824 */ /* 0x000fe200078e0a00 */
[C---:B------:R-:W-:Y:S01]  /*5430*/  ISETP.GT.U32.AND P1, PT, R0.reuse, R6, PT ;  /* 0x000000060000720c */ /* 0x040fe20003f24070 */
[----:B------:R-:W-:Y:S01]  /*5440*/  IMAD.HI.U32 R5, R3, R107, RZ ;  /* 0x0000006b03057227 */ /* 0x000fe200078e00ff */
[----:B------:R-:W-:-:S03]  /*5450*/  ISETP.GT.U32.AND P6, PT, R0, R8, PT ;  /* 0x000000080000720c */ /* 0x000fc60003fc4070 */
[--C-:B------:R-:W-:Y:S01]  /*5460*/  @!P4 IMAD.IADD R251, R251, 0x1, -R0.reuse ;  /* 0x00000001fbfbc824 */ /* 0x100fe200078e0a00 */
[----:B------:R-:W-:Y:S01]  /*5470*/  ISETP.GE.AND P4, PT, R10, RZ, PT ;  /* 0x000000ff0a00720c */ /* 0x000fe20003f86270 */
[----:B------:R-:W-:Y:S01]  /*5480*/  IMAD.MOV R7, RZ, RZ, -R7 ;  /* 0x000000ffff077224 */ /* 0x000fe200078e0a07 */
[----:B------:R-:W-:Y:S01]  /*5490*/  LOP3.LUT R10, R2, 0x1c0, RZ, 0xfc, !PT ;  /* 0x000001c0020a7812 */ /* 0x000fe200078efcff */
[----:B------:R-:W-:Y:S02]  /*54a0*/  IMAD.MOV R5, RZ, RZ, -R5 ;  /* 0x000000ffff057224 */ /* 0x000fe400078e0a05 */
[----:B------:R-:W-:Y:S01]  /*54b0*/  @!P2 IMAD.MOV R251, RZ, RZ, -R251 ;  /* 0x000000fffffba224 */ /* 0x000fe200078e0afb */
[C---:B------:R-:W-:Y:S01]  /*54c0*/  ISETP.GT.U32.AND P2, PT, R0.reuse, R18, PT ;  /* 0x000000120000720c */ /* 0x040fe20003f44070 */
[----:B------:R-:W-:Y:S01]  /*54d0*/  IMAD R15, R0, R7, R15 ;  /* 0x00000007000f7224 */ /* 0x000fe200078e020f */
[----:B--2---:R-:W-:Y:S01]  /*54e0*/  IABS R13, R10 ;  /* 0x0000000a000d7213 */ /* 0x004fe20000000000 */
        /* <DEDUP_REMOVED lines=8> */
[----:B------:R-:W-:Y:S01]  /*5570*/  @!P6 IMAD.IADD R8, R8, 0x1, -R0 ;  /* 0x000000010808e824 */ /* 0x000fe200078e0a00 */
[----:B------:R-:W-:Y:S01]  /*5580*/  ISETP.GT.U32.AND P6, PT, R0, R107, PT ;  /* 0x0000006b0000720c */ /* 0x000fe20003fc4070 */
[----:B------:R-:W-:-:S04]  /*5590*/  IMAD.HI.U32 R7, R3, R105, RZ ;  /* 0x0000006903077227 */ /* 0x000fc800078e00ff */
[----:B------:R-:W-:Y:S02]  /*55a0*/  IMAD.MOV R7, RZ, RZ, -R7 ;  /* 0x000000ffff077224 */ /* 0x000fe400078e0a07 */
[----:B------:R-:W-:-:S04]  /*55b0*/  IMAD.HI.U32 R5, R3, R13, RZ ;  /* 0x0000000d03057227 */ /* 0x000fc800078e00ff */
[--C-:B------:R-:W-:Y:S01]  /*55c0*/  @!P2 IMAD.IADD R18, R18, 0x1, -R0.reuse ;  /* 0x000000011212a824 */ /* 0x100fe200078e0a00 */
[----:B------:R-:W-:Y:S01]  /*55d0*/  ISETP.GE.AND P2, PT, R11, RZ, PT ;  /* 0x000000ff0b00720c */ /* 0x000fe20003f46270 */
[----:B------:R-:W-:Y:S01]  /*55e0*/  IMAD R105, R0, R7, R105 ;  /* 0x0000000700697224 */ /* 0x000fe200078e0269 */
[----:B------:R-:W-:Y:S01]  /*55f0*/  IABS R11, R12 ;  /* 0x0000000c000b7213 */ /* 0x000fe20000000000 */
[----:B------:R-:W-:Y:S01]  /*5600*/  IMAD.MOV R5, RZ, RZ, -R5 ;  /* 0x000000ffff057224 */ /* 0x000fe200078e0a05 */
[----:B------:R-:W-:Y:S01]  /*5610*/  LOP3.LUT R7, R2, 0x1cc, RZ, 0xfc, !PT ;  /* 0x000001cc02077812 */ /* 0x000fe200078efcff */
[--C-:B------:R-:W-:Y:S01]  /*5620*/  @!P1 IMAD.IADD R15, R15, 0x1, -R0.reuse ;  /* 0x000000010f0f9824 */ /* 0x100fe200078e0a00 */
[----:B------:R-:W-:Y:S01]  /*5630*/  ISETP.GE.AND P1, PT, R14, RZ, PT ;  /* 0x000000ff0e00720c */ /* 0x000fe20003f26270 */
[--C-:B------:R-:W-:Y:S01]  /*5640*/  @!P3 IMAD.IADD R109, R109, 0x1, -R0.reuse ;  /* 0x000000016d6db824 */ /* 0x100fe200078e0a00 */
[C---:B------:R-:W-:Y:S01]  /*5650*/  ISETP.GT.U32.AND P3, PT, R0.reuse, R105, PT ;  /* 0x000000690000720c */ /* 0x040fe20003f64070 */
[----:B------:R-:W-:Y:S01]  /*5660*/  IMAD R13, R0, R5, R13 ;  /* 0x00000005000d7224 */ /* 0x000fe200078e020d */
[----:B------:R-:W-:Y:S01]  /*5670*/  IABS R103, R7 ;  /* 0x0000000700677213 */ /* 0x000fe20000000000 */
[----:B------:R-:W-:Y:S01]  /*5680*/  @!P6 IMAD.IADD R107, R107, 0x1, -R0 ;  /* 0x000000016b6be824 */ /* 0x000fe200078e0a00 */
[----:B------:R-:W-:Y:S01]  /*5690*/  LOP3.LUT R14, R2, 0x1d8, RZ, 0xfc, !PT ;  /* 0x000001d8020e7812 */ /* 0x000fe200078efcff */
        /* <DEDUP_REMOVED lines=9> */
[--C-:B------:R-:W-:Y:S02]  /*5730*/  @!P3 IMAD.IADD R105, R105, 0x1, -R0.reuse ;  /* 0x000000016969b824 */ /* 0x100fe400078e0a00 */
[----:B------:R-:W-:Y:S02]  /*5740*/  IMAD.MOV R5, RZ, RZ, -R5 ;  /* 0x000000ffff057224 */ /* 0x000fe400078e0a05 */
[--C-:B------:R-:W-:Y:S01]  /*5750*/  @!P5 IMAD.IADD R15, R15, 0x1, -R0.reuse ;  /* 0x000000010f0fd824 */ /* 0x100fe200078e0a00 */
[----:B------:R-:W-:Y:S01]  /*5760*/  ISETP.GE.AND P5, PT, R10, RZ, PT ;  /* 0x000000ff0a00720c */ /* 0x000fe20003fa6270 */
[----:B------:R-:W-:Y:S01]  /*5770*/  @!P0 IMAD.MOV R109, RZ, RZ, -R109 ;  /* 0x000000ffff6d8224 */ /* 0x000fe200078e0a6d */
[----:B------:R-:W-:Y:S01]  /*5780*/  ISETP.GT.U32.AND P0, PT, R0, R105, PT ;  /* 0x000000690000720c */ /* 0x000fe20003f04070 */
[--C-:B------:R-:W-:Y:S01]  /*5790*/  @!P6 IMAD.IADD R107, R107, 0x1, -R0.reuse ;  /* 0x000000016b6be824 */ /* 0x100fe200078e0a00 */
[----:B------:R-:W-:Y:S01]  /*57a0*/  LOP3.LUT R10, R2, 0x1d0, RZ, 0xfc, !PT ;  /* 0x000001d0020a7812 */ /* 0x000fe200078efcff */
[----:B------:R-:W-:Y:S01]  /*57b0*/  @!P4 IMAD.IADD R13, R13, 0x1, -R0 ;  /* 0x000000010d0dc824 */ /* 0x000fe200078e0a00 */
[----:B------:R-:W-:Y:S01]  /*57c0*/  ISETP.GE.AND P4, PT, R12, RZ, PT ;  /* 0x000000ff0c00720c */ /* 0x000fe20003f86270 */
[C---:B------:R-:W-:Y:S01]  /*57d0*/  IMAD R11, R0.reuse, R5, R11 ;  /* 0x00000005000b7224 */ /* 0x040fe200078e020b */
[----:B------:R-:W-:Y:S01]  /*57e0*/  IABS R9, R10 ;  /* 0x0000000a00097213 */ /* 0x000fe20000000000 */
[----:B------:R-:W-:Y:S01]  /*57f0*/  IMAD.HI.U32 R5, R3, R103, RZ ;  /* 0x0000006703057227 */ /* 0x000fe200078e00ff */
[----:B------:R-:W-:-:S02]  /*5800*/  ISETP.GT.U32.AND P3, PT, R0, R13, PT ;  /* 0x0000000d0000720c */ /* 0x000fc40003f64070 */
        /* <DEDUP_REMOVED lines=8> */
[----:B------:R-:W-:-:S03]  /*5890*/  IMAD.HI.U32 R5, R3, R9, RZ ;  /* 0x0000000903057227 */ /* 0x000fc600078e00ff */
[----:B------:R-:W-:Y:S01]  /*58a0*/  ISETP.GT.U32.AND P0, PT, R0, R103, PT ;  /* 0x000000670000720c */ /* 0x000fe20003f04070 */
[----:B------:R-:W-:Y:S02]  /*58b0*/  IMAD.MOV R5, RZ, RZ, -R5 ;  /* 0x000000ffff057224 */ /* 0x000fe400078e0a05 */
[--C-:B------:R-:W-:Y:S01]  /*58c0*/  @!P3 IMAD.IADD R13, R13, 0x1, -R0.reuse ;  /* 0x000000010d0db824 */ /* 0x100fe200078e0a00 */
[----:B------:R-:W-:Y:S01]  /*58d0*/  ISETP.GE.AND P3, PT, R10, RZ, PT ;  /* 0x000000ff0a00720c */ /* 0x000fe20003f66270 */
[----:B------:R-:W-:Y:S01]  /*58e0*/  IMAD R9, R0, R5, R9 ;  /* 0x0000000500097224 */ /* 0x000fe200078e0209 */
[----:B------:R-:W-:Y:S01]  /*58f0*/  LOP3.LUT R10, R2, 0x1d4, RZ, 0xfc, !PT ;  /* 0x000001d4020a7812 */ /* 0x000fe200078efcff */
[--C-:B------:R-:W-:Y:S02]  /*5900*/  @!P2 IMAD.IADD R11, R11, 0x1, -R0.reuse ;  /* 0x000000010b0ba824 */ /* 0x100fe400078e0a00 */
[----:B------:R-:W-:Y:S01]  /*5910*/  @!P5 IMAD.MOV R13, RZ, RZ, -R13 ;  /* 0x000000ffff0dd224 */ /* 0x000fe200078e0a0d */
[C---:B------:R-:W-:Y:S01]  /*5920*/  ISETP.GT.U32.AND P5, PT, R0.reuse, R9, PT ;  /* 0x000000090000720c */ /* 0x040fe20003fa4070 */
[----:B------:R-:W-:Y:S01]  /*5930*/  @!P1 IMAD.MOV R15, RZ, RZ, -R15 ;  /* 0x000000ffff0f9224 */ /* 0x000fe200078e0a0f */
[----:B------:R-:W-:Y:S01]  /*5940*/  ISETP.GT.U32.AND P2, PT, R0, R11, PT ;  /* 0x0000000b0000720c */ /* 0x000fe20003f44070 */
[----:B------:R-:W-:Y:S01]  /*5950*/  @!P0 IMAD.IADD R103, R103, 0x1, -R0 ;  /* 0x0000000167678824 */ /* 0x000fe200078e0a00 */
[----:B------:R-:W-:Y:S01]  /*5960*/  ISETP.GE.AND P1, PT, R7, RZ, PT ;  /* 0x000000ff0700720c */ /* 0x000fe20003f26270 */
[----:B------:R-:W-:Y:S01]  /*5970*/  @!P6 IMAD.MOV R105, RZ, RZ, -R105 ;  /* 0x000000ffff69e224 */ /* 0x000fe200078e0a69 */
[----:B------:R-:W-:-:S02]  /*5980*/  IABS R7, R10 ;  /* 0x0000000a00077213 */ /* 0x000fc40000000000 */
[----:B------:R-:W-:Y:S02]  /*5990*/  ISETP.GT.U32.AND P0, PT, R0, R103, PT ;  /* 0x000000670000720c */ /* 0x000fe40003f04070 */
[----:B------:R-:W-:Y:S01]  /*59a0*/  ISETP.GE.AND P6, PT, R10, RZ, PT ;  /* 0x000000ff0a00720c */ /* 0x000fe20003fc6270 */
[----:B------:R-:W-:-:S04]  /*59b0*/  IMAD.HI.U32 R5, R3, R7, RZ ;  /* 0x0000000703057227 */ /* 0x000fc800078e00ff */
[--C-:B------:R-:W-:Y:S01]  /*59c0*/  @!P2 IMAD.IADD R11, R11, 0x1, -R0.reuse ;  /* 0x000000010b0ba824 */ /* 0x100fe200078e0a00 */
[----:B------:R-:W-:Y:S01]  /*59d0*/  ISETP.GE.AND P2, PT, R14, RZ, PT ;  /* 0x000000ff0e00720c */ /* 0x000fe20003f46270 */
[----:B------:R-:W-:Y:S01]  /*59e0*/  @!P5 IMAD.IADD R9, R9, 0x1, -R0 ;  /* 0x000000010909d824 */ /* 0x000fe200078e0a00 */
[----:B------:R-:W-:Y:S01]  /*59f0*/  ISETP.GE.AND P5, PT, R16, RZ, PT ;  /* 0x000000ff1000720c */ /* 0x000fe20003fa6270 */
[----:B------:R-:W-:Y:S01]  /*5a00*/  IMAD.MOV R12, RZ, RZ, -R5 ;  /* 0x000000ffff0c7224 */ /* 0x000fe200078e0a05 */
[----:B------:R-:W-:Y:S01]  /*5a10*/  LOP3.LUT R16, R2, 0x1e4, RZ, 0xfc, !PT ;  /* 0x000001e402107812 */ /* 0x000fe200078efcff */
[----:B------:R-:W-:Y:S01]  /*5a20*/  @!P4 IMAD.MOV R11, RZ, RZ, -R11 ;  /* 0x000000ffff0bc224 */ /* 0x000fe200078e0a0b */
[C---:B------:R-:W-:Y:S01]  /*5a30*/  ISETP.GT.U32.AND P4, PT, R0.reuse, R9, PT ;  /* 0x000000090000720c */ /* 0x040fe20003f84070 */
[----:B------:R-:W-:Y:S01]  /*5a40*/  IMAD R7, R0, R12, R7 ;  /* 0x0000000c00077224 */ /* 0x000fe200078e0207 */
[----:B------:R-:W-:Y:S01]  /*5a50*/  IABS R97, R16 ;  /* 0x0000001000617213 */ /* 0x000fe20000000000 */
[----:B------:R-:W-:-:S04]  /*5a60*/  IMAD.HI.U32 R5, R3, R99, RZ ;  /* 0x0000006303057227 */ /* 0x000fc800078e00ff */
[----:B------:R-:W-:Y:S01]  /*5a70*/  @!P0 IMAD.IADD R103, R103, 0x1, -R0 ;  /* 0x0000000167678824 */ /* 0x000fe200078e0a00 */
[----:B------:R-:W-:Y:S01]  /*5a80*/  ISETP.GT.U32.AND P0, PT, R0, R7, PT ;  /* 0x000000070000720c */ /* 0x000fe20003f04070 */
[----:B------:R-:W-:-:S04]  /*5a90*/  IMAD.HI.U32 R10, R3, R101, RZ ;  /* 0x00000065030a7227 */ /* 0x000fc800078e00ff */
[----:B------:R-:W-:Y:S02]  /*5aa0*/  IMAD.MOV R5, RZ, RZ, -R5 ;  /* 0x000000ffff057224 */ /* 0x000fe400078e0a05 */
[----:B------:R-:W-:Y:S02]  /*5ab0*/  IMAD.MOV R10, RZ, RZ, -R10 ;  /* 0x000000ffff0a7224 */ /* 0x000fe400078e0a0a */
[----:B------:R-:W-:Y:S01]  /*5ac0*/  IMAD R99, R0, R5, R99 ;  /* 0x0000000500637224 */ /* 0x000fe200078e0263 */
[----:B------:R-:W-:Y:S01]  /*5ad0*/  LOP3.LUT R5, R2, 0x1e0, RZ, 0xfc, !PT ;  /* 0x000001e002057812 */ /* 0x000fe200078efcff */
[C---:B------:R-:W-:Y:S02]  /*5ae0*/  IMAD R101, R0.reuse, R10, R101 ;  /* 0x0000000a00657224 */ /* 0x040fe400078e0265 */
[--C-:B------:R-:W-:Y:S01]  /*5af0*/  @!P4 IMAD.IADD R9, R9, 0x1, -R0.reuse ;  /* 0x000000010909c824 */ /* 0x100fe200078e0a00 */
[C---:B------:R-:W-:Y:S01]  /*5b00*/  ISETP.GT.U32.AND P4, PT, R0.reuse, R99, PT ;  /* 0x000000630000720c */ /* 0x040fe20003f84070 */
[----:B------:R-:W-:Y:S01]  /*5b10*/  @!P0 IMAD.IADD R7, R7, 0x1, -R0 ;  /* 0x0000000107078824 */ /* 0x000fe200078e0a00 */
[----:B------:R-:W-:Y:S01]  /*5b20*/  IABS R14, R5 ;  /* 0x00000005000e7213 */ /* 0x000fe20000000000 */
[----:B------:R-:W-:Y:S01]  /*5b30*/  @!P3 IMAD.MOV R9, RZ, RZ, -R9 ;  /* 0x000000ffff09b224 */ /* 0x000fe200078e0a09 */
[C---:B------:R-:W-:Y:S01]  /*5b40*/  ISETP.GT.U32.AND P3, PT, R0.reuse, R101, PT ;  /* 0x000000650000720c */ /* 0x040fe20003f64070 */
[----:B------:R-:W-:Y:S01]  /*5b50*/  @!P1 IMAD.MOV R103, RZ, RZ, -R103 ;  /* 0x000000ffff679224 */ /* 0x000fe200078e0a67 */
[----:B------:R-:W-:Y:S01]  /*5b60*/  ISETP.GT.U32.AND P0, PT, R0, R7, PT ;  /* 0x000000070000720c */ /* 0x000fe20003f04070 */
[----:B------:R-:W-:Y:S01]  /*5b70*/  IMAD.HI.U32 R10, R3, R97, RZ ;  /* 0x00000061030a7227 */ /* 0x000fe200078e00ff */
[----:B------:R-:W-:-:S03]  /*5b80*/  ISETP.GE.AND P1, PT, R5, RZ, PT ;  /* 0x000000ff0500720c */ /* 0x000fc60003f26270 */
[----:B------:R-:W-:-:S04]  /*5b90*/  IMAD.HI.U32 R5, R3, R14, RZ ;  /* 0x0000000e03057227 */ /* 0x000fc800078e00ff */
[--C-:B------:R-:W-:Y:S02]  /*5ba0*/  @!P4 IMAD.IADD R99, R99, 0x1, -R0.reuse ;  /* 0x000000016363c824 */ /* 0x100fe400078e0a00 */
[--C-:B------:R-:W-:Y:S02]  /*5bb0*/  @!P3 IMAD.IADD R101, R101, 0x1, -R0.reuse ;  /* 0x000000016565b824 */ /* 0x100fe400078e0a00 */
[----:B------:R-:W-:Y:S01]  /*5bc0*/  IMAD.MOV R5, RZ, RZ, -R5 ;  /* 0x000000ffff057224 */ /* 0x000fe200078e0a05 */
[C---:B------:R-:W-:Y:S01]  /*5bd0*/  ISETP.GT.U32.AND P4, PT, R0.reuse, R99, PT ;  /* 0x000000630000720c */ /* 0x040fe20003f84070 */
[----:B------:R-:W-:Y:S01]  /*5be0*/  @!P0 IMAD.IADD R7, R7, 0x1, -R0 ;  /* 0x0000000107078824 */ /* 0x000fe200078e0a00 */
[C---:B------:R-:W-:Y:S01]  /*5bf0*/  ISETP.GT.U32.AND P3, PT, R0.reuse, R101, PT ;  /* 0x000000650000720c */ /* 0x040fe20003f64070 */
[----:B------:R-:W-:Y:S01]  /*5c00*/  IMAD R5, R0, R5, R14 ;  /* 0x0000000500057224 */ /* 0x000fe200078e020e */
[----:B------:R-:W-:Y:S01]  /*5c10*/  ISETP.GE.AND P0, PT, R16, RZ, PT ;  /* 0x000000ff1000720c */ /* 0x000fe20003f06270 */
[----:B------:R-:W-:Y:S01]  /*5c20*/  IMAD.HI.U32 R12, R3, R95, RZ ;  /* 0x0000005f030c7227 */ /* 0x000fe200078e00ff */
[----:B------:R-:W-:-:S02]  /*5c30*/  LOP3.LUT R16, R2, 0x1ec, RZ, 0xfc, !PT ;  /* 0x000001ec02107812 */ /* 0x000fc400078efcff */
[----:B------:R-:W-:Y:S01]  /*5c40*/  LOP3.LUT R14, R2, 0x1f8, RZ, 0xfc, !PT ;  /* 0x000001f8020e7812 */ /* 0x000fe200078efcff */
[----:B------:R-:W-:Y:S01]  /*5c50*/  IMAD.MOV R10, RZ, RZ, -R10 ;  /* 0x000000ffff0a7224 */ /* 0x000fe200078e0a0a */
[----:B------:R-:W-:Y:S01]  /*5c60*/  IABS R69, R16 ;  /* 0x0000001000457213 */ /* 0x000fe20000000000 */
[----:B------:R-:W-:Y:S01]  /*5c70*/  @!P6 IMAD.MOV R7, RZ, RZ, -R7 ;  /* 0x000000ffff07e224 */ /* 0x000fe200078e0a07 */
[C---:B------:R-:W-:Y:S01]  /*5c80*/  ISETP.GT.U32.AND P6, PT, R0.reuse, R5, PT ;  /* 0x000000050000720c */ /* 0x040fe20003fc4070 */
[----:B------:R-:W-:Y:S02]  /*5c90*/  IMAD.MOV R12, RZ, RZ, -R12 ;  /* 0x000000ffff0c7224 */ /* 0x000fe400078e0a0c */
[C---:B------:R-:W-:Y:S02]  /*5ca0*/  IMAD R97, R0.reuse, R10, R97 ;  /* 0x0000000a00617224 */ /* 0x040fe400078e0261 */
[C---:B------:R-:W-:Y:S01]  /*5cb0*/  IMAD R95, R0.reuse, R12, R95 ;  /* 0x0000000c005f7224 */ /* 0x040fe200078e025f */
[----:B------:R-:W-:Y:S01]  /*5cc0*/  IABS R12, R14 ;  /* 0x0000000e000c7213 */ /* 0x000fe20000000000 */
[--C-:B------:R-:W-:Y:S01]  /*5cd0*/  @!P4 IMAD.IADD R99, R99, 0x1, -R0.reuse ;  /* 0x000000016363c824 */ /* 0x100fe200078e0a00 */
[C---:B------:R-:W-:Y:S01]  /*5ce0*/  ISETP.GT.U32.AND P4, PT, R0.reuse, R97, PT ;  /* 0x000000610000720c */ /* 0x040fe20003f84070 */
[----:B------:R-:W-:Y:S01]  /*5cf0*/  @!P3 IMAD.IADD R101, R101, 0x1, -R0 ;  /* 0x000000016565b824 */ /* 0x000fe200078e0a00 */
[----:B------:R-:W-:Y:S01]  /*5d00*/  ISETP.GT.U32.AND P3, PT, R0, R95, PT ;  /* 0x0000005f0000720c */ /* 0x000fe20003f64070 */
[----:B------:R-:W-:-:S04]  /*5d10*/  IMAD.HI.U32 R2, R3, R69, RZ ;  /* 0x0000004503027227 */ /* 0x000fc800078e00ff */
[----:B------:R-:W-:Y:S02]  /*5d20*/  IMAD.MOV R2, RZ, RZ, -R2 ;  /* 0x000000ffff027224 */ /* 0x000fe400078e0a02 */
[----:B------:R-:W-:Y:S02]  /*5d30*/  @!P6 IMAD.IADD R5, R5, 0x1, -R0 ;  /* 0x000000010505e824 */ /* 0x000fe400078e0a00 */
[C---:B------:R-:W-:Y:S02]  /*5d40*/  IMAD R69, R0.reuse, R2, R69 ;  /* 0x0000000200457224 */ /* 0x040fe400078e0245 */
[----:B------:R-:W-:Y:S01]  /*5d50*/  IMAD.HI.U32 R2, R3, R71, RZ ;  /* 0x0000004703027227 */ /* 0x000fe200078e00ff */
[----:B------:R-:W-:-:S03]  /*5d60*/  ISETP.GT.U32.AND P6, PT, R0, R5, PT ;  /* 0x000000050000720c */ /* 0x000fc60003fc4070 */
[--C-:B------:R-:W-:Y:S01]  /*5d70*/  @!P4 IMAD.IADD R97, R97, 0x1, -R0.reuse ;  /* 0x000000016161c824 */ /* 0x100fe200078e0a00 */
[C---:B------:R-:W-:Y:S01]  /*5d80*/  ISETP.GT.U32.AND P4, PT, R0.reuse, R69, PT ;  /* 0x000000450000720c */ /* 0x040fe20003f84070 */
[----:B------:R-:W-:Y:S02]  /*5d90*/  @!P3 IMAD.IADD R95, R95, 0x1, -R0 ;  /* 0x000000015f5fb824 */ /* 0x000fe400078e0a00 */
[----:B------:R-:W-:Y:S02]  /*5da0*/  IMAD.MOV R2, RZ, RZ, -R2 ;  /* 0x000000ffff027224 */ /* 0x000fe400078e0a02 */
[----:B------:R-:W-:Y:S01]  /*5db0*/  @!P2 IMAD.MOV R99, RZ, RZ, -R99 ;  /* 0x000000ffff63a224 */ /* 0x000fe200078e0a63 */
[C---:B------:R-:W-:Y:S01]  /*5dc0*/  ISETP.GT.U32.AND P2, PT, R0.reuse, R97, PT ;  /* 0x000000610000720c */ /* 0x040fe20003f44070 */
[----:B------:R-:W-:Y:S01]  /*5dd0*/  IMAD.HI.U32 R10, R3, R93, RZ ;  /* 0x0000005d030a7227 */ /* 0x000fe200078e00ff */
[----:B------:R-:W-:-:S03]  /*5de0*/  ISETP.GT.U32.AND P3, PT, R0, R95, PT ;  /* 0x0000005f0000720c */ /* 0x000fc60003f64070 */
[----:B------:R-:W-:Y:S02]  /*5df0*/  IMAD R71, R0, R2, R71 ;  /* 0x0000000200477224 */ /* 0x000fe400078e0247 */
[----:B------:R-:W-:-:S04]  /*5e00*/  IMAD.HI.U32 R3, R3, R12, RZ ;  /* 0x0000000c03037227 */ /* 0x000fc800078e00ff */
[----:B------:R-:W-:Y:S02]  /*5e10*/  IMAD.MOV R10, RZ, RZ, -R10 ;  /* 0x000000ffff0a7224 */ /* 0x000fe400078e0a0a */
[--C-:B------:R-:W-:Y:S01]  /*5e20*/  @!P6 IMAD.IADD R5, R5, 0x1, -R0.reuse ;  /* 0x000000010505e824 */ /* 0x100fe200078e0a00 */
[C---:B------:R-:W-:Y:S01]  /*5e30*/  ISETP.GT.U32.AND P6, PT, R0.reuse, R71, PT ;  /* 0x000000470000720c */ /* 0x040fe20003fc4070 */
[----:B------:R-:W-:Y:S02]  /*5e40*/  IMAD.MOV R3, RZ, RZ, -R3 ;  /* 0x000000ffff037224 */ /* 0x000fe400078e0a03 */
[----:B------:R-:W-:Y:S02]  /*5e50*/  @!P4 IMAD.IADD R69, R69, 0x1, -R0 ;  /* 0x000000014545c824 */ /* 0x000fe400078e0a00 */
[----:B------:R-:W-:Y:S01]  /*5e60*/  IMAD R93, R0, R10, R93 ;  /* 0x0000000a005d7224 */ /* 0x000fe200078e025d */
[----:B------:R-:W-:Y:S01]  /*5e70*/  IADD3 R10, R252, -0x5, RZ ;  /* 0xfffffffbfc0a7810 */ /* 0x000fe20007ffe0ff */
[C---:B------:R-:W-:Y:S01]  /*5e80*/  IMAD R2, R0.reuse, R3, R12 ;  /* 0x0000000300027224 */ /* 0x040fe200078e020c */
[C---:B------:R-:W-:Y:S01]  /*5e90*/  ISETP.GT.U32.AND P4, PT, R0.reuse, R69, PT ;  /* 0x000000450000720c */ /* 0x040fe20003f84070 */
[--C-:B------:R-:W-:Y:S01]  /*5ea0*/  @!P2 IMAD.IADD R97, R97, 0x1, -R0.reuse ;  /* 0x000000016161a824 */ /* 0x100fe200078e0a00 */
[C---:B------:R-:W-:Y:S01]  /*5eb0*/  ISETP.GT.U32.AND P2, PT, R0.reuse, R93, PT ;  /* 0x0000005d0000720c */ /* 0x040fe20003f44070 */
[--C-:B------:R-:W-:Y:S01]  /*5ec0*/  @!P3 IMAD.IADD R95, R95, 0x1, -R0.reuse ;  /* 0x000000015f5fb824 */ /* 0x100fe200078e0a00 */
[----:B------:R-:W-:Y:S01]  /*5ed0*/  ISETP.GT.U32.AND P3, PT, R0, R2, PT ;  /* 0x000000020000720c */ /* 0x000fe20003f64070 */
[--C-:B------:R-:W-:Y:S01]  /*5ee0*/  @!P6 IMAD.IADD R71, R71, 0x1, -R0.reuse ;  /* 0x000000014747e824 */ /* 0x100fe200078e0a00 */
[----:B------:R-:W-:Y:S01]  /*5ef0*/  IADD3 R3, R252, -0x1, RZ ;  /* 0xfffffffffc037810 */ /* 0x000fe20007ffe0ff */
[----:B------:R-:W-:Y:S01]  /*5f00*/  @!P1 IMAD.MOV R5, RZ, RZ, -R5 ;  /* 0x000000ffff059224 */ /* 0x000fe200078e0a05 */
[----:B------:R-:W-:Y:S01]  /*5f10*/  ISETP.GE.AND P1, PT, R24, RZ, PT ;  /* 0x000000ff1800720c */ /* 0x000fe20003f26270 */
[----:B------:R-:W-:Y:S01]  /*5f20*/  @!P5 IMAD.MOV R101, RZ, RZ, -R101 ;  /* 0x000000ffff65d224 */ /* 0x000fe200078e0a65 */
[----:B------:R-:W-:Y:S01]  /*5f30*/  ISETP.GT.U32.AND P6, PT, R0, R71, PT ;  /* 0x000000470000720c */ /* 0x000fe20003fc4070 */
[----:B------:R-:W-:Y:S01]  /*5f40*/  @!P0 IMAD.MOV R97, RZ, RZ, -R97 ;  /* 0x000000ffff618224 */ /* 0x000fe200078e0a61 */
[----:B------:R-:W-:Y:S01]  /*5f50*/  ISETP.GE.U32.AND P5, PT, R3, 0x7fffffe0, PT ;  /* 0x7fffffe00300780c */ /* 0x000fe20003fa6070 */
[--C-:B------:R-:W-:Y:S01]  /*5f60*/  @!P4 IMAD.IADD R69, R69, 0x1, -R0.reuse ;  /* 0x000000014545c824 */ /* 0x100fe200078e0a00 */
[----:B------:R-:W-:Y:S01]  /*5f70*/  ISETP.GE.AND P4, PT, R16, RZ, PT ;  /* 0x000000ff1000720c */ /* 0x000fe20003f86270 */
[--C-:B------:R-:W-:Y:S01]  /*5f80*/  @!P2 IMAD.IADD R93, R93, 0x1, -R0.reuse ;  /* 0x000000015d5da824 */ /* 0x100fe200078e0a00 */
[----:B------:R-:W-:Y:S01]  /*5f90*/  ISETP.GE.AND P2, PT, R26, RZ, PT ;  /* 0x000000ff1a00720c */ /* 0x000fe20003f46270 */
[--C-:B------:R-:W-:Y:S01]  /*5fa0*/  @!P3 IMAD.IADD R2, R2, 0x1, -R0.reuse ;  /* 0x000000010202b824 */ /* 0x100fe200078e0a00 */
[----:B------:R-:W-:Y:S01]  /*5fb0*/  IADD3 R12, R252, -0x9, RZ ;  /* 0xfffffff7fc0c7810 */ /* 0x000fe20007ffe0ff */
[----:B------:R-:W-:Y:S01]  /*5fc0*/  IMAD.MOV.U32 R3, RZ, RZ, R69 ;  /* 0x000000ffff037224 */ /* 0x000fe200078e0045 */
[C---:B------:R-:W-:Y:S01]  /*5fd0*/  ISETP.GT.U32.AND P0, PT, R0.reuse, R93, PT ;  /* 0x0000005d0000720c */ /* 0x040fe20003f04070 */
[----:B------:R-:W-:Y:S01]  /*5fe0*/  @!P1 IMAD.MOV R95, RZ, RZ, -R95 ;  /* 0x000000ffff5f9224 */ /* 0x000fe200078e0a5f */
[----:B------:R-:W-:Y:S01]  /*5ff0*/  ISETP.GT.U32.AND P3, PT, R0, R2, PT ;  /* 0x000000020000720c */ /* 0x000fe20003f64070 */
[----:B------:R-:W-:Y:S01]  /*6000*/  @!P6 IMAD.IADD R71, R71, 0x1, -R0 ;  /* 0x000000014747e824 */ /* 0x000fe200078e0a00 */
[----:B------:R-:W-:-:S02]  /*6010*/  ISETP.GE.U32.AND P1, PT, R10, 0x7fffffdc, PT ;  /* 0x7fffffdc0a00780c */ /* 0x000fc40003f26070 */
[----:B------:R-:W-:Y:S01]  /*6020*/  IADD3 R10, R252, -0xd, RZ ;  /* 0xfffffff3fc0a7810 */ /* 0x000fe20007ffe0ff */
[----:B------:R-:W-:Y:S01]  /*6030*/  @!P4 IMAD.MOV R3, RZ, RZ, -R3 ;  /* 0x000000ffff03c224 */ /* 0x000fe200078e0a03 */
[----:B------:R-:W-:Y:S01]  /*6040*/  ISETP.GE.AND P4, PT, R28, RZ, PT ;  /* 0x000000ff1c00720c */ /* 0x000fe20003f86270 */
[----:B------:R-:W-:Y:S01]  /*6050*/  @!P2 IMAD.MOV R71, RZ, RZ, -R71 ;  /* 0x000000ffff47a224 */ /* 0x000fe200078e0a47 */
[----:B------:R-:W-:Y:S02]  /*6060*/  ISETP.GE.AND P2, PT, R14, RZ, PT ;  /* 0x000000ff0e00720c */ /* 0x000fe40003f46270 */
[----:B------:R-:W-:Y:S01]  /*6070*/  LOP3.LUT R28, RZ, c[0x0][0x17c], RZ, 0x33, !PT ;  /* 0x00005f00ff1c7a12 */ /* 0x000fe200078e33ff */
[--C-:B------:R-:W-:Y:S01]  /*6080*/  @!P0 IMAD.IADD R93, R93, 0x1, -R0.reuse ;  /* 0x000000015d5d8824 */ /* 0x100fe200078e0a00 */
[----:B------:R-:W-:Y:S01]  /*6090*/  ISETP.GE.U32.AND P0, PT, R10, 0x7fffffd4, PT ;  /* 0x7fffffd40a00780c */ /* 0x000fe20003f06070 */
[----:B------:R-:W-:Y:S01]  /*60a0*/  @!P3 IMAD.IADD R2, R2, 0x1, -R0 ;  /* 0x000000010202b824 */ /* 0x000fe200078e0a00 */
[----:B------:R-:W-:Y:S01]  /*60b0*/  ISETP.NE.AND P3, PT, RZ, c[0x0][0x17c], PT ;  /* 0x00005f00ff007a0c */ /* 0x000fe20003f65270 */
[----:B------:R-:W-:Y:S01]  /*60c0*/  IMAD R0, R30, c[0x0][0x18c], RZ ;  /* 0x000063001e007a24 */ /* 0x000fe200078e02ff */
[----:B------:R-:W-:Y:S01]  /*60d0*/  IADD3 R10, R252, -0x11, RZ ;  /* 0xffffffeffc0a7810 */ /* 0x000fe20007ffe0ff */
[----:B------:R-:W-:Y:S01]  /*60e0*/  IMAD.MOV.U32 R69, RZ, RZ, R2 ;  /* 0x000000ffff457224 */ /* 0x000fe200078e0002 */
[C---:B------:R-:W-:Y:S01]  /*60f0*/  SEL R26, R28.reuse, R21, !P3 ;  /* 0x000000151c1a7207 */ /* 0x040fe20005800000 */
[----:B------:R-:W-:Y:S01]  /*6100*/  @!P4 IMAD.MOV R93, RZ, RZ, -R93 ;  /* 0x000000ffff5dc224 */ /* 0x000fe200078e0a5d */
[C---:B------:R-:W-:Y:S01]  /*6110*/  SEL R30, R28.reuse, R19, !P3 ;  /* 0x000000131c1e7207 */ /* 0x040fe20005800000 */
[----:B------:R-:W-:Y:S01]  /*6120*/  @!P2 IMAD.MOV R69, RZ, RZ, -R69 ;  /* 0x000000ffff45a224 */ /* 0x000fe200078e0a45 */
[----:B------:R-:W-:-:S02]  /*6130*/  SEL R19, R28, R6, !P3 ;  /* 0x000000061c137207 */ /* 0x000fc40005800000 */
[----:B------:R-:W-:Y:S01]  /*6140*/  SEL R6, R28, R101, !P3 ;  /* 0x000000651c067207 */ /* 0x000fe20005800000 */
[----:B------:R-:W-:Y:S01]  /*6150*/  IMAD R101, R26, c[0x0][0x190], RZ ;  /* 0x000064001a657a24 */ /* 0x000fe200078e02ff */
[----:B------:R-:W-:Y:S02]  /*6160*/  LEA R70, P2, R0, c[0x0][0x168], 0x2 ;  /* 0x00005a0000467a11 */ /* 0x000fe400078410ff */
[C---:B------:R-:W-:Y:S02]  /*6170*/  SEL R24, R28.reuse, R17, !P3 ;  /* 0x000000111c187207 */ /* 0x040fe40005800000 */
[----:B------:R-:W-:Y:S02]  /*6180*/  SEL R17, R28, R8, !P3 ;  /* 0x000000081c117207 */ /* 0x000fe40005800000 */
[----:B------:R-:W-:Y:S02]  /*6190*/  ISETP.GE.U32.AND P6, PT, R12, 0x7fffffd8, PT ;  /* 0x7fffffd80c00780c */ /* 0x000fe40003fc6070 */
[----:B------:R-:W-:-:S02]  /*61a0*/  ISETP.GE.U32.AND P4, PT, R10, 0x7fffffd0, PT ;  /* 0x7fffffd00a00780c */ /* 0x000fc40003f86070 */
[C---:B------:R-:W-:Y:S02]  /*61b0*/  SEL R32, R28.reuse, R23, !P3 ;  /* 0x000000171c207207 */ /* 0x040fe40005800000 */
[C---:B------:R-:W-:Y:S02]  /*61c0*/  SEL R34, R28.reuse, R25, !P3 ;  /* 0x000000191c227207 */ /* 0x040fe40005800000 */
[C---:B------:R-:W-:Y:S02]  /*61d0*/  SEL R38, R28.reuse, R27, !P3 ;  /* 0x0000001b1c267207 */ /* 0x040fe40005800000 */
[C---:B------:R-:W-:Y:S02]  /*61e0*/  SEL R40, R28.reuse, R29, !P3 ;  /* 0x0000001d1c287207 */ /* 0x040fe40005800000 */
[C---:B------:R-:W-:Y:S02]  /*61f0*/  SEL R42, R28.reuse, R31, !P3 ;  /* 0x0000001f1c2a7207 */ /* 0x040fe40005800000 */
[----:B------:R-:W-:-:S02]  /*6200*/  SEL R44, R28, R33, !P3 ;  /* 0x000000211c2c7207 */ /* 0x000fc40005800000 */
        /* <DEDUP_REMOVED lines=43> */
[----:B------:R-:W-:Y:S01]  /*64c0*/  SEL R137, R28, R139, !P3 ;  /* 0x0000008b1c897207 */ /* 0x000fe20005800000 */
[----:B------:R-:W-:Y:S01]  /*64d0*/  IMAD R139, R134, c[0x0][0x190], RZ ;  /* 0x00006400868b7a24 */ /* 0x000fe200078e02ff */
[C---:B------:R-:W-:Y:S01]  /*64e0*/  SEL R124, R28.reuse, R141, !P3 ;  /* 0x0000008d1c7c7207 */ /* 0x040fe20005800000 */
[----:B------:R-:W-:Y:S01]  /*64f0*/  IMAD R141, R135, c[0x0][0x190], RZ ;  /* 0x00006400878d7a24 */ /* 0x000fe200078e02ff */
[----:B------:R-:W-:Y:S01]  /*6500*/  SEL R133, R28, R143, !P3 ;  /* 0x0000008f1c857207 */ /* 0x000fe20005800000 */
[----:B------:R-:W-:Y:S01]  /*6510*/  IMAD R143, R122, c[0x0][0x190], RZ ;  /* 0x000064007a8f7a24 */ /* 0x000fe200078e02ff */
[C---:B------:R-:W-:Y:S01]  /*6520*/  SEL R112, R28.reuse, R145, !P3 ;  /* 0x000000911c707207 */ /* 0x040fe20005800000 */
[----:B------:R-:W-:Y:S01]  /*6530*/  IMAD R145, R131, c[0x0][0x190], RZ ;  /* 0x0000640083917a24 */ /* 0x000fe200078e02ff */
[C---:B------:R-:W-:Y:S01]  /*6540*/  SEL R129, R28.reuse, R149, !P3 ;  /* 0x000000951c817207 */ /* 0x040fe20005800000 */
[----:B------:R-:W-:Y:S01]  /*6550*/  IMAD R149, R127, c[0x0][0x190], RZ ;  /* 0x000064007f957a24 */ /* 0x000fe200078e02ff */
        /* <DEDUP_REMOVED lines=16> */
[----:B------:R-:W-:Y:S01]  /*6660*/  SEL R111, R28, R167, !P3 ;  /* 0x000000a71c6f7207 */ /* 0x000fe20005800000 */
        /* <DEDUP_REMOVED lines=117> */
[----:B------:R-:W-:Y:S01]  /*6dc0*/  SEL R69, R28, R69, !P3 ;  /* 0x000000451c457207 */ /* 0x000fe20005800000 */
[----:B------:R-:W-:Y:S01]  /*6dd0*/  IMAD R81, R81, c[0x0][0x190], RZ ;  /* 0x0000640051517a24 */ /* 0x000fe200078e02ff */
[----:B------:R-:W-:Y:S01]  /*6de0*/  LEA.HI.X.SX32 R0, R0, c[0x0][0x16c], 0x2, P2 ;  /* 0x00005b0000007a11 */ /* 0x000fe200010f16ff */
[----:B------:R-:W-:Y:S01]  /*6df0*/  IMAD R79, R79, c[0x0][0x190], RZ ;  /* 0x000064004f4f7a24 */ /* 0x000fe200078e02ff */
[----:B------:R-:W-:Y:S01]  /*6e00*/  LEA R240, P3, R101, R70, 0x2 ;  /* 0x0000004665f07211 */ /* 0x000fe200078610ff */
[----:B------:R-:W-:Y:S01]  /*6e10*/  IMAD R77, R77, c[0x0][0x190], RZ ;  /* 0x000064004d4d7a24 */ /* 0x000fe200078e02ff */
[----:B------:R-:W-:Y:S01]  /*6e20*/  LEA R152, P2, R22, c[0x0][0x160], 0x2 ;  /* 0x0000580016987a11 */ /* 0x000fe200078410ff */
[----:B------:R-:W-:Y:S01]  /*6e30*/  IMAD R75, R75, c[0x0][0x190], RZ ;  /* 0x000064004b4b7a24 */ /* 0x000fe200078e02ff */
[----:B------:R-:W-:Y:S01]  /*6e40*/  LEA.HI.X.SX32 R241, R101, R0, 0x2, P3 ;  /* 0x0000000065f17211 */ /* 0x000fe200018f16ff */
[----:B------:R-:W-:Y:S01]  /*6e50*/  IMAD R101, R66, c[0x0][0x190], RZ ;  /* 0x0000640042657a24 */ /* 0x000fe200078e02ff */
[----:B------:R-:W-:Y:S01]  /*6e60*/  LEA R150, P3, R20, c[0x0][0x160], 0x2 ;  /* 0x0000580014967a11 */ /* 0x000fe200078610ff */
[----:B------:R-:W-:Y:S01]  /*6e70*/  IMAD R73, R73, c[0x0][0x190], RZ ;  /* 0x0000640049497a24 */ /* 0x000fe200078e02ff */
[----:B------:R-:W-:Y:S01]  /*6e80*/  LEA.HI.X.SX32 R153, R22, c[0x0][0x164], 0x2, P2 ;  /* 0x0000590016997a11 */ /* 0x000fe200010f16ff */
[----:B------:R-:W-:Y:S01]  /*6e90*/  STL.64 [R1+0x10f8], R240 ;  /* 0x0010f8f001007387 */ /* 0x000fe20000100a00 */
[-C--:B------:R-:W-:Y:S01]  /*6ea0*/  LEA R242, P2, R93, R70.reuse, 0x2 ;  /* 0x000000465df27211 */ /* 0x080fe200078410ff */
[----:B------:R-:W-:Y:S01]  /*6eb0*/  IMAD R67, R67, c[0x0][0x190], RZ ;  /* 0x0000640043437a24 */ /* 0x000fe200078e02ff */
[----:B------:R-:W-:Y:S01]  /*6ec0*/  LEA.HI.X.SX32 R151, R20, c[0x0][0x164], 0x2, P3 ;  /* 0x0000590014977a11 */ /* 0x000fe200018f16ff */
[----:B------:R-:W-:Y:S01]  /*6ed0*/  STL.64 [R1+0x1ec8], R240 ;  /* 0x001ec8f001007387 */ /* 0x000fe20000100a00 */
[----:B------:R-:W-:Y:S01]  /*6ee0*/  LEA R246, P3, R95, R70, 0x2 ;  /* 0x000000465ff67211 */ /* 0x000fe200078610ff */
[----:B------:R-:W-:Y:S01]  /*6ef0*/  IMAD R65, R65, c[0x0][0x190], RZ ;  /* 0x0000640041417a24 */ /* 0x000fe200078e02ff */
[----:B------:R-:W-:Y:S01]  /*6f00*/  LEA.HI.X.SX32 R243, R93, R0, 0x2, P2 ;  /* 0x000000005df37211 */ /* 0x000fe200010f16ff */
[----:B------:R-:W-:Y:S01]  /*6f10*/  IMAD R63, R63, c[0x0][0x190], RZ ;  /* 0x000064003f3f7a24 */ /* 0x000fe200078e02ff */
[----:B------:R-:W-:Y:S01]  /*6f20*/  LEA R244, P2, R97, R70, 0x2 ;  /* 0x0000004661f47211 */ /* 0x000fe200078410ff */
[----:B------:R-:W-:Y:S01]  /*6f30*/  IMAD R61, R61, c[0x0][0x190], RZ ;  /* 0x000064003d3d7a24 */ /* 0x000fe200078e02ff */
[----:B------:R-:W-:Y:S01]  /*6f40*/  LEA.HI.X.SX32 R247, R95, R0, 0x2, P3 ;  /* 0x000000005ff77211 */ /* 0x000fe200018f16ff */
[----:B------:R-:W-:Y:S01]  /*6f50*/  STL.64 [R1+0x10f0], R242 ;  /* 0x0010f0f201007387 */ /* 0x000fe20000100a00 */
[----:B------:R-:W-:Y:S01]  /*6f60*/  LEA R92, P3, R99, R70, 0x2 ;  /* 0x00000046635c7211 */ /* 0x000fe200078610ff */
[----:B------:R-:W-:Y:S01]  /*6f70*/  IMAD R95, R46, c[0x0][0x190], RZ ;  /* 0x000064002e5f7a24 */ /* 0x000fe200078e02ff */
[-C--:B------:R-:W-:Y:S01]  /*6f80*/  LEA.HI.X.SX32 R245, R97, R0.reuse, 0x2, P2 ;  /* 0x0000000061f57211 */ /* 0x080fe200010f16ff */
[----:B------:R-:W-:Y:S01]  /*6f90*/  STL.64 [R1+0x10e8], R246 ;  /* 0x0010e8f601007387 */ /* 0x000fe20000100a00 */
[----:B------:R-:W-:Y:S01]  /*6fa0*/  LEA.HI.X.SX32 R93, R99, R0, 0x2, P3 ;  /* 0x00000000635d7211 */ /* 0x000fe200018f16ff */
[----:B------:R-:W-:Y:S01]  /*6fb0*/  IMAD R99, R64, c[0x0][0x190], RZ ;  /* 0x0000640040637a24 */ /* 0x000fe200078e02ff */
[----:B------:R-:W-:Y:S01]  /*6fc0*/  LEA R164, P2, R199, R70, 0x2 ;  /* 0x00000046c7a47211 */ /* 0x000fe200078410ff */
[----:B------:R-:W-:Y:S01]  /*6fd0*/  STL.64 [R1+0x10c0], R244 ;  /* 0x0010c0f401007387 */ /* 0x000fe20000100a00 */
[----:B------:R-:W-:-:S02]  /*6fe0*/  IMAD R97, R56, c[0x0][0x190], RZ ;  /* 0x0000640038617a24 */ /* 0x000fc400078e02ff */
[----:B------:R-:W-:Y:S01]  /*6ff0*/  LEA.HI.X.SX32 R165, R199, R0, 0x2, P2 ;  /* 0x00000000c7a57211 */ /* 0x000fe200010f16ff */
[----:B------:R1:W-:Y:S01]  /*7000*/  STL.64 [R1+0x1098], R92 ;  /* 0x0010985c01007387 */ /* 0x0003e20000100a00 */
[----:B------:R-:W-:Y:S01]  /*7010*/  LEA R168, P2, R203, R70, 0x2 ;  /* 0x00000046cba87211 */ /* 0x000fe200078410ff */
[----:B------:R-:W-:Y:S02]  /*7020*/  IMAD R59, R59, c[0x0][0x190], RZ ;  /* 0x000064003b3b7a24 */ /* 0x000fe400078e02ff */
[----:B------:R-:W-:Y:S01]  /*7030*/  STL.64 [R1+0x1090], R164 ;  /* 0x001090a401007387 */ /* 0x000fe20000100a00 */
[----:B------:R-:W-:Y:S01]  /*7040*/  LEA.HI.X.SX32 R169, R203, R0, 0x2, P2 ;  /* 0x00000000cba97211 */ /* 0x000fe200010f16ff */
[----:B------:R-:W-:Y:S01]  /*7050*/  IMAD R57, R57, c[0x0][0x190], RZ ;  /* 0x0000640039397a24 */ /* 0x000fe200078e02ff */
[----:B------:R-:W-:Y:S01]  /*7060*/  LEA R176, P2, R207, R70, 0x2 ;  /* 0x00000046cfb07211 */ /* 0x000fe200078410ff */
[----:B------:R-:W-:Y:S02]  /*7070*/  IMAD R55, R55, c[0x0][0x190], RZ ;  /* 0x0000640037377a24 */ /* 0x000fe400078e02ff */
[----:B------:R-:W-:Y:S01]  /*7080*/  IMAD R53, R53, c[0x0][0x190], RZ ;  /* 0x0000640035357a24 */ /* 0x000fe200078e02ff */
[----:B------:R-:W-:Y:S01]  /*7090*/  LEA.HI.X.SX32 R177, R207, R0, 0x2, P2 ;  /* 0x00000000cfb17211 */ /* 0x000fe200010f16ff */
[----:B------:R-:W-:Y:S01]  /*70a0*/  IMAD R51, R51, c[0x0][0x190], RZ ;  /* 0x0000640033337a24 */ /* 0x000fe200078e02ff */
[----:B-1----:R-:W-:Y:S01]  /*70b0*/  LEA R92, P3, R201, R70, 0x2 ;  /* 0x00000046c95c7211 */ /* 0x002fe200078610ff */
[----:B------:R-:W-:-:S02]  /*70c0*/  IMAD R49, R49, c[0x0][0x190], RZ ;  /* 0x0000640031317a24 */ /* 0x000fc400078e02ff */
[----:B------:R-:W-:Y:S01]  /*70d0*/  IMAD R47, R47, c[0x0][0x190], RZ ;  /* 0x000064002f2f7a24 */ /* 0x000fe200078e02ff */
[----:B------:R-:W-:Y:S01]  /*70e0*/  LEA.HI.X.SX32 R93, R201, R0, 0x2, P3 ;  /* 0x00000000c95d7211 */ /* 0x000fe200018f16ff */
[----:B------:R-:W-:Y:S02]  /*70f0*/  IMAD R45, R45, c[0x0][0x190], RZ ;  /* 0x000064002d2d7a24 */ /* 0x000fe400078e02ff */
[----:B------:R-:W-:Y:S02]  /*7100*/  IMAD R43, R43, c[0x0][0x190], RZ ;  /* 0x000064002b2b7a24 */ /* 0x000fe400078e02ff */
[----:B------:R1:W-:Y:S01]  /*7110*/  STL.64 [R1+0x1080], R92 ;  /* 0x0010805c01007387 */ /* 0x0003e20000100a00 */
[----:B------:R-:W-:Y:S02]  /*7120*/  IMAD R41, R41, c[0x0][0x190], RZ ;  /* 0x0000640029297a24 */ /* 0x000fe400078e02ff */
[----:B------:R-:W-:Y:S01]  /*7130*/  IMAD R39, R39, c[0x0][0x190], RZ ;  /* 0x0000640027277a24 */ /* 0x000fe200078e02ff */
[----:B------:R-:W-:Y:S01]  /*7140*/  STL.64 [R1+0x1040], R168 ;  /* 0x001040a801007387 */ /* 0x000fe20000100a00 */
[----:B------:R-:W-:-:S02]  /*7150*/  IMAD R37, R37, c[0x0][0x190], RZ ;  /* 0x0000640025257a24 */ /* 0x000fc400078e02ff */
[----:B------:R-:W-:Y:S01]  /*7160*/  IMAD R35, R35, c[0x0][0x190], RZ ;  /* 0x0000640023237a24 */ /* 0x000fe200078e02ff */
[----:B-1----:R-:W-:-:S04]  /*7170*/  LEA R92, P3, R205, R70, 0x2 ;  /* 0x00000046cd5c7211 */ /* 0x002fc800078610ff */
[----:B------:R-:W-:Y:S02]  /*7180*/  LEA.HI.X.SX32 R93, R205, R0, 0x2, P3 ;  /* 0x00000000cd5d7211 */ /* 0x000fe400018f16ff */
[----:B------:R-:W-:-:S03]  /*7190*/  LEA R198, P3, R209, R70, 0x2 ;  /* 0x00000046d1c67211 */ /* 0x000fc600078610ff */
[----:B------:R1:W-:Y:S01]  /*71a0*/  STL.64 [R1+0x1038], R92 ;  /* 0x0010385c01007387 */ /* 0x0003e20000100a00 */
[----:B------:R-:W-:-:S03]  /*71b0*/  LEA.HI.X.SX32 R199, R209, R0, 0x2, P3 ;  /* 0x00000000d1c77211 */ /* 0x000fc600018f16ff */
[----:B------:R-:W-:Y:S04]  /*71c0*/  STL.64 [R1+0x1030], R176 ;  /* 0x001030b001007387 */ /* 0x000fe80000100a00 */
[----:B------:R2:W-:Y:S01]  /*71d0*/  STL.64 [R1+0x1028], R198 ;  /* 0x001028c601007387 */ /* 0x0005e20000100a00 */
[----:B-1----:R-:W-:-:S04]  /*71e0*/  LEA R92, P2, R211, R70, 0x2 ;  /* 0x00000046d35c7211 */ /* 0x002fc800078410ff */
[----:B------:R-:W-:Y:S02]  /*71f0*/  LEA.HI.X.SX32 R93, R211, R0, 0x2, P2 ;  /* 0x00000000d35d7211 */ /* 0x000fe400010f16ff */
[-C--:B------:R-:W-:Y:S02]  /*7200*/  LEA R200, P2, R215, R70.reuse, 0x2 ;  /* 0x00000046d7c87211 */ /* 0x080fe400078410ff */
[----:B--2---:R-:W-:Y:S01]  /*7210*/  LEA R198, P3, R213, R70, 0x2 ;  /* 0x00000046d5c67211 */ /* 0x004fe200078610ff */
[----:B------:R1:W-:Y:S01]  /*7220*/  STL.64 [R1+0x1020], R92 ;  /* 0x0010205c01007387 */ /* 0x0003e20000100a00 */
[-C--:B------:R-:W-:Y:S02]  /*7230*/  LEA.HI.X.SX32 R201, R215, R0.reuse, 0x2, P2 ;  /* 0x00000000d7c97211 */ /* 0x080fe400010f16ff */
[----:B------:R-:W-:-:S05]  /*7240*/  LEA.HI.X.SX32 R199, R213, R0, 0x2, P3 ;  /* 0x00000000d5c77211 */ /* 0x000fca00018f16ff */
[----:B------:R2:W-:Y:S04]  /*7250*/  STL.64 [R1+0x1018], R198 ;  /* 0x001018c601007387 */ /* 0x0005e80000100a00 */
[----:B------:R3:W-:Y:S01]  /*7260*/  STL.64 [R1+0x1010], R200 ;  /* 0x001010c801007387 */ /* 0x0007e20000100a00 */
[----:B-1----:R-:W-:Y:S01]  /*7270*/  IMAD R93, R36, c[0x0][0x190], RZ ;  /* 0x00006400245d7a24 */ /* 0x002fe200078e02ff */
[----:B--2---:R-:W-:-:S04]  /*7280*/  LEA R198, P3, R217, R70, 0x2 ;  /* 0x00000046d9c67211 */ /* 0x004fc800078610ff */
[----:B------:R-:W-:Y:S02]  /*7290*/  LEA.HI.X.SX32 R199, R217, R0, 0x2, P3 ;  /* 0x00000000d9c77211 */ /* 0x000fe400018f16ff */
[----:B---3--:R-:W-:-:S03]  /*72a0*/  LEA R200, P2, R219, R70, 0x2 ;  /* 0x00000046dbc87211 */ /* 0x008fc600078410ff */
[----:B------:R1:W-:Y:S01]  /*72b0*/  STL.64 [R1+0x1008], R198 ;  /* 0x001008c601007387 */ /* 0x0003e20000100a00 */
[----:B------:R-:W-:-:S05]  /*72c0*/  LEA.HI.X.SX32 R201, R219, R0, 0x2, P2 ;  /* 0x00000000dbc97211 */ /* 0x000fca00010f16ff */
[----:B------:R2:W-:Y:S01]  /*72d0*/  STL.64 [R1+0x1000], R200 ;  /* 0x001000c801007387 */ /* 0x0005e20000100a00 */
[----:B-1----:R-:W-:-:S04]  /*72e0*/  LEA R198, P3, R221, R70, 0x2 ;  /* 0x00000046ddc67211 */ /* 0x002fc800078610ff */
[----:B------:R-:W-:Y:S02]  /*72f0*/  LEA.HI.X.SX32 R199, R221, R0, 0x2, P3 ;  /* 0x00000000ddc77211 */ /* 0x000fe400018f16ff */
[----:B--2---:R-:W-:-:S03]  /*7300*/  LEA R200, P2, R223, R70, 0x2 ;  /* 0x00000046dfc87211 */ /* 0x004fc600078410ff */
        /* <DEDUP_REMOVED lines=31> */
[----:B------:R-:W-:Y:S02]  /*7500*/  LEA.HI.X.SX32 R201, R195, R0, 0x2, P2 ;  /* 0x00000000c3c97211 */ /* 0x000fe400010f16ff */
[----:B------:R-:W-:-:S03]  /*7510*/  LEA R196, P2, R191, R70, 0x2 ;  /* 0x00000046bfc47211 */ /* 0x000fc600078410ff */
[----:B------:R-:W-:Y:S01]  /*7520*/  STL.64 [R1+0xfa0], R200 ;  /* 0x000fa0c801007387 */ /* 0x000fe20000100a00 */
[----:B------:R-:W-:Y:S02]  /*7530*/  LEA.HI.X.SX32 R197, R191, R0, 0x2, P2 ;  /* 0x00000000bfc57211 */ /* 0x000fe400010f16ff */
[----:B-1----:R-:W-:-:S04]  /*7540*/  LEA R198, P3, R193, R70, 0x2 ;  /* 0x00000046c1c67211 */ /* 0x002fc800078610ff */
[----:B------:R-:W-:-:S05]  /*7550*/  LEA.HI.X.SX32 R199, R193, R0, 0x2, P3 ;  /* 0x00000000c1c77211 */ /* 0x000fca00018f16ff */
[----:B------:R1:W-:Y:S04]  /*7560*/  STL.64 [R1+0xf98], R198 ;  /* 0x000f98c601007387 */ /* 0x0003e80000100a00 */
[----:B------:R2:W-:Y:S01]  /*7570*/  STL.64 [R1+0xf90], R196 ;  /* 0x000f90c401007387 */ /* 0x0005e20000100a00 */
[-C--:B-1----:R-:W-:Y:S02]  /*7580*/  LEA R198, P3, R189, R70.reuse, 0x2 ;  /* 0x00000046bdc67211 */ /* 0x082fe400078610ff */
[----:B--2---:R-:W-:Y:S02]  /*7590*/  LEA R196, P2, R187, R70, 0x2 ;  /* 0x00000046bbc47211 */ /* 0x004fe400078410ff */
[----:B------:R-:W-:Y:S02]  /*75a0*/  LEA.HI.X.SX32 R199, R189, R0, 0x2, P3 ;  /* 0x00000000bdc77211 */ /* 0x000fe400018f16ff */
[----:B------:R-:W-:-:S02]  /*75b0*/  LEA R192, P3, R183, R70, 0x2 ;  /* 0x00000046b7c07211 */ /* 0x000fc400078610ff */
[----:B------:R-:W-:Y:S01]  /*75c0*/  LEA.HI.X.SX32 R197, R187, R0, 0x2, P2 ;  /* 0x00000000bbc57211 */ /* 0x000fe200010f16ff */
[----:B------:R-:W-:Y:S01]  /*75d0*/  STL.64 [R1+0xf88], R198 ;  /* 0x000f88c601007387 */ /* 0x000fe20000100a00 */
[----:B------:R-:W-:Y:S02]  /*75e0*/  LEA R188, P2, R181, R70, 0x2 ;  /* 0x00000046b5bc7211 */ /* 0x000fe400078410ff */
[----:B------:R-:W-:Y:S01]  /*75f0*/  LEA.HI.X.SX32 R193, R183, R0, 0x2, P3 ;  /* 0x00000000b7c17211 */ /* 0x000fe200018f16ff */
[----:B------:R-:W-:Y:S01]  /*7600*/  STL.64 [R1+0xf80], R196 ;  /* 0x000f80c401007387 */ /* 0x000fe20000100a00 */
[----:B------:R-:W-:Y:S02]  /*7610*/  LEA R186, P3, R179, R70, 0x2 ;  /* 0x00000046b3ba7211 */ /* 0x000fe400078610ff */
[----:B------:R-:W-:Y:S01]  /*7620*/  LEA.HI.X.SX32 R189, R181, R0, 0x2, P2 ;  /* 0x00000000b5bd7211 */ /* 0x000fe200010f16ff */
[----:B------:R-:W-:Y:S01]  /*7630*/  STL.64 [R1+0xf78], R192 ;  /* 0x000f78c001007387 */ /* 0x000fe20000100a00 */
        /* <DEDUP_REMOVED lines=97> */
[-C--:B------:R-:W-:Y:S01]  /*7c50*/  LEA.HI.X.SX32 R215, R105, R0.reuse, 0x2, P3 ;  /* 0x0000000069d77211 */ /* 0x080fe200018f16ff */
[----:B------:R-:W-:Y:S01]  /*7c60*/  STL.64 [R1+0xdc0], R124 ;  /* 0x000dc07c01007387 */ /* 0x000fe20000100a00 */
[----:B------:R-:W-:-:S02]  /*7c70*/  LEA.HI.X.SX32 R109, R103, R0, 0x2, P2 ;  /* 0x00000000676d7211 */ /* 0x000fc400010f16ff */
[-C--:B------:R-:W-:Y:S01]  /*7c80*/  LEA R104, P2, R99, R70.reuse, 0x2 ;  /* 0x0000004663687211 */ /* 0x080fe200078410ff */
[----:B------:R-:W-:Y:S01]  /*7c90*/  STL.64 [R1+0xdb8], R220 ;  /* 0x000db8dc01007387 */ /* 0x000fe20000100a00 */
[----:B------:R-:W-:-:S03]  /*7ca0*/  LEA R212, P3, R101, R70, 0x2 ;  /* 0x0000004665d47211 */ /* 0x000fc600078610ff */
[----:B------:R-:W-:Y:S04]  /*7cb0*/  STL.64 [R1+0x1f00], R220 ;  /* 0x001f00dc01007387 */ /* 0x000fe80000100a00 */
        /* <DEDUP_REMOVED lines=8> */
[----:B------:R1:W-:Y:S04]  /*7d40*/  STL.64 [R1+0x1f18], R214 ;  /* 0x001f18d601007387 */ /* 0x0003e80000100a00 */
[----:B------:R-:W-:Y:S04]  /*7d50*/  STL.64 [R1+0xd20], R108 ;  /* 0x000d206c01007387 */ /* 0x000fe80000100a00 */
[----:B------:R-:W-:Y:S04]  /*7d60*/  STL [R1+0xd10], R104 ;  /* 0x000d106801007387 */ /* 0x000fe80000100800 */
[----:B-1----:R1:W2:Y:S01]  /*7d70*/  LDL.64 R214, [R1+0xd10] ;  /* 0x000d100001d67983 */ /* 0x0022a20000100a00 */
[----:B------:R-:W-:Y:S01]  /*7d80*/  LEA.HI.X.SX32 R213, R101, R0, 0x2, P3 ;  /* 0x0000000065d57211 */ /* 0x000fe200018f16ff */
[----:B------:R-:W-:Y:S01]  /*7d90*/  IMAD R33, R33, c[0x0][0x190], RZ ;  /* 0x0000640021217a24 */ /* 0x000fe200078e02ff */
[----:B------:R-:W-:Y:S01]  /*7da0*/  LEA R210, P3, R97, R70, 0x2 ;  /* 0x0000004661d27211 */ /* 0x000fe200078610ff */
[----:B------:R-:W-:Y:S01]  /*7db0*/  IMAD R31, R31, c[0x0][0x190], RZ ;  /* 0x000064001f1f7a24 */ /* 0x000fe200078e02ff */
[----:B------:R-:W-:Y:S01]  /*7dc0*/  ULDC.64 UR4, c[0x0][0x118] ;  /* 0x0000460000047ab9 */ /* 0x000fe20000000a00 */
[----:B------:R-:W-:Y:S01]  /*7dd0*/  STL.64 [R1+0xd18], R212 ;  /* 0x000d18d401007387 */ /* 0x000fe20000100a00 */
[----:B------:R-:W-:Y:S01]  /*7de0*/  LEA.HI.X.SX32 R211, R97, R0, 0x2, P3 ;  /* 0x0000000061d37211 */ /* 0x000fe200018f16ff */
[----:B------:R-:W-:Y:S01]  /*7df0*/  IMAD R29, R29, c[0x0][0x190], RZ ;  /* 0x000064001d1d7a24 */ /* 0x000fe200078e02ff */
[----:B------:R-:W-:Y:S01]  /*7e00*/  LEA R208, P3, R93, R70, 0x2 ;  /* 0x000000465dd07211 */ /* 0x000fe200078610ff */
[----:B------:R3:W-:Y:S01]  /*7e10*/  STL.64 [R1+0x1f20], R212 ;  /* 0x001f20d401007387 */ /* 0x0007e20000100a00 */
[----:B------:R-:W-:Y:S01]  /*7e20*/  IMAD R27, R27, c[0x0][0x190], RZ ;  /* 0x000064001b1b7a24 */ /* 0x000fe200078e02ff */
[----:B------:R-:W-:Y:S01]  /*7e30*/  IADD3 R72, R252, -0x15, RZ ;  /* 0xffffffebfc487810 */ /* 0x000fe20007ffe0ff */
[----:B------:R-:W-:Y:S01]  /*7e40*/  IMAD R25, R25, c[0x0][0x190], RZ ;  /* 0x0000640019197a24 */ /* 0x000fe200078e02ff */
[----:B------:R-:W-:Y:S01]  /*7e50*/  LEA.HI.X.SX32 R209, R93, R0, 0x2, P3 ;  /* 0x000000005dd17211 */ /* 0x000fe200018f16ff */
[----:B------:R-:W-:Y:S01]  /*7e60*/  IMAD R23, R23, c[0x0][0x190], RZ ;  /* 0x0000640017177a24 */ /* 0x000fe200078e02ff */
[----:B------:R-:W-:Y:S01]  /*7e70*/  LEA R206, P3, R89, R70, 0x2 ;  /* 0x0000004659ce7211 */ /* 0x000fe200078610ff */
[----:B------:R-:W-:Y:S01]  /*7e80*/  IMAD R21, R21, c[0x0][0x190], RZ ;  /* 0x0000640015157a24 */ /* 0x000fe200078e02ff */
[----:B------:R-:W-:Y:S01]  /*7e90*/  LOP3.LUT R199, R194, 0x1f, RZ, 0xc0, !PT ;  /* 0x0000001fc2c77812 */ /* 0x000fe200078ec0ff */
[----:B------:R-:W-:Y:S01]  /*7ea0*/  IMAD R19, R19, c[0x0][0x190], RZ ;  /* 0x0000640013137a24 */ /* 0x000fe200078e02ff */
[----:B------:R-:W-:Y:S01]  /*7eb0*/  LEA.HI.X.SX32 R207, R89, R0, 0x2, P3 ;  /* 0x0000000059cf7211 */ /* 0x000fe200018f16ff */
[----:B------:R-:W-:Y:S01]  /*7ec0*/  IMAD R18, R18, c[0x0][0x190], RZ ;  /* 0x0000640012127a24 */ /* 0x000fe200078e02ff */
[----:B------:R-:W-:Y:S01]  /*7ed0*/  LEA R204, P3, R85, R70, 0x2 ;  /* 0x0000004655cc7211 */ /* 0x000fe200078610ff */
        /* <DEDUP_REMOVED lines=12> */
[----:B------:R-:W-:-:S02]  /*7fa0*/  IMAD R11, R11, c[0x0][0x190], RZ ;  /* 0x000064000b0b7a24 */ /* 0x000fc400078e02ff */
[----:B------:R-:W-:Y:S01]  /*7fb0*/  IMAD R10, R10, c[0x0][0x190], RZ ;  /* 0x000064000a0a7a24 */ /* 0x000fe200078e02ff */
[----:B------:R-:W-:Y:S01]  /*7fc0*/  LEA.HI.X.SX32 R201, R77, R0, 0x2, P3 ;  /* 0x000000004dc97211 */ /* 0x000fe200018f16ff */
[----:B------:R-:W-:Y:S01]  /*7fd0*/  IMAD R9, R9, c[0x0][0x190], RZ ;  /* 0x0000640009097a24 */ /* 0x000fe200078e02ff */
[----:B------:R-:W-:Y:S01]  /*7fe0*/  LEA R250, P3, R73, R70, 0x2 ;  /* 0x0000004649fa7211 */ /* 0x000fe200078610ff */
[----:B------:R-:W-:Y:S02]  /*7ff0*/  IMAD R8, R8, c[0x0][0x190], RZ ;  /* 0x0000640008087a24 */ /* 0x000fe400078e02ff */
        /* <DEDUP_REMOVED lines=12> */
[----:B------:R-:W-:Y:S02]  /*80c0*/  IMAD R68, R68, c[0x0][0x190], RZ ;  /* 0x0000640044447a24 */ /* 0x000fe400078e02ff */
[----:B------:R-:W-:-:S02]  /*80d0*/  IMAD R69, R69, c[0x0][0x190], RZ ;  /* 0x0000640045457a24 */ /* 0x000fc400078e02ff */
[----:B------:R-:W-:Y:S02]  /*80e0*/  IMAD.MOV.U32 R184, RZ, RZ, c[0x0][0x188] ;  /* 0x00006200ffb87624 */ /* 0x000fe400078e00ff */
[----:B------:R-:W-:Y:S02]  /*80f0*/  IMAD.SHL.U32 R198, R185, 0x4, RZ ;  /* 0x00000004b9c67824 */ /* 0x000fe400078e00ff */
[C---:B------:R-:W-:Y:S02]  /*8100*/  IMAD.SHL.U32 R156, R184.reuse, 0x4, RZ ;  /* 0x00000004b89c7824 */ /* 0x040fe400078e00ff */
[----:B------:R-:W-:Y:S01]  /*8110*/  IMAD.SHL.U32 R160, R184, 0x8, RZ ;  /* 0x00000008b8a07824 */ /* 0x000fe200078e00ff */
[----:B------:R4:W-:Y:S01]  /*8120*/  LDGSTS.E [R198+0x20000], [R152.64], !P5 ;  /* 0x2000000098c67fae */ /* 0x0009e2000e921844 */
[----:B------:R-:W-:Y:S01]  /*8130*/  IMAD.WIDE R154, R156, 0x4, R152 ;  /* 0x000000049c9a7825 */ /* 0x000fe200078e0298 */
[----:B------:R-:W-:Y:S02]  /*8140*/  LOP3.LUT R196, R198, 0x20, RZ, 0x3c, !PT ;  /* 0x00000020c6c47812 */ /* 0x000fe400078e3cff */
[----:B------:R1:W-:Y:S01]  /*8150*/  LDGSTS.E [R198+0x20200], [R150.64], !P5 ;  /* 0x2020000096c67fae */ /* 0x0003e2000e921844 */
[----:B------:R-:W-:Y:S01]  /*8160*/  IMAD.WIDE R156, R156, 0x4, R150 ;  /* 0x000000049c9c7825 */ /* 0x000fe200078e0296 */
[----:B------:R-:W-:-:S02]  /*8170*/  LOP3.LUT R192, R198, 0x40, RZ, 0x3c, !PT ;  /* 0x00000040c6c07812 */ /* 0x000fc400078e3cff */
[----:B------:R1:W-:Y:S01]  /*8180*/  LDGSTS.E [R198+0x21000], [R154.64], !P1 ;  /* 0x210000009ac67fae */ /* 0x0003e2000c921844 */
[----:B------:R-:W-:Y:S01]  /*8190*/  IMAD.WIDE R158, R160, 0x4, R152 ;  /* 0x00000004a09e7825 */ /* 0x000fe200078e0298 */
[----:B------:R-:W-:Y:S02]  /*81a0*/  LOP3.LUT R188, R198, 0x60, RZ, 0x3c, !PT ;  /* 0x00000060c6bc7812 */ /* 0x000fe400078e3cff */
[----:B------:R1:W-:Y:S01]  /*81b0*/  LDGSTS.E [R198+0x21200], [R156.64], !P1 ;  /* 0x212000009cc67fae */ /* 0x0003e2000c921844 */
[----:B------:R-:W-:-:S03]  /*81c0*/  IMAD.WIDE R160, R160, 0x4, R150 ;  /* 0x00000004a0a07825 */ /* 0x000fc600078e0296 */
[----:B------:R1:W-:Y:S01]  /*81d0*/  LDGSTS.E [R198+0x22000], [R158.64], !P6 ;  /* 0x220000009ec67fae */ /* 0x0003e2000f121844 */
[C---:B------:R-:W-:Y:S02]  /*81e0*/  IMAD R172, R184.reuse, 0x14, RZ ;  /* 0x00000014b8ac7824 */ /* 0x040fe400078e02ff */
[----:B---3--:R-:W-:Y:S01]  /*81f0*/  IMAD.MOV.U32 R212, RZ, RZ, R176 ;  /* 0x000000ffffd47224 */ /* 0x008fe200078e00b0 */
[----:B------:R3:W-:Y:S01]  /*8200*/  LDGSTS.E [R198+0x22200], [R160.64], !P6 ;  /* 0x22200000a0c67fae */ /* 0x0007e2000f121844 */
[----:B------:R-:W-:Y:S02]  /*8210*/  IMAD R176, R184, 0x18, RZ ;  /* 0x00000018b8b07824 */ /* 0x000fe400078e02ff */
[----:B------:R-:W-:-:S04]  /*8220*/  IMAD.WIDE R170, R172, 0x4, R152 ;  /* 0x00000004acaa7825 */ /* 0x000fc800078e0298 */
[----:B------:R-:W-:-:S04]  /*8230*/  IMAD.WIDE R172, R172, 0x4, R150 ;  /* 0x00000004acac7825 */ /* 0x000fc800078e0296 */
[----:B------:R-:W-:Y:S02]  /*8240*/  IMAD R180, R184, 0x1c, RZ ;  /* 0x0000001cb8b47824 */ /* 0x000fe400078e02ff */
[----:B------:R-:W-:Y:S02]  /*8250*/  IMAD.MOV.U32 R213, RZ, RZ, R177 ;  /* 0x000000ffffd57224 */ /* 0x000fe400078e00b1 */
[----:B------:R-:W-:-:S04]  /*8260*/  IMAD.WIDE R174, R176, 0x4, R152 ;  /* 0x00000004b0ae7825 */ /* 0x000fc800078e0298 */
[----:B------:R-:W-:-:S04]  /*8270*/  IMAD.WIDE R176, R176, 0x4, R150 ;  /* 0x00000004b0b07825 */ /* 0x000fc800078e0296 */
[----:B------:R-:W-:-:S04]  /*8280*/  IMAD.WIDE R178, R180, 0x4, R152 ;  /* 0x00000004b4b27825 */ /* 0x000fc800078e0298 */
[----:B------:R-:W-:-:S04]  /*8290*/  IMAD.WIDE R180, R180, 0x4, R150 ;  /* 0x00000004b4b47825 */ /* 0x000fc800078e0296 */
[----:B------:R-:W-:-:S04]  /*82a0*/  IMAD.WIDE R182, R184, 0x4, R152 ;  /* 0x00000004b8b67825 */ /* 0x000fc800078e0298 */
[C---:B------:R-:W-:Y:S02]  /*82b0*/  IMAD R120, R184.reuse, 0x5, RZ ;  /* 0x00000005b8787824 */ /* 0x040fe400078e02ff */
[----:B------:R-:W-:-:S04]  /*82c0*/  IMAD.WIDE R148, R184, 0x4, R150 ;  /* 0x00000004b8947825 */ /* 0x000fc800078e0296 */
[----:B------:R-:W-:-:S04]  /*82d0*/  IMAD.WIDE R118, R120, 0x4, R152 ;  /* 0x0000000478767825 */ /* 0x000fc800078e0298 */
[----:B------:R-:W-:-:S04]  /*82e0*/  IMAD.WIDE R120, R120, 0x4, R150 ;  /* 0x0000000478787825 */ /* 0x000fc800078e0296 */
[C---:B------:R-:W-:Y:S02]  /*82f0*/  IMAD R124, R184.reuse, 0x9, RZ ;  /* 0x00000009b87c7824 */ /* 0x040fe400078e02ff */
[----:B------:R-:W-:Y:S02]  /*8300*/  IMAD R128, R184, 0xd, RZ ;  /* 0x0000000db8807824 */ /* 0x000fe400078e02ff */
[----:B------:R-:W-:-:S04]  /*8310*/  IMAD.WIDE R122, R124, 0x4, R152 ;  /* 0x000000047c7a7825 */ /* 0x000fc800078e0298 */
        /* <DEDUP_REMOVED lines=15> */
[C---:B------:R-:W-:Y:S02]  /*8410*/  IMAD.SHL.U32 R116, R184.reuse, 0x2, RZ ;  /* 0x00000002b8747824 */ /* 0x040fe400078e00ff */
[----:B------:R-:W-:Y:S02]  /*8420*/  IMAD R112, R184, 0x6, RZ ;  /* 0x00000006b8707824 */ /* 0x000fe400078e02ff */
[----:B------:R-:W-:-:S04]  /*8430*/  IMAD.WIDE R146, R116, 0x4, R152 ;  /* 0x0000000474927825 */ /* 0x000fc800078e0298 */
[----:B------:R-:W-:-:S04]  /*8440*/  IMAD.WIDE R116, R116, 0x4, R150 ;  /* 0x0000000474747825 */ /* 0x000fc800078e0296 */
[----:B------:R-:W-:-:S04]  /*8450*/  IMAD.WIDE R114, R112, 0x4, R152 ;  /* 0x0000000470727825 */ /* 0x000fc800078e0298 */
[----:B------:R-:W-:-:S04]  /*8460*/  IMAD.WIDE R112, R112, 0x4, R150 ;  /* 0x0000000470707825 */ /* 0x000fc800078e0296 */
[C---:B------:R-:W-:Y:S02]  /*8470*/  IMAD R88, R184.reuse, 0xa, RZ ;  /* 0x0000000ab8587824 */ /* 0x040fe400078e02ff */
[C---:B------:R-:W-:Y:S02]  /*8480*/  IMAD R92, R184.reuse, 0xe, RZ ;  /* 0x0000000eb85c7824 */ /* 0x040fe400078e02ff */
[C---:B------:R-:W-:Y:S02]  /*8490*/  IMAD R96, R184.reuse, 0x12, RZ ;  /* 0x00000012b8607824 */ /* 0x040fe400078e02ff */
[C---:B------:R-:W-:Y:S02]  /*84a0*/  IMAD R100, R184.reuse, 0x16, RZ ;  /* 0x00000016b8647824 */ /* 0x040fe400078e02ff */
[C---:B------:R-:W-:Y:S02]  /*84b0*/  IMAD R108, R184.reuse, 0x1e, RZ ;  /* 0x0000001eb86c7824 */ /* 0x040fe400078e02ff */
[----:B------:R-:W-:-:S02]  /*84c0*/  IMAD R84, R184, 0x3, RZ ;  /* 0x00000003b8547824 */ /* 0x000fc400078e02ff */
[----:B------:R-:W-:-:S04]  /*84d0*/  IMAD.WIDE R106, R108, 0x4, R152 ;  /* 0x000000046c6a7825 */ /* 0x000fc800078e0298 */
[----:B------:R-:W-:-:S04]  /*84e0*/  IMAD.WIDE R108, R108, 0x4, R150 ;  /* 0x000000046c6c7825 */ /* 0x000fc800078e0296 */
[----:B------:R-:W-:Y:S02]  /*84f0*/  IMAD R80, R184, 0x7, RZ ;  /* 0x00000007b8507824 */ /* 0x000fe400078e02ff */
[----:B------:R-:W-:-:S04]  /*8500*/  IMAD.WIDE R110, R84, 0x4, R152 ;  /* 0x00000004546e7825 */ /* 0x000fc800078e0298 */
[----:B------:R-:W-:-:S04]  /*8510*/  IMAD.WIDE R84, R84, 0x4, R150 ;  /* 0x0000000454547825 */ /* 0x000fc800078e0296 */
[C---:B------:R-:W-:Y:S02]  /*8520*/  IMAD R76, R184.reuse, 0xb, RZ ;  /* 0x0000000bb84c7824 */ /* 0x040fe400078e02ff */
[----:B------:R-:W-:Y:S02]  /*8530*/  IMAD R74, R184, 0x13, RZ ;  /* 0x00000013b84a7824 */ /* 0x000fe400078e02ff */
[----:B------:R-:W-:-:S05]  /*8540*/  IMAD.MOV.U32 R187, RZ, RZ, 0x1f ;  /* 0x0000001fffbb7424 */ /* 0x000fca00078e00ff */
[----:B------:R-:W-:Y:S02]  /*8550*/  IADD3 R189, R187, c[0x0][0x180], RZ ;  /* 0x00006000bbbd7a10 */ /* 0x000fe40007ffe0ff */
[----:B------:R-:W-:Y:S02]  /*8560*/  IADD3 R187, R252, -0x31, RZ ;  /* 0xffffffcffcbb7810 */ /* 0x000fe40007ffe0ff */
[----:B--2---:R-:W-:Y:S01]  /*8570*/  LEA.HI.X.SX32 R215, R99, R0, 0x2, P2 ;  /* 0x0000000063d77211 */ /* 0x004fe200010f16ff */
[----:B------:R-:W-:Y:S01]  /*8580*/  IMAD.MOV.U32 R214, RZ, RZ, R104 ;  /* 0x000000ffffd67224 */ /* 0x000fe200078e0068 */
[C---:B------:R-:W-:Y:S01]  /*8590*/  LEA R216, P2, R95.reuse, R70, 0x2 ;  /* 0x000000465fd87211 */ /* 0x040fe200078410ff */
[----:B------:R-:W-:Y:S02]  /*85a0*/  IMAD R104, R184, 0x1a, RZ ;  /* 0x0000001ab8687824 */ /* 0x000fe400078e02ff */
[----:B------:R-:W-:Y:S01]  /*85b0*/  STL [R1+0xd14], R215 ;  /* 0x000d14d701007387 */ /* 0x000fe20000100800 */
[----:B------:R-:W-:Y:S01]  /*85c0*/  LEA.HI.X.SX32 R217, R95, R0, 0x2, P2 ;  /* 0x000000005fd97211 */ /* 0x000fe200010f16ff */
[C---:B------:R-:W-:Y:S01]  /*85d0*/  IMAD.WIDE R94, R96.reuse, 0x4, R152 ;  /* 0x00000004605e7825 */ /* 0x040fe200078e0298 */
[C---:B------:R-:W-:Y:S01]  /*85e0*/  LEA R218, P2, R91.reuse, R70, 0x2 ;  /* 0x000000465bda7211 */ /* 0x040fe200078410ff */
[----:B------:R2:W-:Y:S02]  /*85f0*/  STL.64 [R1+0x1f90], R214 ;  /* 0x001f90d601007387 */ /* 0x0005e40000100a00 */
[----:B------:R-:W-:Y:S01]  /*8600*/  IMAD.WIDE R96, R96, 0x4, R150 ;  /* 0x0000000460607825 */ /* 0x000fe200078e0296 */
[----:B------:R-:W-:Y:S01]  /*8610*/  LEA.HI.X.SX32 R219, R91, R0, 0x2, P2 ;  /* 0x000000005bdb7211 */ /* 0x000fe200010f16ff */
[----:B------:R-:W-:Y:S01]  /*8620*/  STL.64 [R1+0xcf8], R210 ;  /* 0x000cf8d201007387 */ /* 0x000fe20000100a00 */
[----:B------:R-:W-:Y:S01]  /*8630*/  LEA R220, P2, R87, R70, 0x2 ;  /* 0x0000004657dc7211 */ /* 0x000fe200078410ff */
[----:B------:R-:W-:-:S02]  /*8640*/  IMAD.WIDE R90, R92, 0x4, R152 ;  /* 0x000000045c5a7825 */ /* 0x000fc400078e0298 */
[----:B------:R1:W-:Y:S01]  /*8650*/  STL.64 [R1+0x1f28], R210 ;  /* 0x001f28d201007387 */ /* 0x0003e20000100a00 */
[----:B------:R-:W-:Y:S01]  /*8660*/  LEA.HI.X.SX32 R221, R87, R0, 0x2, P2 ;  /* 0x0000000057dd7211 */ /* 0x000fe200010f16ff */
[----:B------:R-:W-:Y:S01]  /*8670*/  IMAD.WIDE R86, R88, 0x4, R152 ;  /* 0x0000000458567825 */ /* 0x000fe200078e0298 */
[C---:B------:R-:W-:Y:S01]  /*8680*/  LEA R222, P2, R83.reuse, R70, 0x2 ;  /* 0x0000004653de7211 */ /* 0x040fe200078410ff */
[----:B------:R-:W-:Y:S02]  /*8690*/  STL.64 [R1+0xcf0], R216 ;  /* 0x000cf0d801007387 */ /* 0x000fe40000100a00 */
[----:B--2---:R-:W-:Y:S01]  /*86a0*/  IMAD.MOV.U32 R214, RZ, RZ, R168 ;  /* 0x000000ffffd67224 */ /* 0x004fe200078e00a8 */
[----:B------:R-:W-:Y:S01]  /*86b0*/  LEA.HI.X.SX32 R223, R83, R0, 0x2, P2 ;  /* 0x0000000053df7211 */ /* 0x000fe200010f16ff */
[----:B------:R2:W-:Y:S01]  /*86c0*/  STL.64 [R1+0x1f98], R216 ;  /* 0x001f98d801007387 */ /* 0x0005e20000100a00 */
[----:B------:R-:W-:Y:S01]  /*86d0*/  LEA R224, P2, R79, R70, 0x2 ;  /* 0x000000464fe07211 */ /* 0x000fe200078410ff */
[----:B------:R-:W-:-:S02]  /*86e0*/  IMAD.SHL.U32 R168, R184, 0x10, RZ ;  /* 0x00000010b8a87824 */ /* 0x000fc400078e00ff */
[----:B------:R-:W-:Y:S01]  /*86f0*/  STL.64 [R1+0xb98], R208 ;  /* 0x000b98d001007387 */ /* 0x000fe20000100a00 */
[----:B------:R-:W-:Y:S01]  /*8700*/  LEA.HI.X.SX32 R225, R79, R0, 0x2, P2 ;  /* 0x000000004fe17211 */ /* 0x000fe200010f16ff */
[----:B-1----:R-:W-:Y:S01]  /*8710*/  IMAD.MOV.U32 R210, RZ, RZ, R164 ;  /* 0x000000ffffd27224 */ /* 0x002fe200078e00a4 */
[C---:B------:R-:W-:Y:S01]  /*8720*/  LEA R226, P2, R75.reuse, R70, 0x2 ;  /* 0x000000464be27211 */ /* 0x040fe200078410ff */
[----:B------:R1:W-:Y:S01]  /*8730*/  STL.64 [R1+0x1f30], R208 ;  /* 0x001f30d001007387 */ /* 0x0003e20000100a00 */
[----:B------:R-:W-:Y:S02]  /*8740*/  IMAD R164, R184, 0xc, RZ ;  /* 0x0000000cb8a47824 */ /* 0x000fe400078e02ff */
[----:B------:R-:W-:Y:S01]  /*8750*/  LEA.HI.X.SX32 R227, R75, R0, 0x2, P2 ;  /* 0x000000004be37211 */ /* 0x000fe200010f16ff */
[----:B--2---:R-:W-:Y:S01]  /*8760*/  IMAD.MOV.U32 R216, RZ, RZ, R244 ;  /* 0x000000ffffd87224 */ /* 0x004fe200078e00f4 */
[-C--:B------:R-:W-:Y:S01]  /*8770*/  LEA R228, P2, R67, R70.reuse, 0x2 ;  /* 0x0000004643e47211 */ /* 0x080fe200078410ff */
[----:B------:R-:W-:Y:S01]  /*8780*/  IMAD.MOV.U32 R217, RZ, RZ, R245 ;  /* 0x000000ffffd97224 */ /* 0x000fe200078e00f5 */
[----:B------:R-:W-:Y:S01]  /*8790*/  LEA R244, P3, R57, R70, 0x2 ;  /* 0x0000004639f47211 */ /* 0x000fe200078610ff */
[----:B------:R-:W-:Y:S01]  /*87a0*/  STL.64 [R1+0xb90], R218 ;  /* 0x000b90da01007387 */ /* 0x000fe20000100a00 */
[----:B------:R-:W-:Y:S01]  /*87b0*/  LEA.HI.X.SX32 R229, R67, R0, 0x2, P2 ;  /* 0x0000000043e57211 */ /* 0x000fe200010f16ff */
[----:B------:R-:W-:Y:S01]  /*87c0*/  IMAD.MOV.U32 R211, RZ, RZ, R165 ;  /* 0x000000ffffd37224 */ /* 0x000fe200078e00a5 */
[----:B------:R-:W-:Y:S01]  /*87d0*/  LEA R230, P2, R63, R70, 0x2 ;  /* 0x000000463fe67211 */ /* 0x000fe200078410ff */
[----:B------:R-:W-:Y:S01]  /*87e0*/  STL.64 [R1+0x1fa0], R218 ;  /* 0x001fa0da01007387 */ /* 0x000fe20000100a00 */
[-C--:B------:R-:W-:Y:S01]  /*87f0*/  LEA.HI.X.SX32 R245, R57, R0.reuse, 0x2, P3 ;  /* 0x0000000039f57211 */ /* 0x080fe200018f16ff */
[----:B-1----:R-:W-:Y:S01]  /*8800*/  IMAD.MOV.U32 R208, RZ, RZ, R242 ;  /* 0x000000ffffd07224 */ /* 0x002fe200078e00f2 */
[----:B------:R-:W-:Y:S01]  /*8810*/  LEA.HI.X.SX32 R231, R63, R0, 0x2, P2 ;  /* 0x000000003fe77211 */ /* 0x000fe200010f16ff */
[----:B------:R-:W-:Y:S01]  /*8820*/  STL.64 [R1+0x9d8], R206 ;  /* 0x0009d8ce01007387 */ /* 0x000fe20000100a00 */
[-C--:B------:R-:W-:Y:S01]  /*8830*/  LEA R240, P2, R59, R70.reuse, 0x2 ;  /* 0x000000463bf07211 */ /* 0x080fe200078410ff */
[----:B------:R-:W-:Y:S01]  /*8840*/  IMAD.MOV.U32 R209, RZ, RZ, R243 ;  /* 0x000000ffffd17224 */ /* 0x000fe200078e00f3 */
[----:B------:R-:W-:Y:S01]  /*8850*/  LEA R236, P3, R53, R70, 0x2 ;  /* 0x0000004635ec7211 */ /* 0x000fe200078610ff */
[----:B------:R-:W-:Y:S01]  /*8860*/  STL.64 [R1+0x1f38], R206 ;  /* 0x001f38ce01007387 */ /* 0x000fe20000100a00 */
[----:B------:R-:W-:Y:S01]  /*8870*/  LEA.HI.X.SX32 R241, R59, R0, 0x2, P2 ;  /* 0x000000003bf17211 */ /* 0x000fe200010f16ff */
[C---:B------:R-:W-:Y:S01]  /*8880*/  IMAD.WIDE R162, R164.reuse, 0x4, R152 ;  /* 0x00000004a4a27825 */ /* 0x040fe200078e0298 */
[----:B------:R-:W-:Y:S01]  /*8890*/  LEA R238, P2, R55, R70, 0x2 ;  /* 0x0000004637ee7211 */ /* 0x000fe200078410ff */
[----:B------:R-:W-:Y:S01]  /*88a0*/  STL.64 [R1+0x9d0], R220 ;  /* 0x0009d0dc01007387 */ /* 0x000fe20000100a00 */
[-C--:B------:R-:W-:Y:S01]  /*88b0*/  LEA.HI.X.SX32 R237, R53, R0.reuse, 0x2, P3 ;  /* 0x0000000035ed7211 */ /* 0x080fe200018f16ff */
[----:B------:R-:W-:Y:S01]  /*88c0*/  IMAD.WIDE R164, R164, 0x4, R150 ;  /* 0x00000004a4a47825 */ /* 0x000fe200078e0296 */
        /* <DEDUP_REMOVED lines=10> */
[----:B------:R-:W-:Y:S01]  /*8970*/  LEA.HI.X.SX32 R233, R49, R0, 0x2, P3 ;  /* 0x0000000031e97211 */ /* 0x000fe200018f16ff */
[--C-:B------:R-:W-:Y:S01]  /*8980*/  IMAD.WIDE R168, R168, 0x4, R150.reuse ;  /* 0x00000004a8a87825 */ /* 0x100fe200078e0296 */
[----:B------:R-:W-:Y:S01]  /*8990*/  LEA R64, P3, R45, R70, 0x2 ;  /* 0x000000462d407211 */ /* 0x000fe200078610ff */
[----:B------:R-:W-:Y:S01]  /*89a0*/  STL.64 [R1+0x658], R222 ;  /* 0x000658de01007387 */ /* 0x000fe20000100a00 */
[----:B------:R-:W-:Y:S01]  /*89b0*/  LEA.HI.X.SX32 R67, R47, R0, 0x2, P2 ;  /* 0x000000002f437211 */ /* 0x000fe200010f16ff */
[--C-:B------:R-:W-:Y:S01]  /*89c0*/  IMAD.WIDE R88, R88, 0x4, R150.reuse ;  /* 0x0000000458587825 */ /* 0x100fe200078e0296 */
[----:B------:R-:W-:Y:S01]  /*89d0*/  LEA R62, P2, R43, R70, 0x2 ;  /* 0x000000462b3e7211 */ /* 0x000fe200078410ff */
[----:B------:R-:W-:Y:S01]  /*89e0*/  STL.64 [R1+0x1fb0], R222 ;  /* 0x001fb0de01007387 */ /* 0x000fe20000100a00 */
[----:B------:R-:W-:Y:S01]  /*89f0*/  LEA.HI.X.SX32 R65, R45, R0, 0x2, P3 ;  /* 0x000000002d417211 */ /* 0x000fe200018f16ff */
[----:B------:R-:W-:Y:S01]  /*8a00*/  IMAD.WIDE R92, R92, 0x4, R150 ;  /* 0x000000045c5c7825 */ /* 0x000fe200078e0296 */
[----:B------:R-:W-:Y:S01]  /*8a10*/  LEA R60, P3, R41, R70, 0x2 ;  /* 0x00000046293c7211 */ /* 0x000fe200078610ff */
[----:B------:R-:W-:Y:S01]  /*8a20*/  STL.64 [R1+0x650], R202 ;  /* 0x000650ca01007387 */ /* 0x000fe20000100a00 */
[----:B------:R-:W-:Y:S01]  /*8a30*/  LEA.HI.X.SX32 R63, R43, R0, 0x2, P2 ;  /* 0x000000002b3f7211 */ /* 0x000fe200010f16ff */
[C---:B------:R-:W-:Y:S01]  /*8a40*/  IMAD.WIDE R98, R100.reuse, 0x4, R152 ;  /* 0x0000000464627825 */ /* 0x040fe200078e0298 */
        /* <DEDUP_REMOVED lines=30> */
[----:B------:R-:W-:-:S02]  /*8c30*/  LEA.HI.X.SX32 R47, R27, R0, 0x2, P2 ;  /* 0x000000001b2f7211 */ /* 0x000fc400010f16ff */
[----:B------:R-:W-:Y:S01]  /*8c40*/  LEA R42, P2, R23, R70, 0x2 ;  /* 0x00000046172a7211 */ /* 0x000fe200078410ff */
[----:B------:R-:W-:Y:S01]  /*8c50*/  STL.64 [R1+0x1f58], R250 ;  /* 0x001f58fa01007387 */ /* 0x000fe20000100a00 */
[----:B------:R-:W-:Y:S02]  /*8c60*/  LEA.HI.X.SX32 R45, R25, R0, 0x2, P3 ;  /* 0x00000000192d7211 */ /* 0x000fe400018f16ff */
[----:B------:R-:W-:Y:S01]  /*8c70*/  LEA R40, P3, R21, R70, 0x2 ;  /* 0x0000004615287211 */ /* 0x000fe200078610ff */
[----:B------:R-:W-:Y:S01]  /*8c80*/  STL.64 [R1+0x578], R228 ;  /* 0x000578e401007387 */ /* 0x000fe20000100a00 */
[----:B------:R-:W-:Y:S02]  /*8c90*/  LEA.HI.X.SX32 R43, R23, R0, 0x2, P2 ;  /* 0x00000000172b7211 */ /* 0x000fe400010f16ff */
[----:B------:R-:W-:Y:S01]  /*8ca0*/  LEA R38, P2, R19, R70, 0x2 ;  /* 0x0000004613267211 */ /* 0x000fe200078410ff */
[----:B------:R-:W-:Y:S01]  /*8cb0*/  STL.64 [R1+0x1fc8], R228 ;  /* 0x001fc8e401007387 */ /* 0x000fe20000100a00 */
[----:B------:R-:W-:-:S02]  /*8cc0*/  LEA.HI.X.SX32 R41, R21, R0, 0x2, P3 ;  /* 0x0000000015297211 */ /* 0x000fc400018f16ff */
[C---:B------:R-:W-:Y:S01]  /*8cd0*/  LEA R36, P3, R18.reuse, R70, 0x2 ;  /* 0x0000004612247211 */ /* 0x040fe200078610ff */
[----:B------:R-:W-:Y:S01]  /*8ce0*/  STL.64 [R1+0x570], R248 ;  /* 0x000570f801007387 */ /* 0x000fe20000100a00 */
[----:B------:R-:W-:Y:S02]  /*8cf0*/  LEA.HI.X.SX32 R39, R19, R0, 0x2, P2 ;  /* 0x0000000013277211 */ /* 0x000fe400010f16ff */
[C---:B------:R-:W-:Y:S01]  /*8d00*/  LEA R34, P2, R17.reuse, R70, 0x2 ;  /* 0x0000004611227211 */ /* 0x040fe200078410ff */
        /* <DEDUP_REMOVED lines=41> */
[----:B------:R-:W-:Y:S01]  /*8fa0*/  LEA R6, P2, R2, R70, 0x2 ;  /* 0x0000004602067211 */ /* 0x000fe200078410ff */
[----:B------:R1:W-:Y:S01]  /*8fb0*/  STL.64 [R1+0x1f88], R64 ;  /* 0x001f884001007387 */ /* 0x0003e20000100a00 */
[----:B------:R-:W-:Y:S02]  /*8fc0*/  LEA.HI.X.SX32 R9, R4, R0, 0x2, P3 ;  /* 0x0000000004097211 */ /* 0x000fe400018f16ff */
[----:B------:R-:W-:Y:S01]  /*8fd0*/  LEA R4, P3, R3, R70, 0x2 ;  /* 0x0000004603047211 */ /* 0x000fe200078610ff */
[----:B------:R2:W-:Y:S01]  /*8fe0*/  LDGSTS.E [R198+0x23000], [R162.64], !P0 ;  /* 0x23000000a2c67fae */ /* 0x0005e2000c121844 */
[----:B------:R-:W-:Y:S02]  /*8ff0*/  LEA.HI.X.SX32 R7, R2, R0, 0x2, P2 ;  /* 0x0000000002077211 */ /* 0x000fe400010f16ff */
[----:B------:R-:W-:Y:S01]  /*9000*/  LEA R2, P2, R71, R70, 0x2 ;  /* 0x0000004647027211 */ /* 0x000fe200078410ff */
[----:B------:R2:W-:Y:S01]  /*9010*/  LDGSTS.E [R198+0x23200], [R164.64], !P0 ;  /* 0x23200000a4c67fae */ /* 0x0005e2000c121844 */
[----:B------:R-:W-:-:S02]  /*9020*/  LEA.HI.X.SX32 R5, R3, R0, 0x2, P3 ;  /* 0x0000000003057211 */ /* 0x000fc400018f16ff */
[----:B------:R-:W-:Y:S01]  /*9030*/  LEA.HI.X.SX32 R3, R71, R0, 0x2, P2 ;  /* 0x0000000047037211 */ /* 0x000fe200010f16ff */
[----:B------:R2:W-:Y:S01]  /*9040*/  LDGSTS.E [R198+0x24000], [R166.64], !P4 ;  /* 0x24000000a6c67fae */ /* 0x0005e2000e121844 */
[CC--:B------:R-:W-:Y:S02]  /*9050*/  LEA R242, P3, R68.reuse, R70.reuse, 0x2 ;  /* 0x0000004644f27211 */ /* 0x0c0fe400078610ff */
[C---:B-1----:R-:W-:Y:S01]  /*9060*/  LEA R64, P2, R69.reuse, R70, 0x2 ;  /* 0x0000004645407211 */ /* 0x042fe200078410ff */
[----:B------:R1:W-:Y:S01]  /*9070*/  LDGSTS.E [R198+0x24200], [R168.64], !P4 ;  /* 0x24200000a8c67fae */ /* 0x0003e2000e121844 */
[-C--:B------:R-:W-:Y:S02]  /*9080*/  LEA.HI.X.SX32 R243, R68, R0.reuse, 0x2, P3 ;  /* 0x0000000044f37211 */ /* 0x080fe400018f16ff */
[----:B------:R-:W-:Y:S01]  /*9090*/  LEA.HI.X.SX32 R65, R69, R0, 0x2, P2 ;  /* 0x0000000045417211 */ /* 0x000fe200010f16ff */
[----:B------:R-:W-:Y:S01]  /*90a0*/  STL.64 [R1+0x1ff8], R62 ;  /* 0x001ff83e01007387 */ /* 0x000fe20000100a00 */
[----:B------:R-:W-:-:S02]  /*90b0*/  IADD3 R0, R252, -0x1d, RZ ;  /* 0xffffffe3fc007810 */ /* 0x000fc40007ffe0ff */
[----:B------:R-:W-:Y:S01]  /*90c0*/  IADD3 R70, R252, -0x19, RZ ;  /* 0xffffffe7fc467810 */ /* 0x000fe20007ffe0ff */
[----:B------:R-:W-:Y:S01]  /*90d0*/  STL.64 [R1+0x2000], R60 ;  /* 0x0020003c01007387 */ /* 0x000fe20000100a00 */
[----:B------:R-:W-:Y:S02]  /*90e0*/  ISETP.GE.U32.AND P5, PT, R0, 0x7fffffc4, PT ;  /* 0x7fffffc40000780c */ /* 0x000fe40003fa6070 */
[----:B------:R-:W-:Y:S01]  /*90f0*/  IADD3 R0, R252, -0x2, RZ ;  /* 0xfffffffefc007810 */ /* 0x000fe20007ffe0ff */
[----:B------:R-:W-:Y:S01]  /*9100*/  STL.64 [R1+0x2008], R58 ;  /* 0x0020083a01007387 */ /* 0x000fe20000100a00 */
[----:B------:R-:W-:Y:S01]  /*9110*/  ISETP.GE.U32.AND P3, PT, R72, 0x7fffffcc, PT ;  /* 0x7fffffcc4800780c */ /* 0x000fe20003f66070 */
[----:B------:R-:W-:Y:S01]  /*9120*/  IMAD.WIDE R72, R74, 0x4, R152 ;  /* 0x000000044a487825 */ /* 0x000fe200078e0298 */
[----:B------:R-:W-:Y:S01]  /*9130*/  ISETP.GE.U32.AND P1, PT, R0, 0x7fffffdf, PT ;  /* 0x7fffffdf0000780c */ /* 0x000fe20003f26070 */
[----:B------:R1:W-:Y:S01]  /*9140*/  STL.64 [R1+0x2010], R56 ;  /* 0x0020103801007387 */ /* 0x0003e20000100a00 */
[----:B------:R-:W-:Y:S01]  /*9150*/  IADD3 R0, R252, -0x6, RZ ;  /* 0xfffffffafc007810 */ /* 0x000fe20007ffe0ff */
[----:B------:R-:W-:Y:S01]  /*9160*/  IMAD.WIDE R74, R74, 0x4, R150 ;  /* 0x000000044a4a7825 */ /* 0x000fe200078e0296 */
[----:B------:R-:W-:Y:S01]  /*9170*/  ISETP.GE.U32.AND P2, PT, R70, 0x7fffffc8, PT ;  /* 0x7fffffc84600780c */ /* 0x000fe20003f46070 */
[----:B------:R1:W-:Y:S01]  /*9180*/  STL.64 [R1+0x2018], R54 ;  /* 0x0020183601007387 */ /* 0x0003e20000100a00 */
[----:B------:R-:W-:Y:S01]  /*9190*/  ISETP.GE.U32.AND P6, PT, R0, 0x7fffffdb, PT ;  /* 0x7fffffdb0000780c */ /* 0x000fe20003fc6070 */
[----:B------:R-:W-:Y:S01]  /*91a0*/  IMAD R70, R184, 0xf, RZ ;  /* 0x0000000fb8467824 */ /* 0x000fe200078e02ff */
[C---:B------:R-:W-:Y:S01]  /*91b0*/  IADD3 R0, R252.reuse, -0xa, RZ ;  /* 0xfffffff6fc007810 */ /* 0x040fe20007ffe0ff */
[----:B------:R-:W-:Y:S01]  /*91c0*/  STL.64 [R1+0x1088], R242 ;  /* 0x001088f201007387 */ /* 0x000fe20000100a00 */
[----:B------:R-:W-:-:S02]  /*91d0*/  IADD3 R68, R252, -0x16, RZ ;  /* 0xffffffeafc447810 */ /* 0x000fc40007ffe0ff */
[----:B------:R-:W-:Y:S01]  /*91e0*/  ISETP.GE.U32.AND P0, PT, R0, 0x7fffffd7, PT ;  /* 0x7fffffd70000780c */ /* 0x000fe20003f06070 */
[----:B------:R1:W-:Y:S01]  /*91f0*/  LDGSTS.E [R198+0x25000], [R170.64], !P3 ;  /* 0x25000000aac67fae */ /* 0x0003e2000d921844 */
[----:B------:R-:W-:-:S03]  /*9200*/  IADD3 R0, R252, -0xe, RZ ;  /* 0xfffffff2fc007810 */ /* 0x000fc60007ffe0ff */
[----:B------:R1:W-:Y:S01]  /*9210*/  LDGSTS.E [R198+0x25200], [R172.64], !P3 ;  /* 0x25200000acc67fae */ /* 0x0003e2000d921844 */
[----:B------:R-:W-:Y:S02]  /*9220*/  ISETP.GE.U32.AND P4, PT, R0, 0x7fffffd3, PT ;  /* 0x7fffffd30000780c */ /* 0x000fe40003f86070 */
[----:B------:R-:W-:Y:S01]  /*9230*/  IADD3 R0, R252, -0x12, RZ ;  /* 0xffffffeefc007810 */ /* 0x000fe20007ffe0ff */
[----:B------:R1:W-:Y:S03]  /*9240*/  LDGSTS.E [R198+0x26000], [R174.64], !P2 ;  /* 0x26000000aec67fae */ /* 0x0003e6000d121844 */
[----:B------:R-:W-:Y:S01]  /*9250*/  ISETP.GE.U32.AND P3, PT, R0, 0x7fffffcf, PT ;  /* 0x7fffffcf0000780c */ /* 0x000fe20003f66070 */
[----:B------:R1:W-:Y:S01]  /*9260*/  LDGSTS.E [R198+0x26200], [R176.64], !P2 ;  /* 0x26200000b0c67fae */ /* 0x0003e2000d121844 */
[----:B------:R-:W-:Y:S02]  /*9270*/  IADD3 R0, R252, -0x1a, RZ ;  /* 0xffffffe6fc007810 */ /* 0x000fe40007ffe0ff */
[----:B------:R-:W-:Y:S01]  /*9280*/  ISETP.GE.U32.AND P2, PT, R68, 0x7fffffcb, PT ;  /* 0x7fffffcb4400780c */ /* 0x000fe20003f46070 */
[----:B------:R1:W-:Y:S01]  /*9290*/  LDGSTS.E [R198+0x27000], [R178.64], !P5 ;  /* 0x27000000b2c67fae */ /* 0x0003e2000e921844 */
[----:B------:R-:W-:-:S03]  /*92a0*/  IADD3 R68, R252, -0x18, RZ ;  /* 0xffffffe8fc447810 */ /* 0x000fc60007ffe0ff */
[----:B------:R1:W-:Y:S01]  /*92b0*/  LDGSTS.E [R198+0x27200], [R180.64], !P5 ;  /* 0x27200000b4c67fae */ /* 0x0003e2000e921844 */
[----:B------:R-:W-:Y:S02]  /*92c0*/  ISETP.GE.U32.AND P5, PT, R0, 0x7fffffc7, PT ;  /* 0x7fffffc70000780c */ /* 0x000fe40003fa6070 */
[----:B------:R-:W-:Y:S01]  /*92d0*/  IADD3 R0, R252, -0x1e, RZ ;  /* 0xffffffe2fc007810 */ /* 0x000fe20007ffe0ff */
[----:B------:R1:W-:Y:S04]  /*92e0*/  LDGSTS.E [R196+0x20400], [R182.64], !P1 ;  /* 0x20400000b6c47fae */ /* 0x0003e8000c921844 */
[----:B------:R1:W-:Y:S01]  /*92f0*/  LDGSTS.E [R196+0x20600], [R148.64], !P1 ;  /* 0x2060000094c47fae */ /* 0x0003e2000c921844 */
[----:B------:R-:W-:Y:S02]  /*9300*/  ISETP.GE.U32.AND P1, PT, R0, 0x7fffffc3, PT ;  /* 0x7fffffc30000780c */ /* 0x000fe40003f26070 */
[----:B------:R-:W-:Y:S01]  /*9310*/  IADD3 R0, R252, -0x3, RZ ;  /* 0xfffffffdfc007810 */ /* 0x000fe20007ffe0ff */
[----:B------:R1:W-:Y:S04]  /*9320*/  LDGSTS.E [R196+0x21400], [R118.64], !P6 ;  /* 0x2140000076c47fae */ /* 0x0003e8000f121844 */
[----:B------:R1:W-:Y:S01]  /*9330*/  LDGSTS.E [R196+0x21600], [R120.64], !P6 ;  /* 0x2160000078c47fae */ /* 0x0003e2000f121844 */
[----:B------:R-:W-:-:S02]  /*9340*/  ISETP.GE.U32.AND P6, PT, R0, 0x7fffffde, PT ;  /* 0x7fffffde0000780c */ /* 0x000fc40003fc6070 */
        /* <DEDUP_REMOVED lines=51> */
[----:B------:R-:W-:Y:S01]  /*9680*/  ISETP.GE.U32.AND P1, PT, R68, 0x7fffffc9, PT ;  /* 0x7fffffc94400780c */ /* 0x000fe20003f26070 */
[C---:B------:R-:W-:Y:S02]  /*9690*/  IMAD.WIDE R68, R70.reuse, 0x4, R152 ;  /* 0x0000000446447825 */ /* 0x040fe400078e0298 */
[----:B------:R1:W-:Y:S02]  /*96a0*/  LDGSTS.E [R192+0x27800], [R106.64], !P6 ;  /* 0x278000006ac07fae */ /* 0x0003e4000f121844 */
[----:B------:R-:W-:-:S02]  /*96b0*/  IMAD.WIDE R70, R70, 0x4, R150 ;  /* 0x0000000446467825 */ /* 0x000fc400078e0296 */
[----:B------:R1:W-:Y:S01]  /*96c0*/  LDGSTS.E [R192+0x27a00], [R108.64], !P6 ;  /* 0x27a000006cc07fae */ /* 0x0003e2000f121844 */
[----:B------:R-:W-:Y:S02]  /*96d0*/  ISETP.GE.U32.AND P6, PT, R0, 0x7fffffc5, PT ;  /* 0x7fffffc50000780c */ /* 0x000fe40003fc6070 */
[----:B------:R-:W-:Y:S01]  /*96e0*/  IADD3 R0, R252, -0x20, RZ ;  /* 0xffffffe0fc007810 */ /* 0x000fe20007ffe0ff */
[----:B------:R1:W-:Y:S04]  /*96f0*/  LDGSTS.E [R188+0x20c00], [R110.64], !P0 ;  /* 0x20c000006ebc7fae */ /* 0x0003e8000c121844 */
[----:B------:R1:W-:Y:S01]  /*9700*/  LDGSTS.E [R188+0x20e00], [R84.64], !P0 ;  /* 0x20e0000054bc7fae */ /* 0x0003e2000c121844 */
[----:B------:R-:W-:-:S03]  /*9710*/  ISETP.GE.U32.AND P0, PT, R0, 0x7fffffc1, PT ;  /* 0x7fffffc10000780c */ /* 0x000fc60003f06070 */
[----:B------:R1:W-:Y:S04]  /*9720*/  LDGSTS.E [R188+0x21c00], [R82.64], !P4 ;  /* 0x21c0000052bc7fae */ /* 0x0003e8000e121844 */
[----:B------:R1:W-:Y:S01]  /*9730*/  LDGSTS.E [R188+0x21e00], [R80.64], !P4 ;  /* 0x21e0000050bc7fae */ /* 0x0003e2000e121844 */
[----:B------:R-:W-:Y:S02]  /*9740*/  ISETP.GE.AND P4, PT, R199, R0, PT ;  /* 0x00000000c700720c */ /* 0x000fe40003f86270 */
        /* <DEDUP_REMOVED lines=8> */
[----:B------:R-:W-:Y:S02]  /*97d0*/  IMAD R0, R184, 0x17, RZ ;  /* 0x00000017b8007824 */ /* 0x000fe400078e02ff */
[----:B------:R1:W-:Y:S02]  /*97e0*/  LDGSTS.E [R188+0x24c00], [R72.64], !P5 ;  /* 0x24c0000048bc7fae */ /* 0x0003e4000e921844 */
[----:B------:R-:W-:-:S02]  /*97f0*/  IMAD.WIDE R204, R0, 0x4, R152 ;  /* 0x0000000400cc7825 */ /* 0x000fc400078e0298 */
[----:B------:R1:W-:Y:S01]  /*9800*/  LDGSTS.E [R188+0x24e00], [R74.64], !P5 ;  /* 0x24e000004abc7fae */ /* 0x0003e2000e921844 */
[----:B------:R-:W-:Y:S01]  /*9810*/  ISETP.GE.U32.AND P5, PT, R186, 0x7fffffb8, PT ;  /* 0x7fffffb8ba00780c */ /* 0x000fe20003fa6070 */
[----:B------:R-:W-:Y:S02]  /*9820*/  IMAD R186, R184, 0x1b, RZ ;  /* 0x0000001bb8ba7824 */ /* 0x000fe400078e02ff */
[----:B------:R-:W-:Y:S01]  /*9830*/  IMAD.WIDE R220, R0, 0x4, R150 ;  /* 0x0000000400dc7825 */ /* 0x000fe200078e0296 */
[----:B------:R1:W-:Y:S01]  /*9840*/  LDGSTS.E [R188+0x25c00], [R204.64], !P1 ;  /* 0x25c00000ccbc7fae */ /* 0x0003e2000c921844 */
[----:B------:R-:W-:Y:S02]  /*9850*/  IADD3 R0, R252, -0x2d, RZ ;  /* 0xffffffd3fc007810 */ /* 0x000fe40007ffe0ff */
[----:B------:R-:W-:Y:S01]  /*9860*/  IMAD.WIDE R206, R186, 0x4, R152 ;  /* 0x00000004bace7825 */ /* 0x000fe200078e0298 */
[----:B------:R1:W-:Y:S01]  /*9870*/  LDGSTS.E [R188+0x25e00], [R220.64], !P1 ;  /* 0x25e00000dcbc7fae */ /* 0x0003e2000c921844 */
[----:B------:R-:W-:-:S02]  /*9880*/  ISETP.GT.AND P1, PT, R189, 0x1f, PT ;  /* 0x0000001fbd00780c */ /* 0x000fc40003f24270 */
[----:B------:R-:W-:Y:S01]  /*9890*/  IMAD.WIDE R218, R186, 0x4, R150 ;  /* 0x00000004bada7825 */ /* 0x000fe200078e0296 */
[----:B------:R2:W-:Y:S03]  /*98a0*/  LDGSTS.E [R188+0x26c00], [R206.64], !P6 ;  /* 0x26c00000cebc7fae */ /* 0x0005e6000f121844 */
[----:B------:R-:W-:Y:S01]  /*98b0*/  IMAD R186, R184, 0x1f, RZ ;  /* 0x0000001fb8ba7824 */ /* 0x000fe200078e02ff */
[----:B------:R2:W-:Y:S01]  /*98c0*/  LDGSTS.E [R188+0x26e00], [R218.64], !P6 ;  /* 0x26e00000dabc7fae */ /* 0x0005e2000f121844 */
[----:B------:R-:W-:Y:S02]  /*98d0*/  ISETP.GE.U32.AND P6, PT, R0, 0x7fffffb4, PT ;  /* 0x7fffffb40000780c */ /* 0x000fe40003fc6070 */
[----:B------:R-:W-:Y:S01]  /*98e0*/  SEL R0, RZ, 0x4, !P1 ;  /* 0x00000004ff007807 */ /* 0x000fe20004800000 */
[----:B------:R-:W-:Y:S01]  /*98f0*/  STL.64 [R1+0x1068], R64 ;  /* 0x0010684001007387 */ /* 0x000fe20000100a00 */
[----:B------:R-:W-:Y:S01]  /*9900*/  ISETP.GE.AND P1, PT, R199, c[0x0][0x180], PT ;  /* 0x00006000c7007a0c */ /* 0x000fe20003f26270 */
[----:B-1----:R-:W-:-:S02]  /*9910*/  IMAD.WIDE R56, R186, 0x4, R152 ;  /* 0x00000004ba387825 */ /* 0x002fc400078e0298 */
[----:B------:R-:W-:Y:S01]  /*9920*/  STL.64 [R1+0x1108], R204 ;  /* 0x001108cc01007387 */ /* 0x000fe20000100a00 */
[----:B------:R-:W-:Y:S01]  /*9930*/  SEL R0, R0, RZ, !P1 ;  /* 0x000000ff00007207 */ /* 0x000fe20004800000 */
[----:B------:R-:W-:Y:S01]  /*9940*/  IMAD.WIDE R54, R186, 0x4, R150 ;  /* 0x00000004ba367825 */ /* 0x000fe200078e0296 */
[----:B------:R-:W-:Y:S01]  /*9950*/  SHF.R.U32.HI R186, RZ, 0x1, R191 ;  /* 0x00000001ffba7819 */ /* 0x000fe200000116bf */
[----:B------:R-:W-:Y:S01]  /*9960*/  STL.64 [R1+0x1120], R220 ;  /* 0x001120dc01007387 */ /* 0x000fe20000100a00 */
[----:B------:R-:W-:Y:S02]  /*9970*/  ISETP.NE.U32.AND P1, PT, R0, RZ, PT ;  /* 0x000000ff0000720c */ /* 0x000fe40003f25070 */
[----:B------:R-:W-:Y:S01]  /*9980*/  LOP3.LUT R193, R198, R186, RZ, 0x3c, !PT ;  /* 0x000000bac6c17212 */ /* 0x000fe200078e3cff */
[----:B------:R-:W-:Y:S01]  /*9990*/  STL.64 [R1+0x1158], R206 ;  /* 0x001158ce01007387 */ /* 0x000fe20000100a00 */
[----:B------:R-:W-:Y:S02]  /*99a0*/  SEL R0, RZ, 0x4, P4 ;  /* 0x00000004ff007807 */ /* 0x000fe40002000000 */
[----:B------:R-:W-:Y:S01]  /*99b0*/  ISETP.GT.AND P4, PT, R189, 0x3f, PT ;  /* 0x0000003fbd00780c */ /* 0x000fe20003f84270 */
[----:B------:R-:W-:Y:S01]  /*99c0*/  STL.64 [R1+0x1170], R218 ;  /* 0x001170da01007387 */ /* 0x000fe20000100a00 */
[----:B------:R-:W-:-:S02]  /*99d0*/  LOP3.LUT R189, R193, 0x40, RZ, 0x3c, !PT ;  /* 0x00000040c1bd7812 */ /* 0x000fc400078e3cff */
[----:B------:R-:W-:Y:S01]  /*99e0*/  IADD3 R186, R252, -0x39, RZ ;  /* 0xffffffc7fcba7810 */ /* 0x000fe20007ffe0ff */
[----:B------:R1:W-:Y:S04]  /*99f0*/  STL.64 [R1+0x1220], R56 ;  /* 0x0012203801007387 */ /* 0x0003e80000100a00 */
[----:B------:R1:W-:Y:S04]  /*9a00*/  STL.64 [R1+0x1228], R54 ;  /* 0x0012283601007387 */ /* 0x0003e80000100a00 */
[----:B------:R-:W3:Y:S04]  /*9a10*/  LDL.64 R58, [R1+0x1020] ;  /* 0x00102000013a7983 */ /* 0x000ee80000100a00 */
[----:B------:R-:W4:Y:S04]  /*9a20*/  LDL.64 R60, [R1+0x1010] ;  /* 0x00101000013c7983 */ /* 0x000f280000100a00 */
[----:B------:R-:W4:Y:S04]  /*9a30*/  LDL.64 R62, [R1+0x1000] ;  /* 0x00100000013e7983 */ /* 0x000f280000100a00 */
[----:B------:R-:W4:Y:S04]  /*9a40*/  LDL.64 R66, [R1+0xff0] ;  /* 0x000ff00001427983 */ /* 0x000f280000100a00 */
[----:B------:R-:W4:Y:S04]  /*9a50*/  LDL.64 R234, [R1+0xfe0] ;  /* 0x000fe00001ea7983 */ /* 0x000f280000100a00 */
[----:B------:R-:W4:Y:S04]  /*9a60*/  LDL.64 R238, [R1+0xfd0] ;  /* 0x000fd00001ee7983 */ /* 0x000f280000100a00 */
[----:B------:R-:W4:Y:S04]  /*9a70*/  LDL.64 R240, [R1+0xfc0] ;  /* 0x000fc00001f07983 */ /* 0x000f280000100a00 */
[----:B------:R-:W4:Y:S04]  /*9a80*/  LDL.64 R230, [R1+0xfb0] ;  /* 0x000fb00001e67983 */ /* 0x000f280000100a00 */
[----:B------:R-:W4:Y:S04]  /*9a90*/  LDL.64 R228, [R1+0xfa0] ;  /* 0x000fa00001e47983 */ /* 0x000f280000100a00 */
[----:B------:R1:W-:Y:S04]  /*9aa0*/  LDGSTS.E [R188+0x27c00], [R56.64], !P0 ;  /* 0x27c0000038bc7fae */ /* 0x0003e8000c121844 */
[----:B------:R-:W4:Y:S04]  /*9ab0*/  LDL.64 R226, [R1+0xf90] ;  /* 0x000f900001e27983 */ /* 0x000f280000100a00 */
[----:B------:R2:W-:Y:S01]  /*9ac0*/  LDGSTS.E [R188+0x27e00], [R54.64], !P0 ;  /* 0x27e0000036bc7fae */ /* 0x0005e2000c121844 */
[----:B------:R-:W-:-:S02]  /*9ad0*/  ISETP.GE.U32.AND P0, PT, R187, 0x7fffffb0, PT ;  /* 0x7fffffb0bb00780c */ /* 0x000fc40003f06070 */
[----:B------:R-:W-:Y:S01]  /*9ae0*/  IADD3 R187, R252, -0x35, RZ ;  /* 0xffffffcbfcbb7810 */ /* 0x000fe20007ffe0ff */
[----:B------:R-:W4:Y:S01]  /*9af0*/  LDL.64 R224, [R1+0xf80] ;  /* 0x000f800001e07983 */ /* 0x000f220000100a00 */
[----:B-1----:R-:W-:Y:S02]  /*9b00*/  IMAD.MOV.U32 R56, RZ, RZ, R212 ;  /* 0x000000ffff387224 */ /* 0x002fe400078e00d4 */
[----:B------:R-:W-:Y:S01]  /*9b10*/  IMAD.MOV.U32 R57, RZ, RZ, R213 ;  /* 0x000000ffff397224 */ /* 0x000fe200078e00d5 */
[----:B------:R-:W0:Y:S04]  /*9b20*/  LDGDEPBAR ;  /* 0x00000000000079af */ /* 0x000e280000000000 */
[----:B------:R-:W4:Y:S01]  /*9b30*/  LDL.64 R222, [R1+0xf70] ;  /* 0x000f700001de7983 */ /* 0x000f220000100a00 */
[----:B--2---:R-:W-:-:S02]  /*9b40*/  IMAD.MOV.U32 R54, RZ, RZ, R214 ;  /* 0x000000ffff367224 */ /* 0x004fc400078e00d6 */
[----:B------:R-:W-:Y:S01]  /*9b50*/  IMAD.MOV.U32 R55, RZ, RZ, R215 ;  /* 0x000000ffff377224 */ /* 0x000fe200078e00d7 */
[----:B------:R1:W-:Y:S04]  /*9b60*/  LDGSTS.E [R193], [R208.64], P1 ;  /* 0x00000000d0c17fae */ /* 0x0003e80008921844 */
[----:B------:R-:W4:Y:S04]  /*9b70*/  LDL.64 R220, [R1+0xf60] ;  /* 0x000f600001dc7983 */ /* 0x000f280000100a00 */
[----:B------:R1:W-:Y:S04]  /*9b80*/  LDGSTS.E [R193+0x400], [R216.64], P1 ;  /* 0x00400000d8c17fae */ /* 0x0003e80008921844 */
[----:B------:R-:W4:Y:S04]  /*9b90*/  LDL.64 R218, [R1+0xf50] ;  /* 0x000f500001da7983 */ /* 0x000f280000100a00 */
[----:B------:R-:W4:Y:S04]  /*9ba0*/  LDL.64 R214, [R1+0xf20] ;  /* 0x000f200001d67983 */ /* 0x000f280000100a00 */
[----:B-1----:R-:W4:Y:S04]  /*9bb0*/  LDL.64 R216, [R1+0xf40] ;  /* 0x000f400001d87983 */ /* 0x002f280000100a00 */
[----:B------:R1:W-:Y:S04]  /*9bc0*/  LDGSTS.E [R193+0x800], [R210.64], P1 ;  /* 0x00800000d2c17fae */ /* 0x0003e80008921844 */
        /* <DEDUP_REMOVED lines=11> */
[----:B-1----:R-:W4:Y:S04]  /*9c80*/  LDL.64 R210, [R1+0xd30] ;  /* 0x000d300001d27983 */ /* 0x002f280000100a00 */
[----:B------:R-:W4:Y:S04]  /*9c90*/  LDL.64 R212, [R1+0xd20] ;  /* 0x000d200001d47983 */ /* 0x000f280000100a00 */
[----:B------:R1:W-:Y:S04]  /*9ca0*/  LDGSTS.E [R193+0xc00], [R54.64], P1 ;  /* 0x00c0000036c17fae */ /* 0x0003e80008921844 */
[----:B------:R1:W-:Y:S04]  /*9cb0*/  LDGSTS.E [R193+0x1000], [R56.64], P1 ;  /* 0x0100000038c17fae */ /* 0x0003e80008921844 */
[----:B-1----:R-:W4:Y:S04]  /*9cc0*/  LDL.LU.64 R54, [R1+0x2018] ;  /* 0x0020180001367983 */ /* 0x002f280000300a00 */
[----:B------:R-:W4:Y:S04]  /*9cd0*/  LDL.LU.64 R56, [R1+0x2010] ;  /* 0x0020100001387983 */ /* 0x000f280000300a00 */
[----:B---3--:R1:W-:Y:S04]  /*9ce0*/  LDGSTS.E [R193+0x1400], [R58.64], P1 ;  /* 0x014000003ac17fae */ /* 0x0083e80008921844 */
[----:B----4-:R3:W-:Y:S04]  /*9cf0*/  LDGSTS.E [R193+0x1800], [R60.64], P1 ;  /* 0x018000003cc17fae */ /* 0x0107e80008921844 */
[----:B------:R4:W-:Y:S04]  /*9d00*/  LDGSTS.E [R193+0x1c00], [R62.64], P1 ;  /* 0x01c000003ec17fae */ /* 0x0009e80008921844 */
[----:B-1----:R-:W2:Y:S04]  /*9d10*/  LDL.LU.64 R58, [R1+0x2008] ;  /* 0x00200800013a7983 */ /* 0x002ea80000300a00 */
[----:B---3--:R-:W4:Y:S04]  /*9d20*/  LDL.LU.64 R60, [R1+0x2000] ;  /* 0x00200000013c7983 */ /* 0x008f280000300a00 */
[----:B----4-:R-:W4:Y:S04]  /*9d30*/  LDL.LU.64 R62, [R1+0x1ff8] ;  /* 0x001ff800013e7983 */ /* 0x010f280000300a00 */
[----:B------:R1:W-:Y:S04]  /*9d40*/  LDGSTS.E [R193+0x2000], [R66.64], P1 ;  /* 0x0200000042c17fae */ /* 0x0003e80008921844 */
[----:B------:R1:W-:Y:S04]  /*9d50*/  LDGSTS.E [R193+0x2400], [R234.64], P1 ;  /* 0x02400000eac17fae */ /* 0x0003e80008921844 */
[----:B------:R1:W-:Y:S04]  /*9d60*/  LDGSTS.E [R193+0x2800], [R238.64], P1 ;  /* 0x02800000eec17fae */ /* 0x0003e80008921844 */
[----:B-1----:R-:W2:Y:S04]  /*9d70*/  LDL.LU.64 R66, [R1+0x1ff0] ;  /* 0x001ff00001427983 */ /* 0x002ea80000300a00 */
[----:B------:R-:W2:Y:S04]  /*9d80*/  LDL.LU.64 R234, [R1+0x1fe8] ;  /* 0x001fe80001ea7983 */ /* 0x000ea80000300a00 */
[----:B------:R-:W2:Y:S04]  /*9d90*/  LDL.LU.64 R238, [R1+0x1fe0] ;  /* 0x001fe00001ee7983 */ /* 0x000ea80000300a00 */
        /* <DEDUP_REMOVED lines=22> */
[----:B------:R-:W4:Y:S04]  /*9f00*/  LDL.64 R232, [R1+0x10e8] ;  /* 0x0010e80001e87983 */ /* 0x000f280000100a00 */
[----:B------:R1:W-:Y:S04]  /*9f10*/  LDGSTS.E [R193+0x5c00], [R244.64], P1 ;  /* 0x05c00000f4c17fae */ /* 0x0003e80008921844 */
[----:B------:R-:W4:Y:S04]  /*9f20*/  LDL.64 R236, [R1+0x1098] ;  /* 0x0010980001ec7983 */ /* 0x000f280000100a00 */
[----:B------:R1:W-:Y:S04]  /*9f30*/  LDGSTS.E [R193+0x6000], [R246.64], P1 ;  /* 0x06000000f6c17fae */ /* 0x0003e80008921844 */
[----:B-1----:R-:W4:Y:S04]  /*9f40*/  LDL.64 R244, [R1+0x1080] ;  /* 0x0010800001f47983 */ /* 0x002f280000100a00 */
        /* <DEDUP_REMOVED lines=18> */
[----:B-1----:R-:W4:Y:S04]  /*a070*/  LDL.64 R212, [R1+0xfa8] ;  /* 0x000fa80001d47983 */ /* 0x002f280000100a00 */
[----:B--2---:R1:W-:Y:S04]  /*a080*/  LDGSTS.E [R193+0x8800], [R214.64], P1 ;  /* 0x08800000d6c17fae */ /* 0x0043e80008921844 */
[----:B------:R2:W-:Y:S04]  /*a090*/  LDGSTS.E [R193+0x8c00], [R216.64], P1 ;  /* 0x08c00000d8c17fae */ /* 0x0005e80008921844 */
[----:B------:R4:W-:Y:S04]  /*a0a0*/  LDGSTS.E [R193+0x9000], [R218.64], P1 ;  /* 0x09000000dac17fae */ /* 0x0009e80008921844 */
[----:B-1----:R-:W3:Y:S04]  /*a0b0*/  LDL.64 R214, [R1+0xf98] ;  /* 0x000f980001d67983 */ /* 0x002ee80000100a00 */
[----:B--2---:R-:W2:Y:S04]  /*a0c0*/  LDL.64 R216, [R1+0xf88] ;  /* 0x000f880001d87983 */ /* 0x004ea80000100a00 */
[----:B------:R1:W-:Y:S04]  /*a0d0*/  LDGSTS.E [R193+0x9400], [R220.64], P1 ;  /* 0x09400000dcc17fae */ /* 0x0003e80008921844 */
[----:B----4-:R-:W4:Y:S04]  /*a0e0*/  LDL.64 R218, [R1+0xf78] ;  /* 0x000f780001da7983 */ /* 0x010f280000100a00 */
        /* <DEDUP_REMOVED lines=35> */
[----:B-1----:R-:W4:Y:S04]  /*a320*/  LDL.LU.64 R64, [R1+0x1f88] ;  /* 0x001f880001407983 */ /* 0x002f280000300a00 */
[----:B------:R-:W4:Y:S04]  /*a330*/  LDL.LU.64 R232, [R1+0x1f80] ;  /* 0x001f800001e87983 */ /* 0x000f280000300a00 */
[----:B------:R-:W4:Y:S04]  /*a340*/  LDL.LU.64 R236, [R1+0x1f78] ;  /* 0x001f780001ec7983 */ /* 0x000f280000300a00 */
        /* <DEDUP_REMOVED lines=20> */
[----:B-1----:R-:W4:Y:S04]  /*a490*/  LDL.LU.64 R210, [R1+0x1f28] ;  /* 0x001f280001d27983 */ /* 0x002f280000300a00 */
[----:B------:R-:W4:Y:S04]  /*a4a0*/  LDL.LU.64 R212, [R1+0x1f20] ;  /* 0x001f200001d47983 */ /* 0x000f280000300a00 */
[----:B---3--:R1:W-:Y:S04]  /*a4b0*/  LDGSTS.E [R189+0x3600], [R214.64], P1 ;  /* 0x03600000d6bd7fae */ /* 0x0083e80008921844 */
[----:B--2---:R2:W-:Y:S04]  /*a4c0*/  LDGSTS.E [R189+0x3a00], [R216.64], P1 ;  /* 0x03a00000d8bd7fae */ /* 0x0045e80008921844 */
[----:B-1----:R-:W3:Y:S04]  /*a4d0*/  LDL.LU.64 R214, [R1+0x1f18] ;  /* 0x001f180001d67983 */ /* 0x002ee80000300a00 */
[----:B--2---:R-:W2:Y:S04]  /*a4e0*/  LDL.LU.64 R216, [R1+0x1f10] ;  /* 0x001f100001d87983 */ /* 0x004ea80000300a00 */
[----:B----4-:R1:W-:Y:S04]  /*a4f0*/  LDGSTS.E [R189+0x3e00], [R218.64], P1 ;  /* 0x03e00000dabd7fae */ /* 0x0103e80008921844 */
[----:B------:R4:W-:Y:S04]  /*a500*/  LDGSTS.E [R189+0x4200], [R220.64], P1 ;  /* 0x04200000dcbd7fae */ /* 0x0009e80008921844 */
[----:B------:R4:W-:Y:S04]  /*a510*/  LDGSTS.E [R189+0x4600], [R222.64], P1 ;  /* 0x04600000debd7fae */ /* 0x0009e80008921844 */
[----:B-1----:R-:W2:Y:S04]  /*a520*/  LDL.LU.64 R218, [R1+0x1f08] ;  /* 0x001f080001da7983 */ /* 0x002ea80000300a00 */
[----:B----4-:R-:W4:Y:S04]  /*a530*/  LDL.LU.64 R220, [R1+0x1f00] ;  /* 0x001f000001dc7983 */ /* 0x010f280000300a00 */
        /* <DEDUP_REMOVED lines=9> */
[----:B-1----:R-:W2:Y:S04]  /*a5d0*/  LDL.LU.64 R230, [R1+0x1ed8] ;  /* 0x001ed80001e67983 */ /* 0x002ea80000300a00 */
[----:B------:R-:W2:Y:S04]  /*a5e0*/  LDL.LU.64 R240, [R1+0x1ed0] ;  /* 0x001ed00001f07983 */ /* 0x000ea80000300a00 */
[----:B--2---:R1:W-:Y:S04]  /*a5f0*/  LDGSTS.E [R189+0x5e00], [R240.64], P1 ;  /* 0x05e00000f0bd7fae */ /* 0x0043e80008921844 */
[----:B------:R2:W-:Y:S04]  /*a600*/  LDGSTS.E [R189+0x6200], [R230.64], P1 ;  /* 0x06200000e6bd7fae */ /* 0x0005e80008921844 */
[----:B------:R2:W-:Y:S04]  /*a610*/  LDGSTS.E [R189+0x6600], [R228.64], P1 ;  /* 0x06600000e4bd7fae */ /* 0x0005e80008921844 */
[----:B-1----:R-:W2:Y:S04]  /*a620*/  LDL.LU.64 R240, [R1+0x1ec8] ;  /* 0x001ec80001f07983 */ /* 0x002ea80000300a00 */
[----:B------:R1:W-:Y:S04]  /*a630*/  LDGSTS.E [R189+0x6a00], [R226.64], P1 ;  /* 0x06a00000e2bd7fae */ /* 0x0003e80008921844 */
[----:B------:R1:W-:Y:S04]  /*a640*/  LDGSTS.E [R189+0x6e00], [R224.64], P1 ;  /* 0x06e00000e0bd7fae */ /* 0x0003e80008921844 */
[----:B------:R1:W-:Y:S04]  /*a650*/  LDGSTS.E [R189+0x7200], [R222.64], P1 ;  /* 0x07200000debd7fae */ /* 0x0003e80008921844 */
[----:B----4-:R1:W-:Y:S04]  /*a660*/  LDGSTS.E [R189+0x7600], [R220.64], P1 ;  /* 0x07600000dcbd7fae */ /* 0x0103e80008921844 */
[----:B------:R1:W-:Y:S04]  /*a670*/  LDGSTS.E [R189+0x7a00], [R218.64], P1 ;  /* 0x07a00000dabd7fae */ /* 0x0003e80008921844 */
[----:B------:R1:W-:Y:S04]  /*a680*/  LDGSTS.E [R189+0x7e00], [R216.64], P1 ;  /* 0x07e00000d8bd7fae */ /* 0x0003e80008921844 */
[----:B---3--:R1:W-:Y:S04]  /*a690*/  LDGSTS.E [R189+0x8200], [R214.64], P1 ;  /* 0x08200000d6bd7fae */ /* 0x0083e80008921844 */
        /* <DEDUP_REMOVED lines=30> */
[----:B--2---:R1:W-:Y:S04]  /*a880*/  LDGSTS.E [R189+0xfe00], [R240.64], P1 ;  /* 0x0fe00000f0bd7fae */ /* 0x0043e80008921844 */
[----:B------:R-:W0:Y:S01]  /*a890*/  LDGDEPBAR ;  /* 0x00000000000079af */ /* 0x000e220000000000 */
[----:B-1----:R-:W-:-:S04]  /*a8a0*/  IMAD.SHL.U32 R189, R184, 0x20, RZ ;  /* 0x00000020b8bd7824 */ /* 0x002fc800078e00ff */
[C---:B------:R-:W-:Y:S01]  /*a8b0*/  IMAD.WIDE R152, R189.reuse, 0x4, R152 ;  /* 0x00000004bd987825 */ /* 0x040fe200078e0298 */
[----:B------:R-:W-:Y:S03]  /*a8c0*/  BAR.SYNC.DEFER_BLOCKING 0x0 ;  /* 0x0000000000007b1d */ /* 0x000fe60000010000 */
[----:B------:R-:W-:-:S04]  /*a8d0*/  IMAD.WIDE R154, R189, 0x4, R154 ;  /* 0x00000004bd9a7825 */ /* 0x000fc800078e029a */
[C---:B------:R-:W-:Y:S01]  /*a8e0*/  IMAD.WIDE R150, R189.reuse, 0x4, R150 ;  /* 0x00000004bd967825 */ /* 0x040fe200078e0296 */
[----:B------:R1:W-:Y:S03]  /*a8f0*/  STL.64 [R1+0x1218], R152 ;  /* 0x0012189801007387 */ /* 0x0003e60000100a00 */
[----:B------:R-:W-:Y:S01]  /*a900*/  IMAD.WIDE R156, R189, 0x4, R156 ;  /* 0x00000004bd9c7825 */ /* 0x000fe200078e029c */
[----:B------:R2:W-:Y:S01]  /*a910*/  STL.64 [R1+0x10a8], R154 ;  /* 0x0010a89a01007387 */ /* 0x0005e20000100a00 */
[----:B------:R-:W-:Y:S02]  /*a920*/  ISETP.GE.U32.AND P1, PT, R187, 0x7fffffac, PT ;  /* 0x7fffffacbb00780c */ /* 0x000fe40003f26070 */
[----:B------:R-:W-:Y:S01]  /*a930*/  IMAD.WIDE R158, R189, 0x4, R158 ;  /* 0x00000004bd9e7825 */ /* 0x000fe200078e029e */
[----:B------:R-:W-:Y:S01]  /*a940*/  STL.64 [R1+0x1210], R150 ;  /* 0x0012109601007387 */ /* 0x000fe20000100a00 */
[----:B------:R-:W-:-:S03]  /*a950*/  SEL R184, R0, RZ, P4 ;  /* 0x000000ff00b87207 */ /* 0x000fc60002000000 */
[----:B------:R3:W-:Y:S04]  /*a960*/  STL.64 [R1+0x10a0], R156 ;  /* 0x0010a09c01007387 */ /* 0x0007e80000100a00 */
[----:B------:R-:W-:Y:S01]  /*a970*/  @!PT LDS RZ, [RZ] ;  /* 0x00000000fffff984 */ /* 0x000fe20000000800 */
[----:B------:R-:W-:Y:S01]  /*a980*/  @!PT LDS RZ, [RZ] ;  /* 0x00000000fffff984 */ /* 0x000fe20000000800 */
[----:B------:R-:W-:Y:S01]  /*a990*/  @!PT LDS RZ, [RZ] ;  /* 0x00000000fffff984 */ /* 0x000fe20000000800 */
[----:B------:R1:W-:Y:S04]  /*a9a0*/  LDGSTS.E [R198+0x28000], [R152.64], !P3 ;  /* 0x2800000098c67fae */ /* 0x0003e8000d921844 */
[----:B------:R4:W-:Y:S01]  /*a9b0*/  LDGSTS.E [R198+0x28200], [R150.64], !P3 ;  /* 0x2820000096c67fae */ /* 0x0009e2000d921844 */
[----:B------:R-:W-:-:S03]  /*a9c0*/  IADD3 R0, R252, -0x3d, RZ ;  /* 0xffffffc3fc007810 */ /* 0x000fc60007ffe0ff */
[----:B------:R2:W-:Y:S04]  /*a9d0*/  LDGSTS.E [R198+0x29000], [R154.64], !P2 ;  /* 0x290000009ac67fae */ /* 0x0005e8000d121844 */
[----:B------:R3:W-:Y:S01]  /*a9e0*/  LDGSTS.E [R198+0x29200], [R156.64], !P2 ;  /* 0x292000009cc67fae */ /* 0x0007e2000d121844 */
[C---:B-1----:R-:W-:Y:S01]  /*a9f0*/  IMAD.WIDE R152, R189.reuse, 0x4, R164 ;  /* 0x00000004bd987825 */ /* 0x042fe200078e02a4 */
[----:B------:R-:W-:Y:S02]  /*aa00*/  ISETP.GE.U32.AND P4, PT, R186, 0x7fffffa8, PT ;  /* 0x7fffffa8ba00780c */ /* 0x000fe40003f86070 */
[----:B------:R1:W-:Y:S01]  /*aa10*/  STL.64 [R1+0x1100], R158 ;  /* 0x0011009e01007387 */ /* 0x0003e20000100a00 */
[----:B--2---:R-:W-:-:S03]  /*aa20*/  IMAD.WIDE R154, R189, 0x4, R162 ;  /* 0x00000004bd9a7825 */ /* 0x004fc600078e02a2 */
[----:B------:R1:W-:Y:S01]  /*aa30*/  LDGSTS.E [R198+0x2a000], [R158.64], !P5 ;  /* 0x2a0000009ec67fae */ /* 0x0003e2000e921844 */
[----:B---3--:R-:W-:Y:S01]  /*aa40*/  IMAD.WIDE R156, R189, 0x4, R160 ;  /* 0x00000004bd9c7825 */ /* 0x008fe200078e02a0 */
[----:B------:R-:W-:-:S04]  /*aa50*/  ISETP.GE.U32.AND P3, PT, R0, 0x7fffffa4, PT ;  /* 0x7fffffa40000780c */ /* 0x000fc80003f66070 */
[----:B------:R2:W-:Y:S01]  /*aa60*/  STL.64 [R1+0x1110], R156 ;  /* 0x0011109c01007387 */ /* 0x0005e20000100a00 */
[----:B------:R-:W-:-:S03]  /*aa70*/  IADD3 R186, R252, -0x22, RZ ;  /* 0xffffffdefcba7810 */ /* 0x000fc60007ffe0ff */
[----:B------:R2:W-:Y:S01]  /*aa80*/  LDGSTS.E [R198+0x2a200], [R156.64], !P5 ;  /* 0x2a2000009cc67fae */ /* 0x0005e2000e921844 */
[----:B-1----:R-:W-:-:S03]  /*aa90*/  IMAD.WIDE R158, R189, 0x4, R166 ;  /* 0x00000004bd9e7825 */ /* 0x002fc600078e02a6 */
[----:B------:R1:W-:Y:S01]  /*aaa0*/  STL.64 [R1+0x1140], R154 ;  /* 0x0011409a01007387 */ /* 0x0003e20000100a00 */
[----:B----4-:R-:W-:-:S03]  /*aab0*/  IADD3 R150, R252, -0x26, RZ ;  /* 0xffffffdafc967810 */ /* 0x010fc60007ffe0ff */
[----:B------:R1:W-:Y:S01]  /*aac0*/  LDGSTS.E [R198+0x2b000], [R154.64], !P6 ;  /* 0x2b0000009ac67fae */ /* 0x0003e2000f121844 */
[----:B--2---:R-:W-:-:S03]  /*aad0*/  IMAD.WIDE R156, R189, 0x4, R168 ;  /* 0x00000004bd9c7825 */ /* 0x004fc600078e02a8 */
[----:B------:R2:W-:Y:S04]  /*aae0*/  STL.64 [R1+0x1148], R152 ;  /* 0x0011489801007387 */ /* 0x0005e80000100a00 */
[----:B------:R2:W-:Y:S01]  /*aaf0*/  LDGSTS.E [R198+0x2b200], [R152.64], !P6 ;  /* 0x2b20000098c67fae */ /* 0x0005e2000f121844 */
[----:B-1----:R-:W-:-:S03]  /*ab00*/  IMAD.WIDE R154, R189, 0x4, R170 ;  /* 0x00000004bd9a7825 */ /* 0x002fc600078e02aa */
[----:B------:R1:W-:Y:S01]  /*ab10*/  STL.64 [R1+0x1180], R158 ;  /* 0x0011809e01007387 */ /* 0x0003e20000100a00 */
[----:B------:R-:W-:-:S03]  /*ab20*/  ISETP.GE.U32.AND P2, PT, R186, 0x7fffffbf, PT ;  /* 0x7fffffbfba00780c */ /* 0x000fc60003f46070 */
[----:B------:R1:W-:Y:S01]  /*ab30*/  LDGSTS.E [R198+0x2c000], [R158.64], !P0 ;  /* 0x2c0000009ec67fae */ /* 0x0003e2000c121844 */
[----:B--2---:R-:W-:-:S03]  /*ab40*/  IMAD.WIDE R152, R189, 0x4, R172 ;  /* 0x00000004bd987825 */ /* 0x004fc600078e02ac */
[----:B------:R2:W-:Y:S01]  /*ab50*/  STL.64 [R1+0x1188], R156 ;  /* 0x0011889c01007387 */ /* 0x0005e20000100a00 */
[----:B------:R-:W-:-:S03]  /*ab60*/  IADD3 R0, R252, -0x2a, RZ ;  /* 0xffffffd6fc007810 */ /* 0x000fc60007ffe0ff */
[----:B------:R2:W-:Y:S01]  /*ab70*/  LDGSTS.E [R198+0x2c200], [R156.64], !P0 ;  /* 0x2c2000009cc67fae */ /* 0x0005e2000c121844 */
[----:B------:R-:W-:Y:S01]  /*ab80*/  ISETP.GE.U32.AND P5, PT, R150, 0x7fffffbb, PT ;  /* 0x7fffffbb9600780c */ /* 0x000fe20003fa6070 */
[----:B-1----:R-:W-:Y:S02]  /*ab90*/  IMAD.WIDE R158, R189, 0x4, R174 ;  /* 0x00000004bd9e7825 */ /* 0x002fe400078e02ae */
[----:B------:R1:W-:Y:S01]  /*aba0*/  STL.64 [R1+0x11b0], R154 ;  /* 0x0011b09a01007387 */ /* 0x0003e20000100a00 */
[----:B------:R-:W-:-:S03]  /*abb0*/  IADD3 R150, R252, -0x2e, RZ ;  /* 0xffffffd2fc967810 */ /* 0x000fc60007ffe0ff */
[----:B------:R1:W-:Y:S01]  /*abc0*/  LDGSTS.E [R198+0x2d000], [R154.64], !P1 ;  /* 0x2d0000009ac67fae */ /* 0x0003e2000c921844 */
[----:B--2---:R-:W-:-:S03]  /*abd0*/  IMAD.WIDE R156, R189, 0x4, R176 ;  /* 0x00000004bd9c7825 */ /* 0x004fc600078e02b0 */
[----:B------:R2:W-:Y:S01]  /*abe0*/  STL.64 [R1+0x11b8], R152 ;  /* 0x0011b89801007387 */ /* 0x0005e20000100a00 */
[----:B------:R-:W-:-:S03]  /*abf0*/  ISETP.GE.U32.AND P6, PT, R0, 0x7fffffb7, PT ;  /* 0x7fffffb70000780c */ /* 0x000fc60003fc6070 */
[----:B------:R2:W-:Y:S01]  /*ac00*/  LDGSTS.E [R198+0x2d200], [R152.64], !P1 ;  /* 0x2d20000098c67fae */ /* 0x0005e2000c921844 */
[----:B-1----:R-:W-:-:S03]  /*ac10*/  IMAD.WIDE R154, R189, 0x4, R178 ;  /* 0x00000004bd9a7825 */ /* 0x002fc600078e02b2 */
[----:B------:R-:W-:Y:S01]  /*ac20*/  STL.64 [R1+0x11e0], R158 ;  /* 0x0011e09e01007387 */ /* 0x000fe20000100a00 */
[----:B------:R-:W-:-:S03]  /*ac30*/  ISETP.GE.U32.AND P0, PT, R150, 0x7fffffb3, PT ;  /* 0x7fffffb39600780c */ /* 0x000fc60003f06070 */
[----:B------:R1:W-:Y:S01]  /*ac40*/  LDGSTS.E [R198+0x2e000], [R158.64], !P4 ;  /* 0x2e0000009ec67fae */ /* 0x0003e2000e121844 */
[----:B--2---:R-:W-:-:S03]  /*ac50*/  IMAD.WIDE R152, R189, 0x4, R180 ;  /* 0x00000004bd987825 */ /* 0x004fc600078e02b4 */
[----:B------:R-:W-:Y:S01]  /*ac60*/  STL.64 [R1+0x11e8], R156 ;  /* 0x0011e89c01007387 */ /* 0x000fe20000100a00 */
[----:B------:R-:W-:-:S03]  /*ac70*/  IADD3 R0, R252, -0x32, RZ ;  /* 0xffffffcefc007810 */ /* 0x000fc60007ffe0ff */
[----:B------:R2:W-:Y:S01]  /*ac80*/  LDGSTS.E [R198+0x2e200], [R156.64], !P4 ;  /* 0x2e2000009cc67fae */ /* 0x0005e2000e121844 */
[----:B------:R-:W-:-:S03]  /*ac90*/  IMAD.WIDE R148, R189, 0x4, R148 ;  /* 0x00000004bd947825 */ /* 0x000fc600078e0294 */
[----:B------:R-:W-:Y:S04]  /*aca0*/  STL.64 [R1+0x1200], R154 ;  /* 0x0012009a01007387 */ /* 0x000fe80000100a00 */
[----:B------:R3:W-:Y:S01]  /*acb0*/  LDGSTS.E [R198+0x2f000], [R154.64], !P3 ;  /* 0x2f0000009ac67fae */ /* 0x0007e2000d921844 */
[----:B------:R-:W-:-:S03]  /*acc0*/  IADD3 R150, R252, -0x36, RZ ;  /* 0xffffffcafc967810 */ /* 0x000fc60007ffe0ff */
[----:B------:R4:W-:Y:S01]  /*acd0*/  STL.64 [R1+0x1208], R152 ;  /* 0x0012089801007387 */ /* 0x0009e20000100a00 */
[----:B------:R-:W-:-:S03]  /*ace0*/  IMAD.WIDE R118, R189, 0x4, R118 ;  /* 0x00000004bd767825 */ /* 0x000fc600078e0276 */
[----:B------:R4:W-:Y:S01]  /*acf0*/  LDGSTS.E [R198+0x2f200], [R152.64], !P3 ;  /* 0x2f20000098c67fae */ /* 0x0009e2000d921844 */
[----:B------:R-:W-:Y:S01]  /*ad00*/  IMAD.WIDE R120, R189, 0x4, R120 ;  /* 0x00000004bd787825 */ /* 0x000fe200078e0278 */
[----:B------:R-:W-:-:S03]  /*ad10*/  ISETP.GE.U32.AND P1, PT, R0, 0x7fffffaf, PT ;  /* 0x7fffffaf0000780c */ /* 0x000fc60003f26070 */
[----:B------:R-:W-:Y:S01]  /*ad20*/  IMAD.WIDE R122, R189, 0x4, R122 ;  /* 0x00000004bd7a7825 */ /* 0x000fe200078e027a */
[----:B------:R-:W-:-:S03]  /*ad30*/  IADD3 R0, R252, -0x3a, RZ ;  /* 0xffffffc6fc007810 */ /* 0x000fc60007ffe0ff */
[----:B----4-:R-:W-:Y:S01]  /*ad40*/  IMAD.WIDE R152, R189, 0x4, R182 ;  /* 0x00000004bd987825 */ /* 0x010fe200078e02b6 */
[----:B------:R-:W-:-:S03]  /*ad50*/  ISETP.GE.U32.AND P4, PT, R150, 0x7fffffab, PT ;  /* 0x7fffffab9600780c */ /* 0x000fc60003f86070 */
[C---:B------:R-:W-:Y:S01]  /*ad60*/  IMAD.WIDE R124, R189.reuse, 0x4, R124 ;  /* 0x00000004bd7c7825 */ /* 0x040fe200078e027c */
[----:B------:R-:W-:Y:S01]  /*ad70*/  STL.64 [R1+0xd40], R152 ;  /* 0x000d409801007387 */ /* 0x000fe20000100a00 */
[----:B------:R-:W-:Y:S02]  /*ad80*/  IADD3 R150, R252, -0x3e, RZ ;  /* 0xffffffc2fc967810 */ /* 0x000fe40007ffe0ff */
[----:B------:R-:W-:Y:S01]  /*ad90*/  IMAD.WIDE R126, R189, 0x4, R126 ;  /* 0x00000004bd7e7825 */ /* 0x000fe200078e027e */
[----:B------:R4:W-:Y:S04]  /*ada0*/  LDGSTS.E [R196+0x28400], [R152.64], !P2 ;  /* 0x2840000098c47fae */ /* 0x0009e8000d121844 */
[----:B------:R-:W-:Y:S04]  /*adb0*/  STL.64 [R1+0xd48], R148 ;  /* 0x000d489401007387 */ /* 0x000fe80000100a00 */
[----:B------:R1:W-:Y:S01]  /*adc0*/  LDGSTS.E [R196+0x28600], [R148.64], !P2 ;  /* 0x2860000094c47fae */ /* 0x0003e2000d121844 */
[----:B------:R-:W-:-:S03]  /*add0*/  ISETP.GE.U32.AND P3, PT, R0, 0x7fffffa7, PT ;  /* 0x7fffffa70000780c */ /* 0x000fc60003f66070 */
[----:B------:R-:W-:Y:S04]  /*ade0*/  STL.64 [R1+0x1050], R118 ;  /* 0x0010507601007387 */ /* 0x000fe80000100a00 */
[----:B------:R1:W-:Y:S04]  /*adf0*/  LDGSTS.E [R196+0x29400], [R118.64], !P5 ;  /* 0x2940000076c47fae */ /* 0x0003e8000e921844 */
[----:B------:R1:W-:Y:S04]  /*ae00*/  STL.64 [R1+0x1060], R120 ;  /* 0x0010607801007387 */ /* 0x0003e80000100a00 */
[----:B------:R1:W-:Y:S01]  /*ae10*/  LDGSTS.E [R196+0x29600], [R120.64], !P5 ;  /* 0x2960000078c47fae */ /* 0x0003e2000e921844 */
[----:B------:R-:W-:-:S03]  /*ae20*/  ISETP.GE.U32.AND P2, PT, R150, 0x7fffffa3, PT ;  /* 0x7fffffa39600780c */ /* 0x000fc60003f46070 */
[----:B------:R2:W-:Y:S04]  /*ae30*/  STL.64 [R1+0x10b8], R122 ;  /* 0x0010b87a01007387 */ /* 0x0005e80000100a00 */
[----:B------:R2:W-:Y:S01]  /*ae40*/  LDGSTS.E [R196+0x2a400], [R122.64], !P6 ;  /* 0x2a4000007ac47fae */ /* 0x0005e2000f121844 */
[----:B-1----:R-:W-:-:S03]  /*ae50*/  IMAD.WIDE R120, R189, 0x4, R128 ;  /* 0x00000004bd787825 */ /* 0x002fc600078e0280 */
[----:B------:R1:W-:Y:S04]  /*ae60*/  STL.64 [R1+0x10d0], R124 ;  /* 0x0010d07c01007387 */ /* 0x0003e80000100a00 */
[----:B------:R1:W-:Y:S01]  /*ae70*/  LDGSTS.E [R196+0x2a600], [R124.64], !P6 ;  /* 0x2a6000007cc47fae */ /* 0x0003e2000f121844 */
[----:B------:R-:W-:-:S03]  /*ae80*/  IADD3 R0, R252, -0x23, RZ ;  /* 0xffffffddfc007810 */ /* 0x000fc60007ffe0ff */
[----:B------:R3:W-:Y:S01]  /*ae90*/  STL.64 [R1+0x1118], R126 ;  /* 0x0011187e01007387 */ /* 0x0007e20000100a00 */
[----:B--2---:R-:W-:-:S03]  /*aea0*/  IMAD.WIDE R122, R189, 0x4, R134 ;  /* 0x00000004bd7a7825 */ /* 0x004fc600078e0286 */
[----:B------:R3:W-:Y:S01]  /*aeb0*/  LDGSTS.E [R196+0x2b400], [R126.64], !P0 ;  /* 0x2b4000007ec47fae */ /* 0x0007e2000c121844 */
[----:B------:R-:W-:Y:S01]  /*aec0*/  IADD3 R118, R252, -0x27, RZ ;  /* 0xffffffd9fc767810 */ /* 0x000fe20007ffe0ff */
[C---:B-1----:R-:W-:Y:S02]  /*aed0*/  IMAD.WIDE R124, R189.reuse, 0x4, R132 ;  /* 0x00000004bd7c7825 */ /* 0x042fe400078e0284 */
[----:B------:R1:W-:Y:S04]  /*aee0*/  STL.64 [R1+0x1128], R120 ;  /* 0x0011287801007387 */ /* 0x0003e80000100a00 */
[----:B------:R1:W-:Y:S01]  /*aef0*/  LDGSTS.E [R196+0x2b600], [R120.64], !P0 ;  /* 0x2b60000078c47fae */ /* 0x0003e2000c121844 */
[----:B---3--:R-:W-:Y:S01]  /*af00*/  IMAD.WIDE R126, R189, 0x4, R130 ;  /* 0x00000004bd7e7825 */ /* 0x008fe200078e0282 */
[----:B------:R-:W-:-:S02]  /*af10*/  ISETP.GE.U32.AND P5, PT, R0, 0x7fffffbe, PT ;  /* 0x7fffffbe0000780c */ /* 0x000fc40003fa6070 */
[----:B------:R-:W-:Y:S02]  /*af20*/  IADD3 R0, R252, -0x2b, RZ ;  /* 0xffffffd5fc007810 */ /* 0x000fe40007ffe0ff */
[----:B------:R2:W-:Y:S01]  /*af30*/  STL.64 [R1+0x1150], R126 ;  /* 0x0011507e01007387 */ /* 0x0005e20000100a00 */
[----:B-1----:R-:W-:-:S03]  /*af40*/  IMAD.WIDE R120, R189, 0x4, R136 ;  /* 0x00000004bd787825 */ /* 0x002fc600078e0288 */
[----:B------:R2:W-:Y:S01]  /*af50*/  LDGSTS.E [R196+0x2c400], [R126.64], !P1 ;  /* 0x2c4000007ec47fae */ /* 0x0005e2000c921844 */
[----:B------:R-:W-:-:S03]  /*af60*/  ISETP.GE.U32.AND P6, PT, R118, 0x7fffffba, PT ;  /* 0x7fffffba7600780c */ /* 0x000fc60003fc6070 */
[----:B------:R1:W-:Y:S01]  /*af70*/  STL.64 [R1+0x1160], R124 ;  /* 0x0011607c01007387 */ /* 0x0003e20000100a00 */
[----:B------:R-:W-:-:S03]  /*af80*/  IADD3 R118, R252, -0x2f, RZ ;  /* 0xffffffd1fc767810 */ /* 0x000fc60007ffe0ff */
        /* <DEDUP_REMOVED lines=9> */
[----:B------:R-:W-:Y:S01]  /*b020*/  STL.64 [R1+0x11c0], R126 ;  /* 0x0011c07e01007387 */ /* 0x000fe20000100a00 */
[----:B------:R-:W-:-:S03]  /*b030*/  IADD3 R0, R252, -0x33, RZ ;  /* 0xffffffcdfc007810 */ /* 0x000fc60007ffe0ff */
[----:B------:R2:W-:Y:S01]  /*b040*/  LDGSTS.E [R196+0x2e400], [R126.64], !P3 ;  /* 0x2e4000007ec47fae */ /* 0x0005e2000d921844 */
[----:B-1----:R-:W-:-:S03]  /*b050*/  IMAD.WIDE R120, R189, 0x4, R144 ;  /* 0x00000004bd787825 */ /* 0x002fc600078e0290 */
[----:B------:R-:W-:Y:S01]  /*b060*/  STL.64 [R1+0x11c8], R124 ;  /* 0x0011c87c01007387 */ /* 0x000fe20000100a00 */
[----:B------:R-:W-:-:S03]  /*b070*/  ISETP.GE.U32.AND P1, PT, R118, 0x7fffffb2, PT ;  /* 0x7fffffb27600780c */ /* 0x000fc60003f26070 */
[----:B------:R1:W-:Y:S01]  /*b080*/  LDGSTS.E [R196+0x2e600], [R124.64], !P3 ;  /* 0x2e6000007cc47fae */ /* 0x0003e2000d921844 */
[----:B------:R-:W-:-:S03]  /*b090*/  IMAD.WIDE R116, R189, 0x4, R116 ;  /* 0x00000004bd747825 */ /* 0x000fc600078e0274 */
[----:B------:R-:W-:Y:S04]  /*b0a0*/  STL.64 [R1+0x11f0], R122 ;  /* 0x0011f07a01007387 */ /* 0x000fe80000100a00 */
[----:B------:R3:W-:Y:S01]  /*b0b0*/  LDGSTS.E [R196+0x2f400], [R122.64], !P2 ;  /* 0x2f4000007ac47fae */ /* 0x0007e2000d121844 */
[----:B------:R-:W-:-:S03]  /*b0c0*/  ISETP.GE.U32.AND P4, PT, R0, 0x7fffffae, PT ;  /* 0x7fffffae0000780c */ /* 0x000fc60003f86070 */
[----:B------:R1:W-:Y:S01]  /*b0d0*/  STL.64 [R1+0x11f8], R120 ;  /* 0x0011f87801007387 */ /* 0x0003e20000100a00 */
[----:B------:R-:W-:-:S03]  /*b0e0*/  IADD3 R118, R252, -0x37, RZ ;  /* 0xffffffc9fc767810 */ /* 0x000fc60007ffe0ff */
[----:B------:R1:W-:Y:S01]  /*b0f0*/  LDGSTS.E [R196+0x2f600], [R120.64], !P2 ;  /* 0x2f60000078c47fae */ /* 0x0003e2000d121844 */
[----:B------:R-:W-:Y:S01]  /*b100*/  IMAD.WIDE R114, R189, 0x4, R114 ;  /* 0x00000004bd727825 */ /* 0x000fe200078e0272 */
[----:B------:R-:W-:-:S03]  /*b110*/  IADD3 R0, R252, -0x3b, RZ ;  /* 0xffffffc5fc007810 */ /* 0x000fc60007ffe0ff */
[----:B------:R-:W-:Y:S01]  /*b120*/  IMAD.WIDE R112, R189, 0x4, R112 ;  /* 0x00000004bd707825 */ /* 0x000fe200078e0270 */
[----:B------:R-:W-:-:S03]  /*b130*/  ISETP.GE.U32.AND P3, PT, R118, 0x7fffffaa, PT ;  /* 0x7fffffaa7600780c */ /* 0x000fc60003f66070 */
[----:B-1----:R-:W-:Y:S01]  /*b140*/  IMAD.WIDE R120, R189, 0x4, R146 ;  /* 0x00000004bd787825 */ /* 0x002fe200078e0292 */
[----:B------:R-:W-:-:S03]  /*b150*/  ISETP.GE.U32.AND P2, PT, R0, 0x7fffffa6, PT ;  /* 0x7fffffa60000780c */ /* 0x000fc60003f46070 */
[C---:B------:R-:W-:Y:S01]  /*b160*/  IMAD.WIDE R86, R189.reuse, 0x4, R86 ;  /* 0x00000004bd567825 */ /* 0x040fe200078e0256 */
[----:B------:R-:W-:Y:S03]  /*b170*/  STL.64 [R1+0xd50], R120 ;  /* 0x000d507801007387 */ /* 0x000fe60000100a00 */
[C---:B------:R-:W-:Y:S01]  /*b180*/  IMAD.WIDE R88, R189.reuse, 0x4, R88 ;  /* 0x00000004bd587825 */ /* 0x040fe200078e0258 */
[----:B------:R1:W-:Y:S01]  /*b190*/  LDGSTS.E [R192+0x28800], [R120.64], !P5 ;  /* 0x2880000078c07fae */ /* 0x0003e2000e921844 */
[----:B------:R-:W-:Y:S02]  /*b1a0*/  IADD3 R0, R252, -0x24, RZ ;  /* 0xffffffdcfc007810 */ /* 0x000fe40007ffe0ff */
[C---:B------:R-:W-:Y:S01]  /*b1b0*/  IMAD.WIDE R90, R189.reuse, 0x4, R90 ;  /* 0x00000004bd5a7825 */ /* 0x040fe200078e025a */
[----:B------:R-:W-:Y:S03]  /*b1c0*/  STL.64 [R1+0xd58], R116 ;  /* 0x000d587401007387 */ /* 0x000fe60000100a00 */
[----:B------:R-:W-:Y:S01]  /*b1d0*/  IMAD.WIDE R92, R189, 0x4, R92 ;  /* 0x00000004bd5c7825 */ /* 0x000fe200078e025c */
[----:B------:R1:W-:Y:S04]  /*b1e0*/  LDGSTS.E [R192+0x28a00], [R116.64], !P5 ;  /* 0x28a0000074c07fae */ /* 0x0003e8000e921844 */
[----:B------:R-:W-:Y:S04]  /*b1f0*/  STL.64 [R1+0xd70], R114 ;  /* 0x000d707201007387 */ /* 0x000fe80000100a00 */
[----:B------:R1:W-:Y:S04]  /*b200*/  LDGSTS.E [R192+0x29800], [R114.64], !P6 ;  /* 0x2980000072c07fae */ /* 0x0003e8000f121844 */
[----:B------:R-:W-:Y:S04]  /*b210*/  STL.64 [R1+0xd78], R112 ;  /* 0x000d787001007387 */ /* 0x000fe80000100a00 */
[----:B------:R1:W-:Y:S01]  /*b220*/  LDGSTS.E [R192+0x29a00], [R112.64], !P6 ;  /* 0x29a0000070c07fae */ /* 0x0003e2000f121844 */
[----:B------:R-:W-:-:S03]  /*b230*/  ISETP.GE.U32.AND P6, PT, R0, 0x7fffffbd, PT ;  /* 0x7fffffbd0000780c */ /* 0x000fc60003fc6070 */
[----:B------:R-:W-:Y:S01]  /*b240*/  STL.64 [R1+0x1070], R86 ;  /* 0x0010705601007387 */ /* 0x000fe20000100a00 */
[----:B------:R-:W-:-:S03]  /*b250*/  IMAD.WIDE R94, R189, 0x4, R94 ;  /* 0x00000004bd5e7825 */ /* 0x000fc600078e025e */
[----:B------:R1:W-:Y:S01]  /*b260*/  LDGSTS.E [R192+0x2a800], [R86.64], !P0 ;  /* 0x2a80000056c07fae */ /* 0x0003e2000c121844 */
[----:B------:R-:W-:-:S03]  /*b270*/  IADD3 R0, R252, -0x2c, RZ ;  /* 0xffffffd4fc007810 */ /* 0x000fc60007ffe0ff */
[----:B------:R1:W-:Y:S04]  /*b280*/  STL.64 [R1+0x1078], R88 ;  /* 0x0010785801007387 */ /* 0x0003e80000100a00 */
[----:B------:R1:W-:Y:S04]  /*b290*/  LDGSTS.E [R192+0x2aa00], [R88.64], !P0 ;  /* 0x2aa0000058c07fae */ /* 0x0003e8000c121844 */
[----:B------:R2:W-:Y:S04]  /*b2a0*/  STL.64 [R1+0x10d8], R90 ;  /* 0x0010d85a01007387 */ /* 0x0005e80000100a00 */
[----:B------:R2:W-:Y:S04]  /*b2b0*/  LDGSTS.E [R192+0x2b800], [R90.64], !P1 ;  /* 0x2b8000005ac07fae */ /* 0x0005e8000c921844 */
[----:B------:R3:W-:Y:S01]  /*b2c0*/  STL.64 [R1+0x10e0], R92 ;  /* 0x0010e05c01007387 */ /* 0x0007e20000100a00 */
[----:B-1----:R-:W-:-:S03]  /*b2d0*/  IMAD.WIDE R88, R189, 0x4, R100 ;  /* 0x00000004bd587825 */ /* 0x002fc600078e0264 */
[----:B------:R3:W-:Y:S01]  /*b2e0*/  LDGSTS.E [R192+0x2ba00], [R92.64], !P1 ;  /* 0x2ba000005cc07fae */ /* 0x0007e2000c921844 */
[----:B------:R-:W-:Y:S01]  /*b2f0*/  ISETP.GE.U32.AND P1, PT, R0, 0x7fffffb5, PT ;  /* 0x7fffffb50000780c */ /* 0x000fe20003f26070 */
[----:B--2---:R-:W-:Y:S02]  /*b300*/  IMAD.WIDE R90, R189, 0x4, R98 ;  /* 0x00000004bd5a7825 */ /* 0x004fe400078e0262 */
[----:B------:R-:W-:Y:S01]  /*b310*/  STL.64 [R1+0x1130], R94 ;  /* 0x0011305e01007387 */ /* 0x000fe20000100a00 */
[----:B------:R-:W-:-:S03]  /*b320*/  IADD3 R0, R252, -0x34, RZ ;  /* 0xffffffccfc007810 */ /* 0x000fc60007ffe0ff */
[----:B------:R1:W-:Y:S01]  /*b330*/  LDGSTS.E [R192+0x2c800], [R94.64], !P4 ;  /* 0x2c8000005ec07fae */ /* 0x0003e2000e121844 */
[----:B---3--:R-:W-:Y:S01]  /*b340*/  IMAD.WIDE R92, R189, 0x4, R96 ;  /* 0x00000004bd5c7825 */ /* 0x008fe200078e0260 */
[----:B------:R-:W-:-:S04]  /*b350*/  IADD3 R86, R252, -0x30, RZ ;  /* 0xffffffd0fc567810 */ /* 0x000fc80007ffe0ff */
[----:B------:R-:W-:Y:S04]  /*b360*/  STL.64 [R1+0x1138], R92 ;  /* 0x0011385c01007387 */ /* 0x000fe80000100a00 */
[----:B------:R2:W-:Y:S04]  /*b370*/  LDGSTS.E [R192+0x2ca00], [R92.64], !P4 ;  /* 0x2ca000005cc07fae */ /* 0x0005e8000e121844 */
[----:B------:R3:W-:Y:S04]  /*b380*/  STL.64 [R1+0x1168], R90 ;  /* 0x0011685a01007387 */ /* 0x0007e80000100a00 */
[----:B------:R3:W-:Y:S01]  /*b390*/  LDGSTS.E [R192+0x2d800], [R90.64], !P3 ;  /* 0x2d8000005ac07fae */ /* 0x0007e2000d921844 */
[----:B------:R-:W-:-:S03]  /*b3a0*/  IADD3 R118, R252, -0x3f, RZ ;  /* 0xffffffc1fc767810 */ /* 0x000fc60007ffe0ff */
[----:B------:R1:W-:Y:S01]  /*b3b0*/  STL.64 [R1+0x1178], R88 ;  /* 0x0011785801007387 */ /* 0x0003e20000100a00 */
[----:B------:R-:W-:-:S03]  /*b3c0*/  IADD3 R87, R252, -0x38, RZ ;  /* 0xffffffc8fc577810 */ /* 0x000fc60007ffe0ff */
[----:B------:R1:W-:Y:S01]  /*b3d0*/  LDGSTS.E [R192+0x2da00], [R88.64], !P3 ;  /* 0x2da0000058c07fae */ /* 0x0003e2000d921844 */
[----:B------:R-:W-:Y:S01]  /*b3e0*/  ISETP.GE.U32.AND P3, PT, R0, 0x7fffffad, PT ;  /* 0x7fffffad0000780c */ /* 0x000fe20003f66070 */
[----:B---3--:R-:W-:Y:S01]  /*b3f0*/  IMAD.WIDE R90, R189, 0x4, R102 ;  /* 0x00000004bd5a7825 */ /* 0x008fe200078e0266 */
[----:B------:R-:W-:-:S03]  /*b400*/  ISETP.GE.U32.AND P4, PT, R86, 0x7fffffb1, PT ;  /* 0x7fffffb15600780c */ /* 0x000fc60003f86070 */
[----:B------:R-:W-:Y:S01]  /*b410*/  IMAD.SHL.U32 R0, R194, 0x20, RZ ;  /* 0x00000020c2007824 */ /* 0x000fe200078e00ff */
[----:B------:R3:W-:Y:S01]  /*b420*/  LDGSTS.E [R192+0x2e800], [R90.64], !P2 ;  /* 0x2e8000005ac07fae */ /* 0x0007e2000d121844 */
[----:B-1----:R-:W-:Y:S01]  /*b430*/  IMAD.WIDE R88, R189, 0x4, R104 ;  /* 0x00000004bd587825 */ /* 0x002fe200078e0268 */
[----:B------:R-:W-:Y:S02]  /*b440*/  ISETP.GE.U32.AND P5, PT, R118, 0x7fffffa2, PT ;  /* 0x7fffffa27600780c */ /* 0x000fe40003fa6070 */
[----:B------:R-:W-:Y:S01]  /*b450*/  STL.64 [R1+0x11a0], R90 ;  /* 0x0011a05a01007387 */ /* 0x000fe20000100a00 */
[----:B------:R-:W-:Y:S01]  /*b460*/  LOP3.LUT R0, R0, 0x60, RZ, 0xc0, !PT ;  /* 0x0000006000007812 */ /* 0x000fe200078ec0ff */
[C---:B------:R-:W-:Y:S02]  /*b470*/  IMAD.SHL.U32 R86, R194.reuse, 0x4, RZ ;  /* 0x00000004c2567824 */ /* 0x040fe400078e00ff */
[----:B------:R1:W-:Y:S01]  /*b480*/  LDGSTS.E [R192+0x2ea00], [R88.64], !P2 ;  /* 0x2ea0000058c07fae */ /* 0x0003e2000d121844 */
[----:B------:R-:W-:Y:S01]  /*b490*/  ISETP.GE.U32.AND P2, PT, R87, 0x7fffffa9, PT ;  /* 0x7fffffa95700780c */ /* 0x000fe20003f46070 */
[----:B------:R-:W-:Y:S01]  /*b4a0*/  IMAD.SHL.U32 R87, R194, 0x400, RZ ;  /* 0x00000400c2577824 */ /* 0x000fe200078e00ff */
[----:B------:R-:W-:Y:S01]  /*b4b0*/  IADD3 R112, R252, -0x28, RZ ;  /* 0xffffffd8fc707810 */ /* 0x000fe20007ffe0ff */
[----:B------:R1:W-:Y:S01]  /*b4c0*/  STL.64 [R1+0x11a8], R88 ;  /* 0x0011a85801007387 */ /* 0x0003e20000100a00 */
[----:B------:R-:W-:-:S02]  /*b4d0*/  LOP3.LUT R0, R0, 0x70, R86, 0x78, !PT ;  /* 0x0000007000007812 */ /* 0x000fc400078e7856 */
[----:B------:R-:W-:Y:S01]  /*b4e0*/  LOP3.LUT R86, R87, 0x6000, RZ, 0xc0, !PT ;  /* 0x0000600057567812 */ /* 0x000fe200078ec0ff */
[----:B------:R-:W-:Y:S01]  /*b4f0*/  IMAD.WIDE R94, R189, 0x4, R106 ;  /* 0x00000004bd5e7825 */ /* 0x000fe200078e026a */
[----:B------:R-:W-:-:S03]  /*b500*/  ISETP.GE.U32.AND P0, PT, R112, 0x7fffffb9, PT ;  /* 0x7fffffb97000780c */ /* 0x000fc60003f06070 */
[----:B-1----:R-:W-:Y:S02]  /*b510*/  IMAD.SHL.U32 R88, R194, 0x1000, RZ ;  /* 0x00001000c2587824 */ /* 0x002fe400078e00ff */
[C---:B--2---:R-:W-:Y:S01]  /*b520*/  IMAD.WIDE R92, R189.reuse, 0x4, R108 ;  /* 0x00000004bd5c7825 */ /* 0x044fe200078e026c */
[----:B------:R1:W-:Y:S02]  /*b530*/  LDGSTS.E [R192+0x2f800], [R94.64], !P5 ;  /* 0x2f8000005ec07fae */ /* 0x0003e4000e921844 */
[----:B------:R-:W-:Y:S01]  /*b540*/  LOP3.LUT R87, R88, 0x6000, RZ, 0xc0, !PT ;  /* 0x0000600058577812 */ /* 0x000fe200078ec0ff */
[----:B---3--:R-:W-:Y:S01]  /*b550*/  IMAD.WIDE R90, R189, 0x4, R110 ;  /* 0x00000004bd5a7825 */ /* 0x008fe200078e026e */
[----:B------:R-:W-:Y:S03]  /*b560*/  STL.64 [R1+0x11d0], R94 ;  /* 0x0011d05e01007387 */ /* 0x000fe60000100a00 */
[----:B------:R-:W-:-:S02]  /*b570*/  IMAD R86, R191, 0x40, R86 ;  /* 0x00000040bf567824 */ /* 0x000fc400078e0256 */
[----:B------:R-:W-:Y:S01]  /*b580*/  IMAD.WIDE R84, R189, 0x4, R84 ;  /* 0x00000004bd547825 */ /* 0x000fe200078e0254 */
[----:B------:R-:W-:Y:S03]  /*b590*/  STL.64 [R1+0x11d8], R92 ;  /* 0x0011d85c01007387 */ /* 0x000fe60000100a00 */
[----:B------:R-:W-:Y:S01]  /*b5a0*/  IMAD R87, R185, 0x10, R87 ;  /* 0x00000010b9577824 */ /* 0x000fe200078e0257 */
[----:B------:R2:W-:Y:S01]  /*b5b0*/  LDGSTS.E [R192+0x2fa00], [R92.64], !P5 ;  /* 0x2fa000005cc07fae */ /* 0x0005e2000e921844 */
[----:B------:R-:W-:Y:S02]  /*b5c0*/  IMAD.IADD R0, R86, 0x1, R0 ;  /* 0x0000000156007824 */ /* 0x000fe400078e0200 */
[C---:B------:R-:W-:Y:S01]  /*b5d0*/  IMAD.WIDE R82, R189.reuse, 0x4, R82 ;  /* 0x00000004bd527825 */ /* 0x040fe200078e0252 */
[----:B------:R-:W-:Y:S04]  /*b5e0*/  STL.64 [R1+0xd60], R90 ;  /* 0x000d605a01007387 */ /* 0x000fe80000100a00 */
[----:B------:R3:W-:Y:S01]  /*b5f0*/  LDGSTS.E [R188+0x28c00], [R90.64], !P6 ;  /* 0x28c000005abc7fae */ /* 0x0007e2000f121844 */
[----:B------:R-:W-:-:S03]  /*b600*/  IMAD.WIDE R78, R189, 0x4, R78 ;  /* 0x00000004bd4e7825 */ /* 0x000fc600078e024e */
[----:B------:R1:W-:Y:S01]  /*b610*/  STL.64 [R1+0xd68], R84 ;  /* 0x000d685401007387 */ /* 0x0003e20000100a00 */
[----:B------:R-:W-:-:S03]  /*b620*/  IMAD.WIDE R76, R189, 0x4, R76 ;  /* 0x00000004bd4c7825 */ /* 0x000fc600078e024c */
[----:B------:R1:W-:Y:S04]  /*b630*/  LDGSTS.E [R188+0x28e00], [R84.64], !P6 ;  /* 0x28e0000054bc7fae */ /* 0x0003e8000f121844 */
[----:B------:R-:W-:Y:S04]  /*b640*/  STL [R1+0x1788], R87 ;  /* 0x0017885701007387 */ /* 0x000fe80000100800 */
[----:B------:R-:W-:Y:S01]  /*b650*/  STL [R1+0xa9c], R0 ;  /* 0x000a9c0001007387 */ /* 0x000fe20000100800 */
[----:B-1----:R-:W-:-:S03]  /*b660*/  IMAD.WIDE R84, R189, 0x4, R80 ;  /* 0x00000004bd547825 */ /* 0x002fc600078e0250 */
[----:B------:R-:W-:Y:S04]  /*b670*/  STL.64 [R1+0xd80], R82 ;  /* 0x000d805201007387 */ /* 0x000fe80000100a00 */
[----:B------:R1:W-:Y:S04]  /*b680*/  LDGSTS.E [R188+0x29c00], [R82.64], !P0 ;  /* 0x29c0000052bc7fae */ /* 0x0003e8000c121844 */
[----:B------:R-:W-:Y:S04]  /*b690*/  STL.64 [R1+0xd88], R84 ;  /* 0x000d885401007387 */ /* 0x000fe80000100a00 */
[----:B------:R1:W-:Y:S01]  /*b6a0*/  LDGSTS.E [R188+0x29e00], [R84.64], !P0 ;  /* 0x29e0000054bc7fae */ /* 0x0003e2000c121844 */
[----:B------:R-:W-:-:S03]  /*b6b0*/  IMAD.WIDE R72, R189, 0x4, R72 ;  /* 0x00000004bd487825 */ /* 0x000fc600078e0248 */
[----:B------:R1:W-:Y:S04]  /*b6c0*/  STL.64 [R1+0xd90], R78 ;  /* 0x000d904e01007387 */ /* 0x0003e80000100a00 */
[----:B------:R1:W-:Y:S04]  /*b6d0*/  LDGSTS.E [R188+0x2ac00], [R78.64], !P1 ;  /* 0x2ac000004ebc7fae */ /* 0x0003e8000c921844 */
[----:B------:R2:W-:Y:S04]  /*b6e0*/  STL.64 [R1+0xd98], R76 ;  /* 0x000d984c01007387 */ /* 0x0005e80000100a00 */
[----:B------:R2:W-:Y:S01]  /*b6f0*/  LDGSTS.E [R188+0x2ae00], [R76.64], !P1 ;  /* 0x2ae000004cbc7fae */ /* 0x0005e2000c921844 */
[----:B-1----:R-:W-:-:S04]  /*b700*/  IMAD.WIDE R78, R189, 0x4, R68 ;  /* 0x00000004bd4e7825 */ /* 0x002fc800078e0244 */
[C---:B--2---:R-:W-:Y:S01]  /*b710*/  IMAD.WIDE R76, R189.reuse, 0x4, R70 ;  /* 0x00000004bd4c7825 */ /* 0x044fe200078e0246 */
[----:B------:R-:W-:Y:S03]  /*b720*/  STL.64 [R1+0x1048], R78 ;  /* 0x0010484e01007387 */ /* 0x000fe60000100a00 */
[----:B------:R-:W-:Y:S01]  /*b730*/  IMAD.WIDE R70, R189, 0x4, R74 ;  /* 0x00000004bd467825 */ /* 0x000fe200078e024a */
[----:B------:R-:W-:Y:S04]  /*b740*/  STL.64 [R1+0x1058], R76 ;  /* 0x0010584c01007387 */ /* 0x000fe80000100a00 */
[----:B------:R1:W-:Y:S04]  /*b750*/  STL.64 [R1+0x10b0], R72 ;  /* 0x0010b04801007387 */ /* 0x0003e80000100a00 */
[----:B------:R2:W-:Y:S04]  /*b760*/  STL.64 [R1+0x10c8], R70 ;  /* 0x0010c84601007387 */ /* 0x0005e80000100a00 */
[----:B------:R-:W-:Y:S04]  /*b770*/  STL [R1+0xf30], RZ ;  /* 0x000f30ff01007387 */ /* 0x000fe80000100800 */
        /* <DEDUP_REMOVED lines=434> */
[----:B------:R-:W-:Y:S01]  /*d2a0*/  STL [R1+0x2c], RZ ;  /* 0x00002cff01007387 */ /* 0x000fe20000100800 */
[----:B------:R-:W-:-:S03]  /*d2b0*/  CS2R R248, SRZ ;  /* 0x0000000000f87805 */ /* 0x000fc6000001ff00 */
[----:B------:R-:W-:Y:S01]  /*d2c0*/  STL [R1+0x10], RZ ;  /* 0x000010ff01007387 */ /* 0x000fe20000100800 */
[----:B------:R-:W-:-:S03]  /*d2d0*/  CS2R R250, SRZ ;  /* 0x0000000000fa7805 */ /* 0x000fc6000001ff00 */
[----:B------:R-:W-:Y:S04]  /*d2e0*/  STL [R1+0x14], RZ ;  /* 0x000014ff01007387 */ /* 0x000fe80000100800 */
[----:B------:R-:W-:Y:S04]  /*d2f0*/  STL [R1+0x18], RZ ;  /* 0x000018ff01007387 */ /* 0x000fe80000100800 */
[----:B------:R-:W-:Y:S04]  /*d300*/  STL [R1+0x1c], RZ ;  /* 0x00001cff01007387 */ /* 0x000fe80000100800 */
[----:B------:R-:W-:Y:S04]  /*d310*/  STL [R1], RZ ;  /* 0x000000ff01007387 */ /* 0x000fe80000100800 */
[----:B------:R-:W-:Y:S04]  /*d320*/  STL [R1+0x4], RZ ;  /* 0x000004ff01007387 */ /* 0x000fe80000100800 */
[----:B------:R-:W-:Y:S04]  /*d330*/  STL [R1+0x8], RZ ;  /* 0x000008ff01007387 */ /* 0x000fe80000100800 */
[----:B------:R-:W-:Y:S04]  /*d340*/  STL [R1+0xc], RZ ;  /* 0x00000cff01007387 */ /* 0x000fe80000100800 */
[----:B------:R-:W-:Y:S04]  /*d350*/  STL.64 [R1+0x1bd0], R248 ;  /* 0x001bd0f801007387 */ /* 0x000fe80000100a00 */
[----:B------:R-:W-:Y:S04]  /*d360*/  STL.64 [R1+0x1bd8], R250 ;  /* 0x001bd8fa01007387 */ /* 0x000fe80000100a00 */
        /* <DEDUP_REMOVED lines=21> */
[----:B------:R-:W-:-:S03]  /*d4c0*/  IADD3 R68, R190, 0x1, RZ ;  /* 0x00000001be447810 */ /* 0x000fc60007ffe0ff */
[----:B------:R-:W-:Y:S04]  /*d4d0*/  STL [R1+0xf4], RZ ;  /* 0x0000f4ff01007387 */ /* 0x000fe80000100800 */
[----:B------:R-:W-:Y:S04]  /*d4e0*/  STL [R1+0xf8], RZ ;  /* 0x0000f8ff01007387 */ /* 0x000fe80000100800 */
[----:B------:R-:W-:Y:S01]  /*d4f0*/  STL [R1+0xfc], RZ ;  /* 0x0000fcff01007387 */ /* 0x000fe20000100800 */
[----:B------:R-:W-:-:S03]  /*d500*/  CS2R R244, SRZ ;  /* 0x0000000000f47805 */ /* 0x000fc6000001ff00 */
[----:B------:R1:W-:Y:S04]  /*d510*/  LDGSTS.E [R188+0x2bc00], [R78.64], !P4 ;  /* 0x2bc000004ebc7fae */ /* 0x0003e8000e121844 */
[----:B------:R-:W-:Y:S01]  /*d520*/  STL [R1+0xe0], RZ ;  /* 0x0000e0ff01007387 */ /* 0x000fe20000100800 */
[----:B------:R-:W-:-:S03]  /*d530*/  CS2R R246, SRZ ;  /* 0x0000000000f67805 */ /* 0x000fc6000001ff00 */
[----:B------:R1:W-:Y:S04]  /*d540*/  LDGSTS.E [R188+0x2be00], [R76.64], !P4 ;  /* 0x2be000004cbc7fae */ /* 0x0003e8000e121844 */
[----:B------:R-:W-:Y:S04]  /*d550*/  STL [R1+0xe4], RZ ;  /* 0x0000e4ff01007387 */ /* 0x000fe80000100800 */
[----:B------:R1:W-:Y:S04]  /*d560*/  LDGSTS.E [R188+0x2cc00], [R72.64], !P3 ;  /* 0x2cc0000048bc7fae */ /* 0x0003e8000d921844 */
[----:B------:R-:W-:Y:S01]  /*d570*/  STL [R1+0xe8], RZ ;  /* 0x0000e8ff01007387 */ /* 0x000fe20000100800 */
[----:B------:R-:W-:-:S03]  /*d580*/  IADD3 R80, R190, 0x103, RZ ;  /* 0x00000103be507810 */ /* 0x000fc60007ffe0ff */
[----:B------:R2:W-:Y:S01]  /*d590*/  LDGSTS.E [R188+0x2ce00], [R70.64], !P3 ;  /* 0x2ce0000046bc7fae */ /* 0x0005e2000d921844 */
[----:B------:R-:W-:-:S03]  /*d5a0*/  ISETP.GE.AND P3, PT, R68, c[0x0][0x17c], PT ;  /* 0x00005f0044007a0c */ /* 0x000fc60003f66270 */
[----:B------:R-:W-:Y:S01]  /*d5b0*/  STL [R1+0xec], RZ ;  /* 0x0000ecff01007387 */ /* 0x000fe20000100800 */
[----:B------:R-:W-:-:S03]  /*d5c0*/  CS2R R68, SRZ ;  /* 0x0000000000447805 */ /* 0x000fc6000001ff00 */
[----:B------:R-:W-:Y:S01]  /*d5d0*/  STL [R1+0xd0], RZ ;  /* 0x0000d0ff01007387 */ /* 0x000fe20000100800 */
[----:B-1----:R-:W-:-:S03]  /*d5e0*/  CS2R R72, SRZ ;  /* 0x0000000000487805 */ /* 0x002fc6000001ff00 */
[----:B------:R-:W-:Y:S01]  /*d5f0*/  STL [R1+0xd4], RZ ;  /* 0x0000d4ff01007387 */ /* 0x000fe20000100800 */
[----:B--2---:R-:W-:Y:S01]  /*d600*/  CS2R R70, SRZ ;  /* 0x0000000000467805 */ /* 0x004fe2000001ff00 */
[----:B------:R-:W-:Y:S02]  /*d610*/  CS2R R74, SRZ ;  /* 0x00000000004a7805 */ /* 0x000fe4000001ff00 */
[----:B------:R-:W-:Y:S01]  /*d620*/  STL [R1+0xd8], RZ ;  /* 0x0000d8ff01007387 */ /* 0x000fe20000100800 */
[----:B------:R-:W-:-:S03]  /*d630*/  CS2R R76, SRZ ;  /* 0x00000000004c7805 */ /* 0x000fc6000001ff00 */
[----:B------:R-:W-:Y:S01]  /*d640*/  STL [R1+0xdc], RZ ;  /* 0x0000dcff01007387 */ /* 0x000fe20000100800 */
[----:B------:R-:W-:Y:S01]  /*d650*/  IADD3 R89, R252, -0x3c, RZ ;  /* 0xffffffc4fc597810 */ /* 0x000fe20007ffe0ff */
[----:B------:R-:W-:Y:S02]  /*d660*/  CS2R R78, SRZ ;  /* 0x00000000004e7805 */ /* 0x000fe4000001ff00 */
[----:B------:R-:W-:Y:S01]  /*d670*/  STL.64 [R1+0x1be0], R244 ;  /* 0x001be0f401007387 */ /* 0x000fe20000100a00 */
[----:B------:R-:W-:-:S03]  /*d680*/  ISETP.GE.AND P1, PT, R80, c[0x0][0x17c], PT ;  /* 0x00005f0050007a0c */ /* 0x000fc60003f26270 */
[----:B------:R-:W-:Y:S01]  /*d690*/  STL.64 [R1+0x1be8], R246 ;  /* 0x001be8f601007387 */ /* 0x000fe20000100a00 */
[----:B------:R-:W-:Y:S01]  /*d6a0*/  CS2R R80, SRZ ;  /* 0x0000000000507805 */ /* 0x000fe2000001ff00 */
[----:B------:R-:W-:Y:S02]  /*d6b0*/  CS2R R82, SRZ ;  /* 0x0000000000527805 */ /* 0x000fe4000001ff00 */
[----:B------:R-:W-:Y:S01]  /*d6c0*/  STL.64 [R1+0x1bf0], R68 ;  /* 0x001bf04401007387 */ /* 0x000fe20000100a00 */
[----:B------:R-:W-:-:S03]  /*d6d0*/  CS2R R84, SRZ ;  /* 0x0000000000547805 */ /* 0x000fc6000001ff00 */
[----:B------:R-:W-:Y:S01]  /*d6e0*/  STL.64 [R1+0x1bf8], R70 ;  /* 0x001bf84601007387 */ /* 0x000fe20000100a00 */
[----:B------:R-:W-:Y:S01]  /*d6f0*/  ISETP.GE.U32.AND P5, PT, R89, 0x7fffffa5, PT ;  /* 0x7fffffa55900780c */ /* 0x000fe20003fa6070 */
[----:B------:R-:W-:Y:S02]  /*d700*/  CS2R R86, SRZ ;  /* 0x0000000000567805 */ /* 0x000fe4000001ff00 */
[----:B------:R-:W-:Y:S01]  /*d710*/  STL.64 [R1+0x1c00], R72 ;  /* 0x001c004801007387 */ /* 0x000fe20000100a00 */
[----:B------:R-:W-:-:S03]  /*d720*/  CS2R R88, SRZ ;  /* 0x0000000000587805 */ /* 0x000fc6000001ff00 */
[----:B------:R-:W-:Y:S01]  /*d730*/  STL.64 [R1+0x1c08], R74 ;  /* 0x001c084a01007387 */ /* 0x000fe20000100a00 */
[----:B---3--:R-:W-:-:S03]  /*d740*/  CS2R R90, SRZ ;  /* 0x00000000005a7805 */ /* 0x008fc6000001ff00 */
[----:B------:R-:W-:Y:S01]  /*d750*/  STL.64 [R1+0x1c10], R76 ;  /* 0x001c104c01007387 */ /* 0x000fe20000100a00 */
[----:B------:R-:W-:-:S03]  /*d760*/  CS2R R92, SRZ ;  /* 0x00000000005c7805 */ /* 0x000fc6000001ff00 */
[----:B------:R-:W-:Y:S01]  /*d770*/  STL.64 [R1+0x1c18], R78 ;  /* 0x001c184e01007387 */ /* 0x000fe20000100a00 */
[----:B------:R-:W-:-:S03]  /*d780*/  CS2R R94, SRZ ;  /* 0x00000000005e7805 */ /* 0x000fc6000001ff00 */
[----:B------:R-:W-:Y:S01]  /*d790*/  STL.64 [R1+0x1c20], R80 ;  /* 0x001c205001007387 */ /* 0x000fe20000100a00 */
[----:B------:R-:W-:-:S03]  /*d7a0*/  CS2R R144, SRZ ;  /* 0x0000000000907805 */ /* 0x000fc6000001ff00 */
[----:B------:R-:W-:Y:S01]  /*d7b0*/  STL.64 [R1+0x1c28], R82 ;  /* 0x001c285201007387 */ /* 0x000fe20000100a00 */
[----:B------:R-:W-:-:S03]  /*d7c0*/  CS2R R146, SRZ ;  /* 0x0000000000927805 */ /* 0x000fc6000001ff00 */
[----:B------:R1:W-:Y:S01]  /*d7d0*/  STL.64 [R1+0x1c30], R84 ;  /* 0x001c305401007387 */ /* 0x0003e20000100a00 */
[----:B------:R-:W-:-:S03]  /*d7e0*/  CS2R R148, SRZ ;  /* 0x0000000000947805 */ /* 0x000fc6000001ff00 */
[----:B------:R-:W-:Y:S01]  /*d7f0*/  STL.64 [R1+0x1c38], R86 ;  /* 0x001c385601007387 */ /* 0x000fe20000100a00 */
[----:B------:R-:W-:-:S03]  /*d800*/  CS2R R150, SRZ ;  /* 0x0000000000967805 */ /* 0x000fc6000001ff00 */
[----:B------:R-:W-:Y:S01]  /*d810*/  STL.64 [R1+0x1c40], R88 ;  /* 0x001c405801007387 */ /* 0x000fe20000100a00 */
[----:B----4-:R-:W-:-:S03]  /*d820*/  CS2R R152, SRZ ;  /* 0x0000000000987805 */ /* 0x010fc6000001ff00 */
        /* <DEDUP_REMOVED lines=62> */
[----:B------:R2:W-:Y:S01]  /*dc10*/  STL [R1+0x1d40], R136 ;  /* 0x001d408801007387 */ /* 0x0005e20000100800 */
[----:B------:R-:W-:-:S03]  /*dc20*/  CS2R R212, SRZ ;  /* 0x0000000000d47805 */ /* 0x000fc6000001ff00 */
[----:B------:R3:W-:Y:S01]  /*dc30*/  STL [R1+0x1ec0], R137 ;  /* 0x001ec08901007387 */ /* 0x0007e20000100800 */
        /* <DEDUP_REMOVED lines=24> */
[----:B------:R-:W-:-:S03]  /*ddc0*/  IADD3 R0, R190, 0x104, RZ ;  /* 0x00000104be007810 */ /* 0x000fc60007ffe0ff */
[----:B------:R-:W-:Y:S01]  /*ddd0*/  STL.64 [R1+0x1da8], R162 ;  /* 0x001da8a201007387 */ /* 0x000fe20000100a00 */
[----:B------:R-:W-:-:S03]  /*dde0*/  CS2R R178, SRZ ;  /* 0x0000000000b27805 */ /* 0x000fc6000001ff00 */
[----:B------:R-:W-:Y:S01]  /*ddf0*/  STL.64 [R1+0x1db0], R164 ;  /* 0x001db0a401007387 */ /* 0x000fe20000100a00 */
[----:B------:R-:W-:-:S03]  /*de00*/  CS2R R180, SRZ ;  /* 0x0000000000b47805 */ /* 0x000fc6000001ff00 */
[----:B------:R-:W-:Y:S01]  /*de10*/  STL.64 [R1+0x1db8], R166 ;  /* 0x001db8a601007387 */ /* 0x000fe20000100a00 */
[----:B------:R-:W-:Y:S01]  /*de20*/  ISETP.NE.U32.AND P6, PT, R184, RZ, PT ;  /* 0x000000ffb800720c */ /* 0x000fe20003fc5070 */
[----:B------:R-:W-:Y:S02]  /*de30*/  CS2R R182, SRZ ;  /* 0x0000000000b67805 */ /* 0x000fe4000001ff00 */
[----:B------:R-:W-:Y:S01]  /*de40*/  STL.64 [R1+0x1dc0], R168 ;  /* 0x001dc0a801007387 */ /* 0x000fe20000100a00 */
[----:B------:R-:W-:-:S03]  /*de50*/  CS2R R184, SRZ ;  /* 0x0000000000b87805 */ /* 0x000fc6000001ff00 */
[----:B------:R-:W-:Y:S01]  /*de60*/  STL.64 [R1+0x1dc8], R170 ;  /* 0x001dc8aa01007387 */ /* 0x000fe20000100a00 */
[----:B------:R-:W-:Y:S01]  /*de70*/  ISETP.GE.AND P0, PT, R0, c[0x0][0x17c], PT ;  /* 0x00005f0000007a0c */ /* 0x000fe20003f06270 */
[----:B------:R-:W-:Y:S02]  /*de80*/  CS2R R186, SRZ ;  /* 0x0000000000ba7805 */ /* 0x000fe4000001ff00 */
[----:B------:R-:W-:Y:S01]  /*de90*/  STL.64 [R1+0x1dd0], R172 ;  /* 0x001dd0ac01007387 */ /* 0x000fe20000100a00 */
[----:B------:R-:W-:Y:S01]  /*dea0*/  IADD3 R0, R190, 0x2, RZ ;  /* 0x00000002be007810 */ /* 0x000fe20007ffe0ff */
[----:B------:R-:W-:Y:S02]  /*deb0*/  CS2R R188, SRZ ;  /* 0x0000000000bc7805 */ /* 0x000fe4000001ff00 */
        /* <DEDUP_REMOVED lines=280> */
[----:B------:R-:W-:Y:S04]  /*f040*/  STL [R1+0x900], RZ ;  /* 0x000900ff01007387 */ /* 0x000fe80000100800 */
        /* <DEDUP_REMOVED lines=113> */
[----:B-1----:R-:W4:Y:S04]  /*f760*/  LDL.LU.64 R84, [R1+0x1108] ;  /* 0x0011080001547983 */ /* 0x002f280000300a00 */
[----:B------:R-:W3:Y:S04]  /*f770*/  LDL.LU.64 R74, [R1+0x1120] ;  /* 0x00112000014a7983 */ /* 0x000ee80000300a00 */
[----:B------:R-:W-:Y:S04]  /*f780*/  STL [R1+0x850], RZ ;  /* 0x000850ff01007387 */ /* 0x000fe80000100800 */
[----:B------:R-:W-:Y:S04]  /*f790*/  STL [R1+0x854], RZ ;  /* 0x000854ff01007387 */ /* 0x000fe80000100800 */
[----:B------:R-:W-:Y:S04]  /*f7a0*/  STL [R1+0x858], RZ ;  /* 0x000858ff01007387 */ /* 0x000fe80000100800 */
[----:B------:R-:W-:Y:S04]  /*f7b0*/  STL [R1+0x85c], RZ ;  /* 0x00085cff01007387 */ /* 0x000fe80000100800 */
[----:B------:R-:W3:Y:S04]  /*f7c0*/  LDL.LU.64 R70, [R1+0x1158] ;  /* 0x0011580001467983 */ /* 0x000ee80000300a00 */
[----:B------:R-:W3:Y:S04]  /*f7d0*/  LDL.LU.64 R248, [R1+0x1170] ;  /* 0x0011700001f87983 */ /* 0x000ee80000300a00 */
[----:B------:R-:W-:Y:S04]  /*f7e0*/  STL [R1+0x840], RZ ;  /* 0x000840ff01007387 */ /* 0x000fe80000100800 */
[----:B------:R-:W-:Y:S04]  /*f7f0*/  STL [R1+0x844], RZ ;  /* 0x000844ff01007387 */ /* 0x000fe80000100800 */
[----:B------:R-:W1:Y:S04]  /*f800*/  S2R R73, SR_TID.X ;  /* 0x0000000000497919 */ /* 0x000e680000002100 */
[----:B------:R-:W-:Y:S04]  /*f810*/  STL [R1+0x848], RZ ;  /* 0x000848ff01007387 */ /* 0x000fe80000100800 */
[----:B------:R-:W-:Y:S04]  /*f820*/  STL [R1+0x84c], RZ ;  /* 0x00084cff01007387 */ /* 0x000fe80000100800 */
[----:B------:R-:W3:Y:S04]  /*f830*/  LDL.LU.64 R68, [R1+0x10f0] ;  /* 0x0010f00001447983 */ /* 0x000ee80000300a00 */
[----:B------:R-:W-:Y:S04]  /*f840*/  STL [R1+0x830], RZ ;  /* 0x000830ff01007387 */ /* 0x000fe80000100800 */
[----:B------:R-:W-:Y:S04]  /*f850*/  STL [R1+0x834], RZ ;  /* 0x000834ff01007387 */ /* 0x000fe80000100800 */
[----:B------:R-:W-:Y:S04]  /*f860*/  STL [R1+0x838], RZ ;  /* 0x000838ff01007387 */ /* 0x000fe80000100800 */
[----:B------:R-:W-:Y:S04]  /*f870*/  STL [R1+0x83c], RZ ;  /* 0x00083cff01007387 */ /* 0x000fe80000100800 */
[----:B------:R-:W3:Y:S04]  /*f880*/  LDL.LU.64 R82, [R1+0x10e8] ;  /* 0x0010e80001527983 */ /* 0x000ee80000300a00 */
[----:B------:R-:W3:Y:S01]  /*f890*/  LDL.LU.64 R80, [R1+0x10c0] ;  /* 0x0010c00001507983 */ /* 0x000ee20000300a00 */
[----:B--2---:R-:W-:-:S03]  /*f8a0*/  IMAD.MOV.U32 R136, RZ, RZ, c[0x0][0x188] ;  /* 0x00006200ff887624 */ /* 0x004fc600078e00ff */
[----:B------:R-:W2:Y:S04]  /*f8b0*/  LDL.LU.64 R246, [R1+0x1098] ;  /* 0x0010980001f67983 */ /* 0x000ea80000300a00 */
[----:B------:R-:W2:Y:S01]  /*f8c0*/  LDL.LU.64 R244, [R1+0x1090] ;  /* 0x0010900001f47983 */ /* 0x000ea20000300a00 */
[----:B------:R-:W-:-:S03]  /*f8d0*/  IMAD.SHL.U32 R136, R136, 0x20, RZ ;  /* 0x0000002088887824 */ /* 0x000fc600078e00ff */
[----:B------:R-:W2:Y:S04]  /*f8e0*/  LDL.LU.64 R76, [R1+0x1080] ;  /* 0x00108000014c7983 */ /* 0x000ea80000300a00 */
[----:B------:R-:W2:Y:S04]  /*f8f0*/  LDL.LU.64 R250, [R1+0x1040] ;  /* 0x0010400001fa7983 */ /* 0x000ea80000300a00 */
[----:B------:R-:W-:Y:S01]  /*f900*/  STL [R1+0x7f0], RZ ;  /* 0x0007f0ff01007387 */ /* 0x000fe20000100800 */
[----:B-1----:R-:W-:-:S03]  /*f910*/  LOP3.LUT R79, R73, 0x7f, RZ, 0xc0, !PT ;  /* 0x0000007f494f7812 */ /* 0x002fc600078ec0ff */
[----:B------:R-:W-:Y:S04]  /*f920*/  STL [R1+0x7f4], RZ ;  /* 0x0007f4ff01007387 */ /* 0x000fe80000100800 */
[----:B------:R-:W-:Y:S04]  /*f930*/  STL [R1+0x7f8], RZ ;  /* 0x0007f8ff01007387 */ /* 0x000fe80000100800 */
[----:B------:R-:W-:Y:S01]  /*f940*/  STL [R1+0x7fc], RZ ;  /* 0x0007fcff01007387 */ /* 0x000fe20000100800 */
[----:B----4-:R-:W-:-:S04]  /*f950*/  IMAD.WIDE R90, R136, 0x4, R84 ;  /* 0x00000004885a7825 */ /* 0x010fc800078e0254 */
[C---:B---3--:R-:W-:Y:S02]  /*f960*/  IMAD.WIDE R88, R136.reuse, 0x4, R74 ;  /* 0x0000000488587825 */ /* 0x048fe400078e024a */
[----:B------:R-:W3:Y:S04]  /*f970*/  LDL.LU.64 R74, [R1+0x1038] ;  /* 0x00103800014a7983 */ /* 0x000ee80000300a00 */
[----:B------:R-:W4:Y:S04]  /*f980*/  LDL.LU.64 R72, [R1+0x1030] ;  /* 0x0010300001487983 */ /* 0x000f280000300a00 */
[----:B------:R-:W-:Y:S04]  /*f990*/  STL.64 [R1+0x1108], R90 ;  /* 0x0011085a01007387 */ /* 0x000fe80000100a00 */
[----:B------:R-:W-:Y:S01]  /*f9a0*/  STL.64 [R1+0x1120], R88 ;  /* 0x0011205801007387 */ /* 0x000fe20000100a00 */
[----:B------:R-:W-:-:S03]  /*f9b0*/  IMAD.WIDE R86, R136, 0x4, R70 ;  /* 0x0000000488567825 */ /* 0x000fc600078e0246 */
[----:B------:R-:W4:Y:S01]  /*f9c0*/  LDL.LU.64 R70, [R1+0x1028] ;  /* 0x0010280001467983 */ /* 0x000f220000300a00 */
[----:B------:R-:W-:-:S03]  /*f9d0*/  IMAD.WIDE R84, R136, 0x4, R248 ;  /* 0x0000000488547825 */ /* 0x000fc600078e02f8 */
[----:B------:R-:W4:Y:S01]  /*f9e0*/  LDL.LU.64 R248, [R1+0x1020] ;  /* 0x0010200001f87983 */ /* 0x000f220000300a00 */
[----:B------:R-:W-:Y:S01]  /*f9f0*/  IMAD.SHL.U32 R79, R79, 0x4, RZ ;  /* 0x000000044f4f7824 */ /* 0x000fe200078e00ff */
[----:B------:R-:W-:Y:S01]  /*fa00*/  ISETP.GE.AND P4, PT, R0, c[0x0][0x17c], PT ;  /* 0x00005f0000007a0c */ /* 0x000fe20003f86270 */
[----:B------:R-:W-:-:S03]  /*fa10*/  IMAD.MOV.U32 R0, RZ, RZ, c[0x0][0x18c] ;  /* 0x00006300ff007624 */ /* 0x000fc600078e00ff */
[----:B------:R-:W-:Y:S01]  /*fa20*/  LOP3.LUT R137, R79, 0x60, RZ, 0x3c, !PT ;  /* 0x000000604f897812 */ /* 0x000fe200078e3cff */
[----:B------:R-:W-:Y:S01]  /*fa30*/  IMAD.MOV.U32 R79, RZ, RZ, 0x1f ;  /* 0x0000001fff4f7424 */ /* 0x000fe200078e00ff */
[----:B------:R-:W-:Y:S01]  /*fa40*/  IADD3 R78, R252, -0x40, RZ ;  /* 0xffffffc0fc4e7810 */ /* 0x000fe20007ffe0ff */
[----:B------:R-:W-:Y:S02]  /*fa50*/  IMAD.SHL.U32 R252, R0, 0x20, RZ ;  /* 0x0000002000fc7824 */ /* 0x000fe400078e00ff */
[----:B------:R1:W-:Y:S01]  /*fa60*/  LDGSTS.E [R137+0x2dc00], [R90.64], !P2 ;  /* 0x2dc000005a897fae */ /* 0x0003e2000d121844 */
[----:B------:R-:W-:-:S03]  /*fa70*/  IADD3 R79, R79, c[0x0][0x180], RZ ;  /* 0x000060004f4f7a10 */ /* 0x000fc60007ffe0ff */
[----:B------:R1:W-:Y:S04]  /*fa80*/  LDGSTS.E [R137+0x2de00], [R88.64], !P2 ;  /* 0x2de0000058897fae */ /* 0x0003e8000d121844 */
[----:B------:R-:W-:Y:S04]  /*fa90*/  STL.64 [R1+0x1158], R86 ;  /* 0x0011585601007387 */ /* 0x000fe80000100a00 */
[----:B------:R1:W-:Y:S01]  /*faa0*/  LDGSTS.E [R137+0x2ec00], [R86.64], !P5 ;  /* 0x2ec0000056897fae */ /* 0x0003e2000e921844 */
[----:B------:R-:W-:-:S03]  /*fab0*/  ISETP.GE.U32.AND P2, PT, R78, 0x7fffffa1, PT ;  /* 0x7fffffa14e00780c */ /* 0x000fc60003f46070 */
[----:B------:R1:W-:Y:S04]  /*fac0*/  STL.64 [R1+0x1170], R84 ;  /* 0x0011705401007387 */ /* 0x0003e80000100a00 */
[----:B------:R1:W-:Y:S01]  /*fad0*/  LDGSTS.E [R137+0x2ee00], [R84.64], !P5 ;  /* 0x2ee0000054897fae */ /* 0x0003e2000e921844 */
[----:B------:R-:W-:-:S03]  /*fae0*/  ISETP.GE.AND P5, PT, R79, 0x20, PT ;  /* 0x000000204f00780c */ /* 0x000fc60003fa6270 */
[----:B------:R-:W4:Y:S01]  /*faf0*/  LDL.LU.64 R78, [R1+0x1018] ;  /* 0x00101800014e7983 */ /* 0x000f220000300a00 */
[----:B------:R-:W-:-:S04]  /*fb00*/  IMAD.WIDE R134, R252, 0x4, R82 ;  /* 0x00000004fc867825 */ /* 0x000fc800078e0252 */
[C---:B-1----:R-:W-:Y:S02]  /*fb10*/  IMAD.WIDE R84, R252.reuse, 0x4, R68 ;  /* 0x00000004fc547825 */ /* 0x042fe400078e0244 */
[----:B------:R-:W4:Y:S02]  /*fb20*/  LDL.LU.64 R68, [R1+0x1010] ;  /* 0x0010100001447983 */ /* 0x000f240000300a00 */
[C---:B------:R-:W-:Y:S02]  /*fb30*/  IMAD.WIDE R82, R252.reuse, 0x4, R80 ;  /* 0x00000004fc527825 */ /* 0x040fe400078e0250 */
[----:B------:R-:W-:Y:S02]  /*fb40*/  STL.64 [R1+0x10f0], R84 ;  /* 0x0010f05401007387 */ /* 0x000fe40000100a00 */
[C---:B--2---:R-:W-:Y:S02]  /*fb50*/  IMAD.WIDE R80, R252.reuse, 0x4, R244 ;  /* 0x00000004fc507825 */ /* 0x044fe400078e02f4 */
[----:B------:R-:W-:Y:S02]  /*fb60*/  STL.64 [R1+0x10c0], R82 ;  /* 0x0010c05201007387 */ /* 0x000fe40000100a00 */
[----:B------:R-:W-:-:S02]  /*fb70*/  IMAD.WIDE R132, R252, 0x4, R246 ;  /* 0x00000004fc847825 */ /* 0x000fc400078e02f6 */
[----:B------:R-:W2:Y:S04]  /*fb80*/  LDL.LU.64 R246, [R1+0x1008] ;  /* 0x0010080001f67983 */ /* 0x000ea80000300a00 */
[----:B------:R-:W2:Y:S04]  /*fb90*/  LDL.LU.64 R244, [R1+0x1000] ;  /* 0x0010000001f47983 */ /* 0x000ea80000300a00 */
[----:B------:R1:W-:Y:S01]  /*fba0*/  STL.64 [R1+0x1090], R80 ;  /* 0x0010905001007387 */ /* 0x0003e20000100a00 */
[----:B------:R-:W-:-:S03]  /*fbb0*/  IMAD.WIDE R130, R252, 0x4, R76 ;  /* 0x00000004fc827825 */ /* 0x000fc600078e024c */
[----:B------:R-:W-:Y:S04]  /*fbc0*/  STL.64 [R1+0x10e8], R134 ;  /* 0x0010e88601007387 */ /* 0x000fe80000100a00 */
[----:B------:R-:W-:Y:S01]  /*fbd0*/  STL.64 [R1+0x1e90], R134 ;  /* 0x001e908601007387 */ /* 0x000fe20000100a00 */
[----:B-1----:R-:W-:-:S03]  /*fbe0*/  IMAD.WIDE R80, R252, 0x4, R250 ;  /* 0x00000004fc507825 */ /* 0x002fc600078e02fa */
[----:B------:R-:W2:Y:S04]  /*fbf0*/  LDL.LU.64 R250, [R1+0xff8] ;  /* 0x000ff80001fa7983 */ /* 0x000ea80000300a00 */
[----:B------:R-:W2:Y:S04]  /*fc00*/  LDL.LU.64 R76, [R1+0xff0] ;  /* 0x000ff000014c7983 */ /* 0x000ea80000300a00 */
[----:B------:R-:W-:Y:S04]  /*fc10*/  STL.64 [R1+0x1040], R80 ;  /* 0x0010405001007387 */ /* 0x000fe80000100a00 */
[----:B------:R-:W-:Y:S04]  /*fc20*/  STL.64 [R1+0x1098], R132 ;  /* 0x0010988401007387 */ /* 0x000fe80000100a00 */
[----:B------:R4:W-:Y:S01]  /*fc30*/  STL.64 [R1+0x1e98], R132 ;  /* 0x001e988401007387 */ /* 0x0009e20000100a00 */
[----:B---3--:R-:W-:-:S03]  /*fc40*/  IMAD.WIDE R128, R252, 0x4, R74 ;  /* 0x00000004fc807825 */ /* 0x008fc600078e024a */
[----:B------:R-:W3:Y:S01]  /*fc50*/  LDL.LU.64 R74, [R1+0xfe8] ;  /* 0x000fe800014a7983 */ /* 0x000ee20000300a00 */
[----:B----4-:R-:W-:-:S03]  /*fc60*/  IMAD.WIDE R132, R252, 0x4, R72 ;  /* 0x00000004fc847825 */ /* 0x010fc600078e0248 */
[----:B------:R-:W4:Y:S04]  /*fc70*/  LDL.LU.64 R72, [R1+0xfe0] ;  /* 0x000fe00001487983 */ /* 0x000f280000300a00 */
[----:B------:R-:W-:Y:S04]  /*fc80*/  STL.64 [R1+0x1080], R130 ;  /* 0x0010808201007387 */ /* 0x000fe80000100a00 */
[----:B------:R-:W-:Y:S01]  /*fc90*/  STL.64 [R1+0x1ea0], R130 ;  /* 0x001ea08201007387 */ /* 0x000fe20000100a00 */
[----:B------:R-:W-:-:S03]  /*fca0*/  IMAD.WIDE R134, R252, 0x4, R248 ;  /* 0x00000004fc867825 */ /* 0x000fc600078e02f8 */
[----:B------:R-:W4:Y:S01]  /*fcb0*/  LDL.LU.64 R248, [R1+0xfd8] ;  /* 0x000fd80001f87983 */ /* 0x000f220000300a00 */
[----:B------:R-:W-:-:S03]  /*fcc0*/  IMAD.WIDE R126, R252, 0x4, R70 ;  /* 0x00000004fc7e7825 */ /* 0x000fc600078e0246 */
[----:B------:R-:W4:Y:S04]  /*fcd0*/  LDL.LU.64 R80, [R1+0xfd0] ;  /* 0x000fd00001507983 */ /* 0x000f280000300a00 */
[----:B------:R-:W4:Y:S04]  /*fce0*/  LDL.LU.64 R70, [R1+0xfc8] ;  /* 0x000fc80001467983 */ /* 0x000f280000300a00 */
[----:B------:R-:W-:Y:S04]  /*fcf0*/  STL.64 [R1+0x1030], R132 ;  /* 0x0010308401007387 */ /* 0x000fe80000100a00 */
[----:B------:R-:W-:Y:S04]  /*fd00*/  STL.64 [R1+0x1ea8], R132 ;  /* 0x001ea88401007387 */ /* 0x000fe80000100a00 */
[----:B------:R-:W-:Y:S04]  /*fd10*/  STL.64 [R1+0x1038], R128 ;  /* 0x0010388001007387 */ /* 0x000fe80000100a00 */
[----:B------:R-:W-:Y:S01]  /*fd20*/  STL.64 [R1+0x1eb0], R128 ;  /* 0x001eb08001007387 */ /* 0x000fe20000100a00 */
[----:B------:R-:W-:-:S03]  /*fd30*/  IMAD.WIDE R124, R252, 0x4, R78 ;  /* 0x00000004fc7c7825 */ /* 0x000fc600078e024e */
[----:B------:R-:W4:Y:S01]  /*fd40*/  LDL.LU.64 R78, [R1+0xfc0] ;  /* 0x000fc000014e7983 */ /* 0x000f220000300a00 */
[----:B------:R-:W-:-:S03]  /*fd50*/  IMAD.WIDE R242, R252, 0x4, R68 ;  /* 0x00000004fcf27825 */ /* 0x000fc600078e0244 */
[----:B------:R-:W4:Y:S04]  /*fd60*/  LDL.LU.64 R68, [R1+0xfb8] ;  /* 0x000fb80001447983 */ /* 0x000f280000300a00 */
[----:B------:R-:W-:Y:S04]  /*fd70*/  STL.64 [R1+0x1020], R134 ;  /* 0x0010208601007387 */ /* 0x000fe80000100a00 */
[----:B------:R1:W-:Y:S01]  /*fd80*/  STL.64 [R1+0x1eb8], R134 ;  /* 0x001eb88601007387 */ /* 0x0003e20000100a00 */
[----:B--2---:R-:W-:-:S03]  /*fd90*/  IMAD.WIDE R122, R252, 0x4, R246 ;  /* 0x00000004fc7a7825 */ /* 0x004fc600078e02f6 */
[----:B------:R-:W-:Y:S01]  /*fda0*/  STL.64 [R1+0x1028], R126 ;  /* 0x0010287e01007387 */ /* 0x000fe20000100a00 */
[----:B------:R-:W-:-:S03]  /*fdb0*/  IMAD.WIDE R240, R252, 0x4, R244 ;  /* 0x00000004fcf07825 */ /* 0x000fc600078e02f4 */
[----:B------:R-:W2:Y:S04]  /*fdc0*/  LDL.LU.64 R246, [R1+0xfb0] ;  /* 0x000fb00001f67983 */ /* 0x000ea80000300a00 */
[----:B------:R-:W2:Y:S04]  /*fdd0*/  LDL.LU.64 R244, [R1+0xfa8] ;  /* 0x000fa80001f47983 */ /* 0x000ea80000300a00 */
[----:B------:R1:W-:Y:S04]  /*fde0*/  STL.64 [R1+0x1010], R242 ;  /* 0x001010f201007387 */ /* 0x0003e80000100a00 */
[----:B------:R-:W-:Y:S01]  /*fdf0*/  STL.64 [R1+0x1018], R124 ;  /* 0x0010187c01007387 */ /* 0x000fe20000100a00 */
[----:B------:R-:W-:-:S03]  /*fe00*/  IMAD.WIDE R120, R252, 0x4, R250 ;  /* 0x00000004fc787825 */ /* 0x000fc600078e02fa */
[----:B------:R-:W2:Y:S01]  /*fe10*/  LDL.LU.64 R250, [R1+0xfa0] ;  /* 0x000fa00001fa7983 */ /* 0x000ea20000300a00 */
[----:B------:R-:W-:-:S03]  /*fe20*/  IMAD.WIDE R226, R252, 0x4, R76 ;  /* 0x00000004fce27825 */ /* 0x000fc600078e024c */
[----:B------:R-:W2:Y:S04]  /*fe30*/  LDL.LU.64 R76, [R1+0xf98] ;  /* 0x000f9800014c7983 */ /* 0x000ea80000300a00 */
[----:B------:R1:W-:Y:S04]  /*fe40*/  STL.64 [R1+0x1000], R240 ;  /* 0x001000f001007387 */ /* 0x0003e80000100a00 */
[----:B------:R-:W-:Y:S01]  /*fe50*/  STL.64 [R1+0x1008], R122 ;  /* 0x0010087a01007387 */ /* 0x000fe20000100a00 */
[----:B---3--:R-:W-:-:S03]  /*fe60*/  IMAD.WIDE R118, R252, 0x4, R74 ;  /* 0x00000004fc767825 */ /* 0x008fc600078e024a */
[----:B------:R-:W3:Y:S01]  /*fe70*/  LDL.LU.64 R74, [R1+0xf90] ;  /* 0x000f9000014a7983 */ /* 0x000ee20000300a00 */
[----:B----4-:R-:W-:-:S03]  /*fe80*/  IMAD.WIDE R224, R252, 0x4, R72 ;  /* 0x00000004fce07825 */ /* 0x010fc600078e0248 */
[----:B------:R-:W4:Y:S04]  /*fe90*/  LDL.LU.64 R72, [R1+0xf88] ;  /* 0x000f880001487983 */ /* 0x000f280000300a00 */
[----:B------:R1:W-:Y:S04]  /*fea0*/  STL.64 [R1+0xff0], R226 ;  /* 0x000ff0e201007387 */ /* 0x0003e80000100a00 */
[----:B------:R-:W-:Y:S01]  /*feb0*/  STL.64 [R1+0xff8], R120 ;  /* 0x000ff87801007387 */ /* 0x000fe20000100a00 */
[----:B------:R-:W-:-:S03]  /*fec0*/  IMAD.WIDE R116, R252, 0x4, R248 ;  /* 0x00000004fc747825 */ /* 0x000fc600078e02f8 */
[----:B------:R-:W4:Y:S01]  /*fed0*/  LDL.LU.64 R248, [R1+0xf80] ;  /* 0x000f800001f87983 */ /* 0x000f220000300a00 */
[----:B------:R-:W-:-:S03]  /*fee0*/  IMAD.WIDE R222, R252, 0x4, R80 ;  /* 0x00000004fcde7825 */ /* 0x000fc600078e0250 */
[----:B------:R1:W-:Y:S01]  /*fef0*/  STL.64 [R1+0xfe0], R224 ;  /* 0x000fe0e001007387 */ /* 0x0003e20000100a00 */
[----:B------:R-:W-:-:S03]  /*ff00*/  IMAD.WIDE R114, R252, 0x4, R70 ;  /* 0x00000004fc727825 */ /* 0x000fc600078e0246 */
[----:B------:R-:W-:Y:S04]  /*ff10*/  STL.64 [R1+0xfe8], R118 ;  /* 0x000fe87601007387 */ /* 0x000fe80000100a00 */
[----:B------:R-:W4:Y:S04]  /*ff20*/  LDL.LU.64 R82, [R1+0xf78] ;  /* 0x000f780001527983 */ /* 0x000f280000300a00 */
[----:B------:R-:W4:Y:S04]  /*ff30*/  LDL.LU.64 R70, [R1+0xf70] ;  /* 0x000f700001467983 */ /* 0x000f280000300a00 */
[----:B------:R-:W4:Y:S04]  /*ff40*/  LDL.LU.64 R80, [R1+0xf68] ;  /* 0x000f680001507983 */ /* 0x000f280000300a00 */
[----:B------:R1:W-:Y:S04]  /*ff50*/  STL.64 [R1+0xfd0], R222 ;  /* 0x000fd0de01007387 */ /* 0x0003e80000100a00 */
[----:B------:R-:W-:Y:S01]  /*ff60*/  STL.64 [R1+0xfd8], R116 ;  /* 0x000fd87401007387 */ /* 0x000fe20000100a00 */
[----:B------:R-:W-:-:S04]  /*ff70*/  IMAD.WIDE R220, R252, 0x4, R78 ;  /* 0x00000004fcdc7825 */ /* 0x000fc800078e024e */
[C---:B------:R-:W-:Y:S02]  /*ff80*/  IMAD.WIDE R112, R252.reuse, 0x4, R68 ;  /* 0x00000004fc707825 */ /* 0x040fe400078e0244 */
[----:B------:R-:W4:Y:S02]  /*ff90*/  LDL.LU.64 R68, [R1+0xf60] ;  /* 0x000f600001447983 */ /* 0x000f240000300a00 */
[C---:B--2---:R-:W-:Y:S02]  /*ffa0*/  IMAD.WIDE R206, R252.reuse, 0x4, R246 ;  /* 0x00000004fcce7825 */ /* 0x044fe400078e02f6 */
[----:B------:R-:W2:Y:S02]  /*ffb0*/  LDL.LU.64 R246, [R1+0xf58] ;  /* 0x000f580001f67983 */ /* 0x000ea40000300a00 */
[C---:B------:R-:W-:Y:S02]  /*ffc0*/  IMAD.WIDE R110, R252.reuse, 0x4, R244 ;  /* 0x00000004fc6e7825 */ /* 0x040fe400078e02f4 */
[----:B------:R1:W-:Y:S04]  /*ffd0*/  STL.64 [R1+0xfc0], R220 ;  /* 0x000fc0dc01007387 */ /* 0x0003e80000100a00 */
[----:B------:R-:W-:Y:S04]  /*ffe0*/  STL.64 [R1+0xfc8], R114 ;  /* 0x000fc87201007387 */ /* 0x000fe80000100a00 */
[----:B------:R-:W2:Y:S01]  /*fff0*/  LDL.LU.64 R244, [R1+0xf50] ;  /* 0x000f500001f47983 */ /* 0x000ea20000300a00 */
[----:B------:R-:W-:-:S03]  /*10000*/  IMAD.WIDE R204, R252, 0x4, R250 ;  /* 0x00000004fccc7825 */ /* 0x000fc600078e02fa */
[----:B------:R-:W2:Y:S04]  /*10010*/  LDL.LU.64 R250, [R1+0xf48] ;  /* 0x000f480001fa7983 */ /* 0x000ea80000300a00 */
[----:B------:R1:W-:Y:S01]  /*10020*/  STL.64 [R1+0xfb0], R206 ;  /* 0x000fb0ce01007387 */ /* 0x0003e20000100a00 */
[----:B------:R-:W-:-:S03]  /*10030*/  IMAD.WIDE R108, R252, 0x4, R76 ;  /* 0x00000004fc6c7825 */ /* 0x000fc600078e024c */
[----:B------:R-:W-:Y:S04]  /*10040*/  STL.64 [R1+0xfb8], R112 ;  /* 0x000fb87001007387 */ /* 0x000fe80000100a00 */
[----:B------:R-:W2:Y:S04]  /*10050*/  LDL.LU.64 R78, [R1+0xf40] ;  /* 0x000f4000014e7983 */ /* 0x000ea80000300a00 */
[----:B------:R-:W2:Y:S04]  /*10060*/  LDL.LU.64 R76, [R1+0xf28] ;  /* 0x000f2800014c7983 */ /* 0x000ea80000300a00 */
[----:B------:R1:W-:Y:S04]  /*10070*/  STL.64 [R1+0xfa0], R204 ;  /* 0x000fa0cc01007387 */ /* 0x0003e80000100a00 */
[----:B------:R-:W-:Y:S01]  /*10080*/  STL.64 [R1+0xfa8], R110 ;  /* 0x000fa86e01007387 */ /* 0x000fe20000100a00 */
[----:B---3--:R-:W-:-:S03]  /*10090*/  IMAD.WIDE R202, R252, 0x4, R74 ;  /* 0x00000004fcca7825 */ /* 0x008fc600078e024a */
[----:B------:R-:W3:Y:S01]  /*100a0*/  LDL.LU.64 R74, [R1+0xf20] ;  /* 0x000f2000014a7983 */ /* 0x000ee20000300a00 */
[----:B----4-:R-:W-:-:S03]  /*100b0*/  IMAD.WIDE R200, R252, 0x4, R248 ;  /* 0x00000004fcc87825 */ /* 0x010fc600078e02f8 */
[----:B------:R-:W4:Y:S01]  /*100c0*/  LDL.LU.64 R248, [R1+0xef8] ;  /* 0x000ef80001f87983 */ /* 0x000f220000300a00 */
[----:B------:R-:W-:-:S03]  /*100d0*/  IMAD.WIDE R106, R252, 0x4, R72 ;  /* 0x00000004fc6a7825 */ /* 0x000fc600078e0248 */
[----:B------:R-:W3:Y:S04]  /*100e0*/  LDL.LU.64 R72, [R1+0xef0] ;  /* 0x000ef00001487983 */ /* 0x000ee80000300a00 */
[----:B------:R1:W-:Y:S01]  /*100f0*/  STL.64 [R1+0xf90], R202 ;  /* 0x000f90ca01007387 */ /* 0x0003e20000100a00 */
[----:B------:R-:W-:-:S03]  /*10100*/  IMAD.WIDE R104, R252, 0x4, R82 ;  /* 0x00000004fc687825 */ /* 0x000fc600078e0252 */
[----:B------:R-:W-:Y:S01]  /*10110*/  STL.64 [R1+0xf98], R108 ;  /* 0x000f986c01007387 */ /* 0x000fe20000100a00 */
[----:B------:R-:W-:-:S03]  /*10120*/  IMAD.WIDE R198, R252, 0x4, R70 ;  /* 0x00000004fcc67825 */ /* 0x000fc600078e0246 */
[----:B------:R-:W3:Y:S01]  /*10130*/  LDL.LU.64 R70, [R1+0xe98] ;  /* 0x000e980001467983 */ /* 0x000ee20000300a00 */
[----:B------:R-:W-:-:S03]  /*10140*/  IMAD.WIDE R102, R252, 0x4, R80 ;  /* 0x00000004fc667825 */ /* 0x000fc600078e0250 */
[----:B------:R1:W-:Y:S04]  /*10150*/  STL.64 [R1+0xf80], R200 ;  /* 0x000f80c801007387 */ /* 0x0003e80000100a00 */
[----:B------:R-:W-:Y:S04]  /*10160*/  STL.64 [R1+0xf88], R106 ;  /* 0x000f886a01007387 */ /* 0x000fe80000100a00 */
[----:B------:R-:W3:Y:S01]  /*10170*/  LDL.LU.64 R80, [R1+0xe90] ;  /* 0x000e900001507983 */ /* 0x000ee20000300a00 */
[----:B------:R-:W-:-:S03]  /*10180*/  IMAD.WIDE R196, R252, 0x4, R68 ;  /* 0x00000004fcc47825 */ /* 0x000fc600078e0244 */
[----:B------:R-:W3:Y:S04]  /*10190*/  LDL.LU.64 R68, [R1+0xe88] ;  /* 0x000e880001447983 */ /* 0x000ee80000300a00 */
[----:B------:R1:W-:Y:S04]  /*101a0*/  STL.64 [R1+0xf70], R198 ;  /* 0x000f70c601007387 */ /* 0x0003e80000100a00 */
[----:B------:R-:W-:Y:S01]  /*101b0*/  STL.64 [R1+0xf78], R104 ;  /* 0x000f786801007387 */ /* 0x000fe20000100a00 */
[----:B--2---:R-:W-:-:S03]  /*101c0*/  IMAD.WIDE R100, R252, 0x4, R246 ;  /* 0x00000004fc647825 */ /* 0x004fc600078e02f6 */
[----:B------:R-:W2:Y:S01]  /*101d0*/  LDL.LU.64 R246, [R1+0xe80] ;  /* 0x000e800001f67983 */ /* 0x000ea20000300a00 */
[----:B------:R-:W-:-:S03]  /*101e0*/  IMAD.WIDE R194, R252, 0x4, R244 ;  /* 0x00000004fcc27825 */ /* 0x000fc600078e02f4 */
[----:B------:R-:W2:Y:S04]  /*101f0*/  LDL.LU.64 R244, [R1+0xe58] ;  /* 0x000e580001f47983 */ /* 0x000ea80000300a00 */
[----:B------:R1:W-:Y:S01]  /*10200*/  STL.64 [R1+0xf60], R196 ;  /* 0x000f60c401007387 */ /* 0x0003e20000100a00 */
[----:B------:R-:W-:-:S03]  /*10210*/  IMAD.WIDE R98, R252, 0x4, R250 ;  /* 0x00000004fc627825 */ /* 0x000fc600078e02fa */
[----:B------:R-:W-:Y:S04]  /*10220*/  STL.64 [R1+0xf68], R102 ;  /* 0x000f686601007387 */ /* 0x000fe80000100a00 */
[----:B------:R-:W2:Y:S01]  /*10230*/  LDL.LU.64 R250, [R1+0xe50] ;  /* 0x000e500001fa7983 */ /* 0x000ea20000300a00 */
[----:B------:R-:W-:-:S03]  /*10240*/  IMAD.WIDE R192, R252, 0x4, R78 ;  /* 0x00000004fcc07825 */ /* 0x000fc600078e024e */
[----:B------:R1:W-:Y:S01]  /*10250*/  STL.64 [R1+0xf50], R194 ;  /* 0x000f50c201007387 */ /* 0x0003e20000100a00 */
[----:B------:R-:W-:-:S03]  /*10260*/  IMAD.WIDE R96, R252, 0x4, R76 ;  /* 0x00000004fc607825 */ /* 0x000fc600078e024c */
[----:B------:R-:W-:Y:S04]  /*10270*/  STL.64 [R1+0xf58], R100 ;  /* 0x000f586401007387 */ /* 0x000fe80000100a00 */
[----:B------:R-:W2:Y:S04]  /*10280*/  LDL.LU.64 R78, [R1+0xe28] ;  /* 0x000e2800014e7983 */ /* 0x000ea80000300a00 */
[----:B------:R-:W2:Y:S04]  /*10290*/  LDL.LU.64 R76, [R1+0xe20] ;  /* 0x000e2000014c7983 */ /* 0x000ea80000300a00 */
[----:B------:R1:W-:Y:S04]  /*102a0*/  STL.64 [R1+0xf40], R192 ;  /* 0x000f40c001007387 */ /* 0x0003e80000100a00 */
[----:B------:R-:W-:Y:S01]  /*102b0*/  STL.64 [R1+0xf48], R98 ;  /* 0x000f486201007387 */ /* 0x000fe20000100a00 */
[----:B----4-:R-:W-:-:S03]  /*102c0*/  IMAD.WIDE R158, R252, 0x4, R248 ;  /* 0x00000004fc9e7825 */ /* 0x010fc600078e02f8 */
[----:B------:R-:W4:Y:S01]  /*102d0*/  LDL.LU.64 R248, [R1+0xdf8] ;  /* 0x000df80001f87983 */ /* 0x000f220000300a00 */
[----:B---3--:R-:W-:-:S03]  /*102e0*/  IMAD.WIDE R190, R252, 0x4, R74 ;  /* 0x00000004fcbe7825 */ /* 0x008fc600078e024a */
[----:B------:R-:W3:Y:S01]  /*102f0*/  LDL.LU.64 R74, [R1+0xdf0] ;  /* 0x000df000014a7983 */ /* 0x000ee20000300a00 */
[----:B------:R-:W-:-:S03]  /*10300*/  IMAD.WIDE R188, R252, 0x4, R72 ;  /* 0x00000004fcbc7825 */ /* 0x000fc600078e0248 */
[----:B------:R1:W-:Y:S04]  /*10310*/  STL.64 [R1+0xf20], R190 ;  /* 0x000f20be01007387 */ /* 0x0003e80000100a00 */
[----:B------:R-:W-:Y:S01]  /*10320*/  STL.64 [R1+0xf28], R96 ;  /* 0x000f286001007387 */ /* 0x000fe20000100a00 */
[----:B------:R-:W-:-:S03]  /*10330*/  IMAD.WIDE R156, R252, 0x4, R70 ;  /* 0x00000004fc9c7825 */ /* 0x000fc600078e0246 */
[----:B------:R-:W3:Y:S04]  /*10340*/  LDL.LU.64 R72, [R1+0xde8] ;  /* 0x000de80001487983 */ /* 0x000ee80000300a00 */
[----:B------:R-:W3:Y:S04]  /*10350*/  LDL.LU.64 R70, [R1+0xde0] ;  /* 0x000de00001467983 */ /* 0x000ee80000300a00 */
[----:B------:R1:W-:Y:S01]  /*10360*/  STL.64 [R1+0xef0], R188 ;  /* 0x000ef0bc01007387 */ /* 0x0003e20000100a00 */
[----:B------:R-:W-:-:S03]  /*10370*/  IMAD.WIDE R186, R252, 0x4, R80 ;  /* 0x00000004fcba7825 */ /* 0x000fc600078e0250 */
[----:B------:R-:W-:Y:S04]  /*10380*/  STL.64 [R1+0xef8], R158 ;  /* 0x000ef89e01007387 */ /* 0x000fe80000100a00 */
[----:B------:R-:W3:Y:S01]  /*10390*/  LDL.LU.64 R82, [R1+0xdd8] ;  /* 0x000dd80001527983 */ /* 0x000ee20000300a00 */
[----:B------:R-:W-:-:S03]  /*103a0*/  IMAD.WIDE R154, R252, 0x4, R68 ;  /* 0x00000004fc9a7825 */ /* 0x000fc600078e0244 */
[----:B------:R-:W3:Y:S01]  /*103b0*/  LDL.LU.64 R68, [R1+0xdd0] ;  /* 0x000dd00001447983 */ /* 0x000ee20000300a00 */
[----:B--2---:R-:W-:-:S03]  /*103c0*/  IMAD.WIDE R184, R252, 0x4, R246 ;  /* 0x00000004fcb87825 */ /* 0x004fc600078e02f6 */
[----:B------:R-:W2:Y:S04]  /*103d0*/  LDL.LU.64 R246, [R1+0xdc8] ;  /* 0x000dc80001f67983 */ /* 0x000ea80000300a00 */
[----:B------:R1:W-:Y:S04]  /*103e0*/  STL.64 [R1+0xe90], R186 ;  /* 0x000e90ba01007387 */ /* 0x0003e80000100a00 */
[----:B------:R-:W-:Y:S01]  /*103f0*/  STL.64 [R1+0xe98], R156 ;  /* 0x000e989c01007387 */ /* 0x000fe20000100a00 */
[----:B------:R-:W-:-:S03]  /*10400*/  IMAD.WIDE R152, R252, 0x4, R244 ;  /* 0x00000004fc987825 */ /* 0x000fc600078e02f4 */
[----:B------:R-:W2:Y:S04]  /*10410*/  LDL.LU.64 R80, [R1+0xdc0] ;  /* 0x000dc00001507983 */ /* 0x000ea80000300a00 */
[----:B------:R-:W2:Y:S01]  /*10420*/  LDL.LU.64 R244, [R1+0xdb8] ;  /* 0x000db80001f47983 */ /* 0x000ea20000300a00 */
[----:B------:R-:W-:-:S03]  /*10430*/  IMAD.WIDE R182, R252, 0x4, R250 ;  /* 0x00000004fcb67825 */ /* 0x000fc600078e02fa */
        /* <DEDUP_REMOVED lines=9> */
[----:B----4-:R-:W-:-:S03]  /*104d0*/  IMAD.WIDE R148, R252, 0x4, R248 ;  /* 0x00000004fc947825 */ /* 0x010fc600078e02f8 */
[----:B------:R-:W4:Y:S01]  /*104e0*/  LDL.LU.64 R248, [R1+0xd38] ;  /* 0x000d380001f87983 */ /* 0x000f220000300a00 */
[----:B---3--:R-:W-:-:S03]  /*104f0*/  IMAD.WIDE R178, R252, 0x4, R74 ;  /* 0x00000004fcb27825 */ /* 0x008fc600078e024a */
[----:B------:R-:W3:Y:S04]  /*10500*/  LDL.LU.64 R74, [R1+0xd30] ;  /* 0x000d3000014a7983 */ /* 0x000ee80000300a00 */
[----:B------:R1:W-:Y:S04]  /*10510*/  STL.64 [R1+0xe20], R180 ;  /* 0x000e20b401007387 */ /* 0x0003e80000100a00 */
[----:B------:R-:W-:Y:S01]  /*10520*/  STL.64 [R1+0xe28], R150 ;  /* 0x000e289601007387 */ /* 0x000fe20000100a00 */
[----:B------:R-:W-:-:S03]  /*10530*/  IMAD.WIDE R146, R252, 0x4, R72 ;  /* 0x00000004fc927825 */ /* 0x000fc600078e0248 */
[----:B------:R-:W3:Y:S01]  /*10540*/  LDL.LU.64 R72, [R1+0xd28] ;  /* 0x000d280001487983 */ /* 0x000ee20000300a00 */
[----:B------:R-:W-:-:S03]  /*10550*/  IMAD.WIDE R176, R252, 0x4, R70 ;  /* 0x00000004fcb07825 */ /* 0x000fc600078e0246 */
[----:B------:R-:W3:Y:S04]  /*10560*/  LDL.LU.64 R70, [R1+0xd20] ;  /* 0x000d200001467983 */ /* 0x000ee80000300a00 */
[----:B------:R1:W-:Y:S04]  /*10570*/  STL.64 [R1+0xdf0], R178 ;  /* 0x000df0b201007387 */ /* 0x0003e80000100a00 */
[----:B------:R-:W-:Y:S01]  /*10580*/  STL.64 [R1+0xdf8], R148 ;  /* 0x000df89401007387 */ /* 0x000fe20000100a00 */
[----:B------:R-:W-:-:S03]  /*10590*/  IMAD.WIDE R144, R252, 0x4, R82 ;  /* 0x00000004fc907825 */ /* 0x000fc600078e0252 */
[----:B------:R1:W-:Y:S04]  /*105a0*/  STL.64 [R1+0xde0], R176 ;  /* 0x000de0b001007387 */ /* 0x0003e80000100a00 */
[----:B------:R-:W-:Y:S01]  /*105b0*/  STL.64 [R1+0xde8], R146 ;  /* 0x000de89201007387 */ /* 0x000fe20000100a00 */
[----:B------:R-:W-:-:S03]  /*105c0*/  IMAD.WIDE R174, R252, 0x4, R68 ;  /* 0x00000004fcae7825 */ /* 0x000fc600078e0244 */
[----:B------:R-:W3:Y:S01]  /*105d0*/  LDL.LU.64 R68, [R1+0xd18] ;  /* 0x000d180001447983 */ /* 0x000ee20000300a00 */
[----:B--2---:R-:W-:-:S03]  /*105e0*/  IMAD.WIDE R94, R252, 0x4, R246 ;  /* 0x00000004fc5e7825 */ /* 0x004fc600078e02f6 */
[----:B------:R-:W2:Y:S04]  /*105f0*/  LDL.LU.64 R246, [R1+0xd10] ;  /* 0x000d100001f67983 */ /* 0x000ea80000300a00 */
[----:B------:R1:W-:Y:S04]  /*10600*/  STL.64 [R1+0xdd0], R174 ;  /* 0x000dd0ae01007387 */ /* 0x0003e80000100a00 */
[----:B------:R-:W-:Y:S01]  /*10610*/  STL.64 [R1+0xdd8], R144 ;  /* 0x000dd89001007387 */ /* 0x000fe20000100a00 */
[----:B------:R-:W-:-:S04]  /*10620*/  IMAD.WIDE R172, R252, 0x4, R80 ;  /* 0x00000004fcac7825 */ /* 0x000fc800078e0250 */
[C---:B------:R-:W-:Y:S02]  /*10630*/  IMAD.WIDE R92, R252.reuse, 0x4, R244 ;  /* 0x00000004fc5c7825 */ /* 0x040fe400078e02f4 */
[----:B------:R-:W2:Y:S02]  /*10640*/  LDL.LU.64 R244, [R1+0xcf8] ;  /* 0x000cf80001f47983 */ /* 0x000ea40000300a00 */
[C---:B------:R-:W-:Y:S02]  /*10650*/  IMAD.WIDE R170, R252.reuse, 0x4, R250 ;  /* 0x00000004fcaa7825 */ /* 0x040fe400078e02fa */
[----:B------:R-:W2:Y:S04]  /*10660*/  LDL.LU.64 R250, [R1+0xcf0] ;  /* 0x000cf00001fa7983 */ /* 0x000ea80000300a00 */
[----:B------:R1:W-:Y:S04]  /*10670*/  STL.64 [R1+0xdc0], R172 ;  /* 0x000dc0ac01007387 */ /* 0x0003e80000100a00 */
[----:B------:R-:W-:Y:S04]  /*10680*/  STL.64 [R1+0xdc8], R94 ;  /* 0x000dc85e01007387 */ /* 0x000fe80000100a00 */
[----:B------:R1:W-:Y:S04]  /*10690*/  STL.64 [R1+0xdb0], R170 ;  /* 0x000db0aa01007387 */ /* 0x0003e80000100a00 */
[----:B------:R-:W-:Y:S04]  /*106a0*/  STL.64 [R1+0xdb8], R92 ;  /* 0x000db85c01007387 */ /* 0x000fe80000100a00 */
[----:B------:R-:W2:Y:S01]  /*106b0*/  LDL.LU.64 R80, [R1+0xb98] ;  /* 0x000b980001507983 */ /* 0x000ea20000300a00 */
[----:B----4-:R-:W-:-:S03]  /*106c0*/  IMAD.WIDE R88, R252, 0x4, R248 ;  /* 0x00000004fc587825 */ /* 0x010fc600078e02f8 */
[----:B------:R-:W4:Y:S01]  /*106d0*/  LDL.LU.64 R248, [R1+0xb90] ;  /* 0x000b900001f87983 */ /* 0x000f220000300a00 */
[----:B------:R-:W-:-:S04]  /*106e0*/  IMAD.WIDE R168, R252, 0x4, R76 ;  /* 0x00000004fca87825 */ /* 0x000fc800078e024c */
[C---:B------:R-:W-:Y:S02]  /*106f0*/  IMAD.WIDE R90, R252.reuse, 0x4, R78 ;  /* 0x00000004fc5a7825 */ /* 0x040fe400078e024e */
[----:B------:R-:W4:Y:S02]  /*10700*/  LDL.LU.64 R78, [R1+0x9d8] ;  /* 0x0009d800014e7983 */ /* 0x000f240000300a00 */
[C---:B---3--:R-:W-:Y:S02]  /*10710*/  IMAD.WIDE R166, R252.reuse, 0x4, R74 ;  /* 0x00000004fca67825 */ /* 0x048fe400078e024a */
[----:B------:R-:W3:Y:S04]  /*10720*/  LDL.LU.64 R210, [R1+0x9d0] ;  /* 0x0009d00001d27983 */ /* 0x000ee80000300a00 */
[----:B------:R1:W-:Y:S04]  /*10730*/  STL.64 [R1+0xda0], R168 ;  /* 0x000da0a801007387 */ /* 0x0003e80000100a00 */
[----:B------:R-:W-:Y:S04]  /*10740*/  STL.64 [R1+0xda8], R90 ;  /* 0x000da85a01007387 */ /* 0x000fe80000100a00 */
[----:B------:R-:W3:Y:S04]  /*10750*/  LDL.LU.64 R76, [R1+0x700] ;  /* 0x00070000014c7983 */ /* 0x000ee80000300a00 */
[----:B------:R-:W3:Y:S01]  /*10760*/  LDL.LU.64 R208, [R1+0x658] ;  /* 0x0006580001d07983 */ /* 0x000ee20000300a00 */
[----:B------:R-:W-:-:S03]  /*10770*/  IMAD.WIDE R86, R252, 0x4, R72 ;  /* 0x00000004fc567825 */ /* 0x000fc600078e0248 */
[----:B------:R-:W3:Y:S01]  /*10780*/  LDL.LU.64 R74, [R1+0x650] ;  /* 0x00065000014a7983 */ /* 0x000ee20000300a00 */
[----:B------:R-:W-:-:S03]  /*10790*/  IMAD.WIDE R164, R252, 0x4, R70 ;  /* 0x00000004fca47825 */ /* 0x000fc600078e0246 */
[----:B------:R-:W3:Y:S04]  /*107a0*/  LDL.LU.64 R142, [R1+0x598] ;  /* 0x00059800018e7983 */ /* 0x000ee80000300a00 */
[----:B------:R1:W-:Y:S04]  /*107b0*/  STL.64 [R1+0xd30], R166 ;  /* 0x000d30a601007387 */ /* 0x0003e80000100a00 */
[----:B------:R-:W-:Y:S04]  /*107c0*/  STL.64 [R1+0xd38], R88 ;  /* 0x000d385801007387 */ /* 0x000fe80000100a00 */
[----:B------:R-:W3:Y:S04]  /*107d0*/  LDL.LU.64 R72, [R1+0x590] ;  /* 0x0005900001487983 */ /* 0x000ee80000300a00 */
[----:B------:R-:W3:Y:S01]  /*107e0*/  LDL.LU.64 R140, [R1+0x588] ;  /* 0x00058800018c7983 */ /* 0x000ee20000300a00 */
[----:B------:R-:W-:-:S03]  /*107f0*/  IMAD.WIDE R84, R252, 0x4, R68 ;  /* 0x00000004fc547825 */ /* 0x000fc600078e0244 */
[----:B------:R-:W3:Y:S04]  /*10800*/  LDL.LU.64 R70, [R1+0x580] ;  /* 0x0005800001467983 */ /* 0x000ee80000300a00 */
[----:B------:R-:W3:Y:S01]  /*10810*/  LDL.LU.64 R138, [R1+0x578] ;  /* 0x00057800018a7983 */ /* 0x000ee20000300a00 */
[----:B--2---:R-:W-:-:S03]  /*10820*/  IMAD.WIDE R162, R252, 0x4, R246 ;  /* 0x00000004fca27825 */ /* 0x004fc600078e02f6 */
[----:B------:R2:W-:Y:S04]  /*10830*/  STL.64 [R1+0x1248], R164 ;  /* 0x001248a401007387 */ /* 0x0005e80000100a00 */
[----:B------:R-:W-:Y:S04]  /*10840*/  STL.64 [R1+0x1250], R86 ;  /* 0x0012505601007387 */ /* 0x000fe80000100a00 */
[----:B------:R-:W2:Y:S04]  /*10850*/  LDL.LU.64 R68, [R1+0x570] ;  /* 0x0005700001447983 */ /* 0x000ea80000300a00 */
[----:B------:R-:W2:Y:S01]  /*10860*/  LDL.LU.64 R246, [R1+0x458] ;  /* 0x0004580001f67983 */ /* 0x000ea20000300a00 */
        /* <DEDUP_REMOVED lines=8> */
[----:B------:R-:W-:-:S03]  /*108f0*/  IMAD.WIDE R80, R252, 0x4, R80 ;  /* 0x00000004fc507825 */ /* 0x000fc600078e0250 */
[----:B------:R1:W-:Y:S01]  /*10900*/  STL.64 [R1+0xd28], R160 ;  /* 0x000d28a001007387 */ /* 0x0003e20000100a00 */
[----:B------:R-:W-:-:S03]  /*10910*/  IMAD.WIDE R78, R252, 0x4, R78 ;  /* 0x00000004fc4e7825 */ /* 0x000fc600078e024e */
[----:B------:R-:W-:Y:S01]  /*10920*/  STL.64 [R1+0x1230], R82 ;  /* 0x0012305201007387 */ /* 0x000fe20000100a00 */
[----:B---3--:R-:W-:-:S03]  /*10930*/  IMAD.WIDE R216, R252, 0x4, R210 ;  /* 0x00000004fcd87825 */ /* 0x008fc600078e02d2 */
[----:B------:R3:W-:Y:S04]  /*10940*/  STL.64 [R1+0xd18], R218 ;  /* 0x000d18da01007387 */ /* 0x0007e80000100a00 */
[----:B------:R-:W-:Y:S04]  /*10950*/  STL.64 [R1+0xd20], R80 ;  /* 0x000d205001007387 */ /* 0x000fe80000100a00 */
[----:B------:R1:W-:Y:S01]  /*10960*/  STL.64 [R1+0xcf8], R216 ;  /* 0x000cf8d801007387 */ /* 0x0003e20000100a00 */
[----:B------:R-:W-:-:S04]  /*10970*/  IMAD.WIDE R76, R252, 0x4, R76 ;  /* 0x00000004fc4c7825 */ /* 0x000fc800078e024c */
[C---:B------:R-:W-:Y:S01]  /*10980*/  IMAD.WIDE R214, R252.reuse, 0x4, R208 ;  /* 0x00000004fcd67825 */ /* 0x040fe200078e02d0 */
[----:B------:R-:W-:Y:S03]  /*10990*/  STL.64 [R1+0xd10], R78 ;  /* 0x000d104e01007387 */ /* 0x000fe60000100a00 */
[C---:B------:R-:W-:Y:S01]  /*109a0*/  IMAD.WIDE R74, R252.reuse, 0x4, R74 ;  /* 0x00000004fc4a7825 */ /* 0x040fe200078e024a */
[----:B------:R1:W-:Y:S03]  /*109b0*/  STL.64 [R1+0xb98], R214 ;  /* 0x000b98d601007387 */ /* 0x0003e60000100a00 */
[C---:B------:R-:W-:Y:S01]  /*109c0*/  IMAD.WIDE R212, R252.reuse, 0x4, R142 ;  /* 0x00000004fcd47825 */ /* 0x040fe200078e028e */
[----:B------:R-:W-:Y:S04]  /*109d0*/  STL.64 [R1+0xcf0], R76 ;  /* 0x000cf04c01007387 */ /* 0x000fe80000100a00 */
[----:B------:R1:W-:Y:S04]  /*109e0*/  STL.64 [R1+0x9d8], R212 ;  /* 0x0009d8d401007387 */ /* 0x0003e80000100a00 */
[----:B------:R-:W-:Y:S01]  /*109f0*/  STL.64 [R1+0xb90], R74 ;  /* 0x000b904a01007387 */ /* 0x000fe20000100a00 */
[----:B------:R-:W-:-:S04]  /*10a00*/  IMAD.WIDE R72, R252, 0x4, R72 ;  /* 0x00000004fc487825 */ /* 0x000fc800078e0248 */
[----:B------:R-:W-:-:S04]  /*10a10*/  IMAD.WIDE R230, R252, 0x4, R140 ;  /* 0x00000004fce67825 */ /* 0x000fc800078e028c */
[C---:B------:R-:W-:Y:S01]  /*10a20*/  IMAD.WIDE R70, R252.reuse, 0x4, R70 ;  /* 0x00000004fc467825 */ /* 0x040fe200078e0246 */
[----:B------:R1:W-:Y:S03]  /*10a30*/  STL.64 [R1+0x700], R230 ;  /* 0x000700e601007387 */ /* 0x0003e60000100a00 */
[C---:B------:R-:W-:Y:S01]  /*10a40*/  IMAD.WIDE R228, R252.reuse, 0x4, R138 ;  /* 0x00000004fce47825 */ /* 0x040fe200078e028a */
[----:B------:R-:W-:Y:S04]  /*10a50*/  STL.64 [R1+0x9d0], R72 ;  /* 0x0009d04801007387 */ /* 0x000fe80000100a00 */
[----:B------:R1:W-:Y:S01]  /*10a60*/  STL.64 [R1+0x650], R228 ;  /* 0x000650e401007387 */ /* 0x0003e20000100a00 */
[----:B------:R-:W-:-:S03]  /*10a70*/  IMAD.WIDE R142, R252, 0x4, R238 ;  /* 0x00000004fc8e7825 */ /* 0x000fc600078e02ee */
[----:B------:R-:W-:Y:S01]  /*10a80*/  STL.64 [R1+0x658], R70 ;  /* 0x0006584601007387 */ /* 0x000fe20000100a00 */
[----:B--2---:R-:W-:-:S04]  /*10a90*/  IMAD.WIDE R68, R252, 0x4, R68 ;  /* 0x00000004fc447825 */ /* 0x004fc800078e0244 */
[----:B------:R-:W-:-:S04]  /*10aa0*/  IMAD.WIDE R210, R252, 0x4, R246 ;  /* 0x00000004fcd27825 */ /* 0x000fc800078e02f6 */
[C---:B------:R-:W-:Y:S01]  /*10ab0*/  IMAD.WIDE R246, R252.reuse, 0x4, R244 ;  /* 0x00000004fcf67825 */ /* 0x040fe200078e02f4 */
[----:B------:R2:W-:Y:S03]  /*10ac0*/  STL.64 [R1+0x590], R210 ;  /* 0x000590d201007387 */ /* 0x0005e60000100a00 */
[C---:B------:R-:W-:Y:S01]  /*10ad0*/  IMAD.WIDE R140, R252.reuse, 0x4, R234 ;  /* 0x00000004fc8c7825 */ /* 0x040fe200078e02ea */
[----:B------:R-:W-:Y:S03]  /*10ae0*/  STL.64 [R1+0x598], R68 ;  /* 0x0005984401007387 */ /* 0x000fe60000100a00 */
[C---:B------:R-:W-:Y:S01]  /*10af0*/  IMAD.WIDE R208, R252.reuse, 0x4, R250 ;  /* 0x00000004fcd07825 */ /* 0x040fe200078e02fa */
[----:B-1----:R-:W2:Y:S03]  /*10b00*/  LDL.64 R134, [R1+0x10f0] ;  /* 0x0010f00001867983 */ /* 0x002ea60000100a00 */
[C---:B------:R-:W-:Y:S01]  /*10b10*/  IMAD.WIDE R250, R252.reuse, 0x4, R236 ;  /* 0x00000004fcfa7825 */ /* 0x040fe200078e02ec */
[----:B------:R-:W2:Y:S04]  /*10b20*/  LDL.64 R128, [R1+0x10c0] ;  /* 0x0010c00001807983 */ /* 0x000ea80000100a00 */
[----:B------:R-:W2:Y:S01]  /*10b30*/  LDL.64 R132, [R1+0x1090] ;  /* 0x0010900001847983 */ /* 0x000ea20000100a00 */
[----:B------:R-:W-:-:S03]  /*10b40*/  IMAD.WIDE R138, R252, 0x4, R66 ;  /* 0x00000004fc8a7825 */ /* 0x000fc600078e0242 */
[----:B------:R-:W2:Y:S01]  /*10b50*/  LDL.64 R130, [R1+0x1040] ;  /* 0x0010400001827983 */ /* 0x000ea20000100a00 */
[----:B------:R-:W-:-:S03]  /*10b60*/  IMAD.WIDE R234, R252, 0x4, R60 ;  /* 0x00000004fcea7825 */ /* 0x000fc600078e023c */
[----:B------:R1:W-:Y:S01]  /*10b70*/  STL.64 [R1+0x580], R208 ;  /* 0x000580d001007387 */ /* 0x0003e20000100a00 */
[----:B------:R-:W-:-:S03]  /*10b80*/  IMAD.WIDE R60, R252, 0x4, R50 ;  /* 0x00000004fc3c7825 */ /* 0x000fc600078e0232 */
[----:B------:R-:W-:Y:S01]  /*10b90*/  STL.64 [R1+0x588], R246 ;  /* 0x000588f601007387 */ /* 0x000fe20000100a00 */
[----:B------:R-:W-:-:S03]  /*10ba0*/  IMAD.WIDE R238, R252, 0x4, R64 ;  /* 0x00000004fcee7825 */ /* 0x000fc600078e0240 */
[----:B------:R1:W-:Y:S01]  /*10bb0*/  STL.64 [R1+0x570], R142 ;  /* 0x0005708e01007387 */ /* 0x0003e20000100a00 */
[----:B------:R-:W-:-:S04]  /*10bc0*/  IMAD.WIDE R66, R252, 0x4, R56 ;  /* 0x00000004fc427825 */ /* 0x000fc800078e0238 */
        /* <DEDUP_REMOVED lines=22> */
[----:B----4-:R-:W-:-:S04]  /*10d30*/  IMAD.WIDE R244, R252, 0x4, R248 ;  /* 0x00000004fcf47825 */ /* 0x010fc800078e02f8 */
[C---:B------:R-:W-:Y:S01]  /*10d40*/  IMAD.WIDE R248, R252.reuse, 0x4, R232 ;  /* 0x00000004fcf87825 */ /* 0x040fe200078e02e8 */
[----:B------:R-:W-:Y:S03]  /*10d50*/  STL.64 [R1+0x578], R244 ;  /* 0x000578f401007387 */ /* 0x000fe60000100a00 */
[C---:B------:R-:W-:Y:S01]  /*10d60*/  IMAD.WIDE R232, R252.reuse, 0x4, R58 ;  /* 0x00000004fce87825 */ /* 0x040fe200078e023a */
[----:B------:R4:W-:Y:S03]  /*10d70*/  STL.64 [R1+0x450], R140 ;  /* 0x0004508c01007387 */ /* 0x0009e60000100a00 */
[C---:B------:R-:W-:Y:S01]  /*10d80*/  IMAD.WIDE R58, R252.reuse, 0x4, R48 ;  /* 0x00000004fc3a7825 */ /* 0x040fe200078e0230 */
[----:B------:R-:W-:Y:S03]  /*10d90*/  STL.64 [R1+0x458], R250 ;  /* 0x000458fa01007387 */ /* 0x000fe60000100a00 */
[C---:B------:R-:W-:Y:S01]  /*10da0*/  IMAD.WIDE R48, R252.reuse, 0x4, R38 ;  /* 0x00000004fc307825 */ /* 0x040fe200078e0226 */
[----:B------:R1:W-:Y:S03]  /*10db0*/  STL.64 [R1+0x420], R138 ;  /* 0x0004208a01007387 */ /* 0x0003e60000100a00 */
[C---:B------:R-:W-:Y:S01]  /*10dc0*/  IMAD.WIDE R38, R252.reuse, 0x4, R28 ;  /* 0x00000004fc267825 */ /* 0x040fe200078e021c */
[----:B------:R1:W-:Y:S03]  /*10dd0*/  STL.64 [R1+0x428], R248 ;  /* 0x000428f801007387 */ /* 0x0003e60000100a00 */
[C---:B------:R-:W-:Y:S01]  /*10de0*/  IMAD.WIDE R28, R252.reuse, 0x4, R18 ;  /* 0x00000004fc1c7825 */ /* 0x040fe200078e0212 */
[----:B------:R-:W2:Y:S03]  /*10df0*/  LDL.LU.64 R10, [R1+0x1088] ;  /* 0x00108800010a7983 */ /* 0x000ea60000300a00 */
[----:B------:R-:W-:-:S02]  /*10e00*/  IMAD.WIDE R18, R252, 0x4, R8 ;  /* 0x00000004fc127825 */ /* 0x000fc400078e0208 */
[----:B------:R-:W3:Y:S04]  /*10e10*/  LDL.LU.64 R8, [R1+0x1068] ;  /* 0x0010680001087983 */ /* 0x000ee80000300a00 */
[----:B------:R-:W4:Y:S04]  /*10e20*/  LDL.LU.64 R6, [R1+0x10f8] ;  /* 0x0010f80001067983 */ /* 0x000f280000300a00 */
[----:B------:R-:W4:Y:S04]  /*10e30*/  LDL.LU.64 R4, [R1+0x1228] ;  /* 0x0012280001047983 */ /* 0x000f280000300a00 */
[----:B------:R-:W4:Y:S04]  /*10e40*/  LDL.LU.64 R2, [R1+0x1220] ;  /* 0x0012200001027983 */ /* 0x000f280000300a00 */
[----:B------:R-:W1:Y:S01]  /*10e50*/  S2R R0, SR_TID.X ;  /* 0x0000000000007919 */ /* 0x000e620000002100 */
[----:B--2---:R-:W-:-:S04]  /*10e60*/  IMAD.WIDE R10, R252, 0x4, R10 ;  /* 0x00000004fc0a7825 */ /* 0x004fc800078e020a */
[----:B---3--:R-:W-:-:S04]  /*10e70*/  IMAD.WIDE R8, R252, 0x4, R8 ;  /* 0x00000004fc087825 */ /* 0x008fc800078e0208 */
[----:B----4-:R-:W-:-:S04]  /*10e80*/  IMAD.WIDE R4, R136, 0x4, R4 ;  /* 0x0000000488047825 */ /* 0x010fc800078e0204 */
[----:B------:R-:W-:Y:S01]  /*10e90*/  IMAD.WIDE R2, R136, 0x4, R2 ;  /* 0x0000000488027825 */ /* 0x000fe200078e0202 */
[C---:B-1----:R-:W-:Y:S02]  /*10ea0*/  LOP3.LUT R136, R0.reuse, 0x7f, RZ, 0xc0, !PT ;  /* 0x0000007f00887812 */ /* 0x042fe400078ec0ff */
[----:B------:R-:W-:Y:S01]  /*10eb0*/  LOP3.LUT R0, R0, 0x60, RZ, 0xc0, !PT ;  /* 0x0000006000007812 */ /* 0x000fe200078ec0ff */
[----:B------:R-:W-:Y:S01]  /*10ec0*/  IMAD.WIDE R6, R252, 0x4, R6 ;  /* 0x00000004fc067825 */ /* 0x000fe200078e0206 */
[----:B------:R1:W-:Y:S02]  /*10ed0*/  LDGSTS.E [R137+0x2fc00], [R2.64], !P2 ;  /* 0x2fc0000002897fae */ /* 0x0003e4000d121844 */
[--C-:B------:R-:W-:Y:S01]  /*10ee0*/  SHF.R.U32.HI R252, RZ, 0x1, R0.reuse ;  /* 0x00000001fffc7819 */ /* 0x100fe20000011600 */
[----:B------:R-:W-:Y:S01]  /*10ef0*/  IMAD.SHL.U32 R136, R136, 0x4, RZ ;  /* 0x0000000488887824 */ /* 0x000fe200078e00ff */
[----:B------:R1:W-:Y:S04]  /*10f00*/  LDGSTS.E [R137+0x2fe00], [R4.64], !P2 ;  /* 0x2fe0000004897fae */ /* 0x0003e8000d121844 */
[----:B------:R-:W-:Y:S01]  /*10f10*/  LOP3.LUT R252, R136, R252, RZ, 0x3c, !PT ;  /* 0x000000fc88fc7212 */ /* 0x000fe200078e3cff */
[----:B------:R-:W0:Y:S04]  /*10f20*/  LDGDEPBAR ;  /* 0x00000000000079af */ /* 0x000e280000000000 */
[----:B------:R2:W-:Y:S04]  /*10f30*/  LDGSTS.E [R252+0x10000], [R134.64], P6 ;  /* 0x1000000086fc7fae */ /* 0x0005e8000b121844 */
[----:B-1----:R1:W5:Y:S04]  /*10f40*/  LDL.LU R137, [R1+0x1ec0] ;  /* 0x001ec00001897983 */ /* 0x0023680000300800 */
[----:B------:R3:W-:Y:S04]  /*10f50*/  LDGSTS.E [R252+0x10400], [R128.64], P6 ;  /* 0x1040000080fc7fae */ /* 0x0007e8000b121844 */
[----:B--2---:R-:W2:Y:S04]  /*10f60*/  LDL.LU.64 R134, [R1+0x1eb8] ;  /* 0x001eb80001867983 */ /* 0x004ea80000300a00 */
[----:B------:R4:W-:Y:S04]  /*10f70*/  LDGSTS.E [R252+0x10800], [R132.64], P6 ;  /* 0x1080000084fc7fae */ /* 0x0009e8000b121844 */
[----:B---3--:R-:W3:Y:S04]  /*10f80*/  LDL.LU.64 R128, [R1+0x1eb0] ;  /* 0x001eb00001807983 */ /* 0x008ee80000300a00 */
[----:B------:R1:W-:Y:S04]  /*10f90*/  LDGSTS.E [R252+0x10c00], [R130.64], P6 ;  /* 0x10c0000082fc7fae */ /* 0x0003e8000b121844 */
[----:B----4-:R-:W4:Y:S04]  /*10fa0*/  LDL.LU.64 R132, [R1+0x1ea8] ;  /* 0x001ea80001847983 */ /* 0x010f280000300a00 */
[----:B-1----:R-:W3:Y:S01]  /*10fb0*/  LDL.LU.64 R130, [R1+0x1ea0] ;  /* 0x001ea00001827983 */ /* 0x002ee20000300a00 */
[----:B------:R-:W-:-:S03]  /*10fc0*/  SHF.R.U32.HI R0, RZ, 0x1, R0 ;  /* 0x00000001ff007819 */ /* 0x000fc60000011600 */
[----:B----4-:R1:W-:Y:S04]  /*10fd0*/  LDGSTS.E [R252+0x11000], [R132.64], P6 ;  /* 0x1100000084fc7fae */ /* 0x0103e8000b121844 */
[----:B--2---:R2:W-:Y:S04]  /*10fe0*/  LDGSTS.E [R252+0x11400], [R134.64], P6 ;  /* 0x1140000086fc7fae */ /* 0x0045e8000b121844 */
[----:B------:R4:W-:Y:S04]  /*10ff0*/  LDGSTS.E [R252+0x11800], [R242.64], P6 ;  /* 0x11800000f2fc7fae */ /* 0x0009e8000b121844 */
[----:B-1----:R-:W3:Y:S04]  /*11000*/  LDL.LU.64 R132, [R1+0x1e98] ;  /* 0x001e980001847983 */ /* 0x002ee80000300a00 */
[----:B--2---:R-:W2:Y:S04]  /*11010*/  LDL.LU.64 R134, [R1+0x1e90] ;  /* 0x001e900001867983 */ /* 0x004ea80000300a00 */
        /* <DEDUP_REMOVED lines=16> */
[----:B----4-:R4:W5:Y:S04]  /*11120*/  LDL.LU.64 R242, [R1+0x1e88] ;  /* 0x001e880001f27983 */ /* 0x0109680000300a00 */
[----:B------:R4:W-:Y:S04]  /*11130*/  LDGSTS.E [R252+0x15c00], [R184.64], P6 ;  /* 0x15c00000b8fc7fae */ /* 0x0009e8000b121844 */
[----:B-1----:R1:W5:Y:S04]  /*11140*/  LDL.LU.64 R240, [R1+0x1e80] ;  /* 0x001e800001f07983 */ /* 0x0023680000300a00 */
[----:B------:R1:W-:Y:S04]  /*11150*/  LDGSTS.E [R252+0x16000], [R182.64], P6 ;  /* 0x16000000b6fc7fae */ /* 0x0003e8000b121844 */
[----:B------:R1:W5:Y:S04]  /*11160*/  LDL.LU.64 R226, [R1+0x1e78] ;  /* 0x001e780001e27983 */ /* 0x0003680000300a00 */
        /* <DEDUP_REMOVED lines=52> */
[----:B------:R1:W-:Y:S01]  /*114b0*/  LDGSTS.E [R252+0x1cc00], [R56.64], P6 ;  /* 0x1cc0000038fc7fae */ /* 0x0003e2000b121844 */
[----:B------:R-:W-:-:S03]  /*114c0*/  LOP3.LUT R0, R136, R0, RZ, 0x3c, !PT ;  /* 0x0000000088007212 */ /* 0x000fc600078e3cff */
        /* <DEDUP_REMOVED lines=8> */
[----:B------:R-:W-:-:S03]  /*11550*/  LOP3.LUT R0, R0, 0x40, RZ, 0x3c, !PT ;  /* 0x0000004000007812 */ /* 0x000fc600078e3cff */
[----:B------:R4:W5:Y:S04]  /*11560*/  LDL.LU.64 R212, [R1+0x1d80] ;  /* 0x001d800001d47983 */ /* 0x0009680000300a00 */
[----:B------:R1:W-:Y:S04]  /*11570*/  LDGSTS.E [R252+0x1e000], [R36.64], P6 ;  /* 0x1e00000024fc7fae */ /* 0x0003e8000b121844 */
[----:B--2---:R4:W5:Y:S04]  /*11580*/  LDL.LU.64 R230, [R1+0x1d78] ;  /* 0x001d780001e67983 */ /* 0x0049680000300a00 */
        /* <DEDUP_REMOVED lines=13> */
[----:B------:R4:W5:Y:S04]  /*11660*/  LDL.LU R136, [R1+0x1d40] ;  /* 0x001d400001887983 */ /* 0x0009680000300800 */
[----:B------:R1:W-:Y:S04]  /*11670*/  LDGSTS.E [R0+0x10200], [R134.64], P6 ;  /* 0x1020000086007fae */ /* 0x0003e8000b121844 */
[----:B---3--:R3:W-:Y:S04]  /*11680*/  LDGSTS.E [R0+0x10600], [R132.64], P6 ;  /* 0x1060000084007fae */ /* 0x0087e8000b121844 */
[----:B------:R2:W-:Y:S04]  /*11690*/  LDGSTS.E [R0+0x10a00], [R130.64], P6 ;  /* 0x10a0000082007fae */ /* 0x0005e8000b121844 */
[----:B-1----:R4:W5:Y:S04]  /*116a0*/  LDL.LU.64 R134, [R1+0x1d38] ;  /* 0x001d380001867983 */ /* 0x0029680000300a00 */
[----:B---3--:R4:W5:Y:S04]  /*116b0*/  LDL.LU.64 R132, [R1+0x1d30] ;  /* 0x001d300001847983 */ /* 0x0089680000300a00 */
[----:B--2---:R4:W5:Y:S04]  /*116c0*/  LDL.LU.64 R130, [R1+0x1d28] ;  /* 0x001d280001827983 */ /* 0x0049680000300a00 */
[----:B------:R1:W-:Y:S04]  /*116d0*/  LDGSTS.E [R0+0x10e00], [R128.64], P6 ;  /* 0x10e0000080007fae */ /* 0x0003e8000b121844 */
[----:B------:R2:W-:Y:S04]  /*116e0*/  LDGSTS.E [R0+0x11200], [R126.64], P6 ;  /* 0x112000007e007fae */ /* 0x0005e8000b121844 */
[----:B------:R3:W-:Y:S04]  /*116f0*/  LDGSTS.E [R0+0x11600], [R124.64], P6 ;  /* 0x116000007c007fae */ /* 0x0007e8000b121844 */
[----:B-1----:R4:W5:Y:S04]  /*11700*/  LDL.LU.64 R128, [R1+0x1d20] ;  /* 0x001d200001807983 */ /* 0x0029680000300a00 */
[----:B--2---:R4:W5:Y:S04]  /*11710*/  LDL.LU.64 R126, [R1+0x1d18] ;  /* 0x001d1800017e7983 */ /* 0x0049680000300a00 */
[----:B---3--:R4:W5:Y:S04]  /*11720*/  LDL.LU.64 R124, [R1+0x1d10] ;  /* 0x001d1000017c7983 */ /* 0x0089680000300a00 */
        /* <DEDUP_REMOVED lines=93> */
[----:B------:R4:W-:Y:S01]  /*11d00*/  LDGSTS.E [R0+0x1ee00], [R22.64], P6 ;  /* 0x1ee0000016007fae */ /* 0x0009e2000b121844 */
[----:B------:R-:W-:-:S03]  /*11d10*/  IMAD.MOV.U32 R252, RZ, RZ, c[0x0][0x18c] ;  /* 0x00006300fffc7624 */ /* 0x000fc600078e00ff */
[----:B------:R4:W-:Y:S04]  /*11d20*/  LDGSTS.E [R0+0x1f200], [R18.64], P6 ;  /* 0x1f20000012007fae */ /* 0x0009e8000b121844 */
[----:B------:R4:W-:Y:S04]  /*11d30*/  LDGSTS.E [R0+0x1f600], [R14.64], P6 ;  /* 0x1f6000000e007fae */ /* 0x0009e8000b121844 */
[----:B------:R4:W-:Y:S04]  /*11d40*/  LDGSTS.E [R0+0x1fa00], [R10.64], P6 ;  /* 0x1fa000000a007fae */ /* 0x0009e8000b121844 */
[----:B------:R4:W-:Y:S01]  /*11d50*/  LDGSTS.E [R0+0x1fe00], [R6.64], P6 ;  /* 0x1fe0000006007fae */ /* 0x0009e2000b121844 */
[----:B------:R-:W-:-:S03]  /*11d60*/  IMAD.SHL.U32 R252, R252, 0x20, RZ ;  /* 0x00000020fcfc7824 */ /* 0x000fc600078e00ff */
[----:B------:R-:W0:Y:S01]  /*11d70*/  LDGDEPBAR ;  /* 0x00000000000079af */ /* 0x000e220000000000 */
[----:B------:R-:W-:Y:S05]  /*11d80*/  @!P5 BRA `(.L_x_0) ;  /* 0x0002a2500000d947 */ /* 0x000fea0003800000 */
[----:B-----5:R-:W2:Y:S04]  /*11d90*/  LDL.LU.64 R196, [R1+0x1028] ;  /* 0x0010280001c47983 */ /* 0x020ea80000300a00 */
[----:B------:R-:W3:Y:S04]  /*11da0*/  LDL.LU.64 R194, [R1+0x1018] ;  /* 0x0010180001c27983 */ /* 0x000ee80000300a00 */
[----:B----4-:R-:W4:Y:S04]  /*11db0*/  LDL.LU.64 R198, [R1+0x1098] ;  /* 0x0010980001c67983 */ /* 0x010f280000300a00 */
[----:B------:R-:W2:Y:S04]  /*11dc0*/  LDL.LU.64 R200, [R1+0x10e8] ;  /* 0x0010e80001c87983 */ /* 0x000ea80000300a00 */
        /* <DEDUP_REMOVED lines=10> */
[----:B------:R-:W3:Y:S04]  /*11e70*/  LDL.LU.64 R186, [R1+0x1210] ;  /* 0x0012100001ba7983 */ /* 0x000ee80000300a00 */
[----:B------:R-:W3:Y:S04]  /*11e80*/  LDL.LU.64 R178, [R1+0xd40] ;  /* 0x000d400001b27983 */ /* 0x000ee80000300a00 */
[----:B------:R-:W3:Y:S04]  /*11e90*/  LDL.LU.64 R182, [R1+0xd48] ;  /* 0x000d480001b67983 */ /* 0x000ee80000300a00 */
[----:B------:R-:W4:Y:S04]  /*11ea0*/  LDL.LU.64 R190, [R1+0xd50] ;  /* 0x000d500001be7983 */ /* 0x000f280000300a00 */
[----:B------:R-:W4:Y:S04]  /*11eb0*/  LDL.LU.64 R188, [R1+0xd58] ;  /* 0x000d580001bc7983 */ /* 0x000f280000300a00 */
[----:B------:R-:W4:Y:S04]  /*11ec0*/  LDL.LU.64 R192, [R1+0xd60] ;  /* 0x000d600001c07983 */ /* 0x000f280000300a00 */
[----:B--2---:R1:W-:Y:S01]  /*11ed0*/  STL [R1+0x1798], R184 ;  /* 0x001798b801007387 */ /* 0x0043e20000100800 */
[----:B------:R-:W-:-:S03]  /*11ee0*/  IMAD.MOV.U32 R0, RZ, RZ, R185 ;  /* 0x000000ffff007224 */ /* 0x000fc600078e00b9 */
[----:B------:R-:W2:Y:S04]  /*11ef0*/  LDL.LU.64 R180, [R1+0xd68] ;  /* 0x000d680001b47983 */ /* 0x000ea80000300a00 */
[----:B------:R1:W-:Y:S04]  /*11f00*/  STL [R1+0x1794], R0 ;  /* 0x0017940001007387 */ /* 0x0003e80000100800 */
[----:B---3--:R3:W-:Y:S04]  /*11f10*/  STL [R1+0x17a0], R186 ;  /* 0x0017a0ba01007387 */ /* 0x0087e80000100800 */
[----:B-1----:R-:W2:Y:S01]  /*11f20*/  LDL.LU.64 R184, [R1+0x10a8] ;  /* 0x0010a80001b87983 */ /* 0x002ea20000300a00 */
[----:B------:R-:W-:-:S05]  /*11f30*/  IMAD.MOV.U32 R0, RZ, RZ, R187 ;  /* 0x000000ffff007224 */ /* 0x000fca00078e00bb */
[----:B------:R1:W-:Y:S04]  /*11f40*/  STL [R1+0x179c], R0 ;  /* 0x00179c0001007387 */ /* 0x0003e80000100800 */
[----:B---3--:R-:W3:Y:S01]  /*11f50*/  LDL.LU.64 R186, [R1+0x10a0] ;  /* 0x0010a00001ba7983 */ /* 0x008ee20000300a00 */
[----:B-1----:R-:W-:-:S03]  /*11f60*/  IMAD.MOV.U32 R0, RZ, RZ, R179 ;  /* 0x000000ffff007224 */ /* 0x002fc600078e00b3 */
[----:B------:R-:W-:Y:S04]  /*11f70*/  STL [R1+0x17a8], R178 ;  /* 0x0017a8b201007387 */ /* 0x000fe80000100800 */
[----:B------:R1:W-:Y:S04]  /*11f80*/  STL [R1+0x17a4], R0 ;  /* 0x0017a40001007387 */ /* 0x0003e80000100800 */
[----:B------:R4:W-:Y:S01]  /*11f90*/  STL [R1+0x17b0], R182 ;  /* 0x0017b0b601007387 */ /* 0x0009e20000100800 */
[----:B-1----:R-:W-:-:S05]  /*11fa0*/  IMAD.MOV.U32 R0, RZ, RZ, R183 ;  /* 0x000000ffff007224 */ /* 0x002fca00078e00b7 */
[----:B------:R1:W-:Y:S04]  /*11fb0*/  STL [R1+0x17ac], R0 ;  /* 0x0017ac0001007387 */ /* 0x0003e80000100800 */
[----:B----4-:R4:W-:Y:S04]  /*11fc0*/  STL [R1+0x17b8], R190 ;  /* 0x0017b8be01007387 */ /* 0x0109e80000100800 */
[----:B------:R-:W3:Y:S01]  /*11fd0*/  LDL.LU.64 R182, [R1+0x1050] ;  /* 0x0010500001b67983 */ /* 0x000ee20000300a00 */
[----:B-1----:R-:W-:-:S03]  /*11fe0*/  IMAD.MOV.U32 R0, RZ, RZ, R191 ;  /* 0x000000ffff007224 */ /* 0x002fc600078e00bf */
[----:B------:R-:W-:Y:S04]  /*11ff0*/  STL [R1+0x17c0], R188 ;  /* 0x0017c0bc01007387 */ /* 0x000fe80000100800 */
[----:B------:R1:W-:Y:S04]  /*12000*/  STL [R1+0x17b4], R0 ;  /* 0x0017b40001007387 */ /* 0x0003e80000100800 */
[----:B----4-:R-:W4:Y:S01]  /*12010*/  LDL.LU.64 R190, [R1+0x1060] ;  /* 0x0010600001be7983 */ /* 0x010f220000300a00 */
[----:B-1----:R-:W-:-:S03]  /*12020*/  IMAD.MOV.U32 R0, RZ, RZ, R189 ;  /* 0x000000ffff007224 */ /* 0x002fc600078e00bd */
[----:B------:R-:W-:Y:S04]  /*12030*/  STL [R1+0x17c8], R192 ;  /* 0x0017c8c001007387 */ /* 0x000fe80000100800 */
[----:B------:R1:W-:Y:S04]  /*12040*/  STL [R1+0x17bc], R0 ;  /* 0x0017bc0001007387 */ /* 0x0003e80000100800 */
[----:B------:R-:W4:Y:S01]  /*12050*/  LDL.LU.64 R188, [R1+0xd70] ;  /* 0x000d700001bc7983 */ /* 0x000f220000300a00 */
[----:B-1----:R-:W-:-:S05]  /*12060*/  IMAD.MOV.U32 R0, RZ, RZ, R193 ;  /* 0x000000ffff007224 */ /* 0x002fca00078e00c1 */
[----:B------:R1:W-:Y:S04]  /*12070*/  STL [R1+0x17c4], R0 ;  /* 0x0017c40001007387 */ /* 0x0003e80000100800 */
[----:B--2---:R-:W-:Y:S01]  /*12080*/  STL [R1+0x17d0], R180 ;  /* 0x0017d0b401007387 */ /* 0x004fe20000100800 */
[----:B-1----:R-:W-:-:S03]  /*12090*/  IMAD.MOV.U32 R0, RZ, RZ, R181 ;  /* 0x000000ffff007224 */ /* 0x002fc600078e00b5 */
[----:B------:R-:W2:Y:S04]  /*120a0*/  LDL.LU.64 R192, [R1+0xd78] ;  /* 0x000d780001c07983 */ /* 0x000ea80000300a00 */
[----:B------:R1:W-:Y:S04]  /*120b0*/  STL [R1+0x17cc], R0 ;  /* 0x0017cc0001007387 */ /* 0x0003e80000100800 */
[----:B------:R3:W-:Y:S04]  /*120c0*/  STL [R1+0x17d8], R184 ;  /* 0x0017d8b801007387 */ /* 0x0007e80000100800 */
[----:B------:R-:W2:Y:S01]  /*120d0*/  LDL.LU.64 R178, [R1+0xd80] ;  /* 0x000d800001b27983 */ /* 0x000ea20000300a00 */
[----:B-1----:R-:W-:-:S05]  /*120e0*/  IMAD.MOV.U32 R0, RZ, RZ, R185 ;  /* 0x000000ffff007224 */ /* 0x002fca00078e00b9 */
[----:B------:R1:W-:Y:S04]  /*120f0*/  STL [R1+0x17d4], R0 ;  /* 0x0017d40001007387 */ /* 0x0003e80000100800 */
[----:B---3--:R3:W-:Y:S04]  /*12100*/  STL [R1+0x17e0], R186 ;  /* 0x0017e0ba01007387 */ /* 0x0087e80000100800 */
[----:B------:R-:W2:Y:S01]  /*12110*/  LDL.LU.64 R184, [R1+0xd88] ;  /* 0x000d880001b87983 */ /* 0x000ea20000300a00 */
[----:B-1----:R-:W-:-:S05]  /*12120*/  IMAD.MOV.U32 R0, RZ, RZ, R187 ;  /* 0x000000ffff007224 */ /* 0x002fca00078e00bb */
[----:B------:R1:W-:Y:S04]  /*12130*/  STL [R1+0x17dc], R0 ;  /* 0x0017dc0001007387 */ /* 0x0003e80000100800 */
[----:B---3--:R-:W3:Y:S04]  /*12140*/  LDL.LU.64 R186, [R1+0x1100] ;  /* 0x0011000001ba7983 */ /* 0x008ee80000300a00 */
[----:B------:R4:W-:Y:S01]  /*12150*/  STL [R1+0x17e8], R182 ;  /* 0x0017e8b601007387 */ /* 0x0009e20000100800 */
[----:B-1----:R-:W-:-:S03]  /*12160*/  IMAD.MOV.U32 R0, RZ, RZ, R183 ;  /* 0x000000ffff007224 */ /* 0x002fc600078e00b7 */
[----:B----4-:R-:W4:Y:S04]  /*12170*/  LDL.LU.64 R182, [R1+0x1110] ;  /* 0x0011100001b67983 */ /* 0x010f280000300a00 */
[----:B------:R1:W-:Y:S04]  /*12180*/  STL [R1+0x17e4], R0 ;  /* 0x0017e40001007387 */ /* 0x0003e80000100800 */
[----:B------:R1:W-:Y:S02]  /*12190*/  STL [R1+0x17f0], R190 ;  /* 0x0017f0be01007387 */ /* 0x0003e40000100800 */
[----:B-1----:R-:W-:-:S02]  /*121a0*/  IMAD.MOV.U32 R0, RZ, RZ, R191 ;  /* 0x000000ffff007224 */ /* 0x002fc400078e00bf */
[----:B------:R-:W4:Y:S04]  /*121b0*/  LDL.LU.64 R190, [R1+0x10b8] ;  /* 0x0010b80001be7983 */ /* 0x000f280000300a00 */
[----:B------:R1:W-:Y:S04]  /*121c0*/  STL [R1+0x17ec], R0 ;  /* 0x0017ec0001007387 */ /* 0x0003e80000100800 */
[----:B------:R-:W-:Y:S04]  /*121d0*/  STL [R1+0x17f8], R188 ;  /* 0x0017f8bc01007387 */ /* 0x000fe80000100800 */
[----:B------:R-:W4:Y:S01]  /*121e0*/  LDL.LU.64 R180, [R1+0x10d0] ;  /* 0x0010d00001b47983 */ /* 0x000f220000300a00 */
[----:B-1----:R-:W-:-:S05]  /*121f0*/  IMAD.MOV.U32 R0, RZ, RZ, R189 ;  /* 0x000000ffff007224 */ /* 0x002fca00078e00bd */
[----:B------:R1:W-:Y:S04]  /*12200*/  STL [R1+0x17f4], R0 ;  /* 0x0017f40001007387 */ /* 0x0003e80000100800 */
[----:B--2---:R2:W-:Y:S01]  /*12210*/  STL [R1+0x1800], R192 ;  /* 0x001800c001007387 */ /* 0x0045e20000100800 */
[----:B-1----:R-:W-:-:S03]  /*12220*/  IMAD.MOV.U32 R0, RZ, RZ, R193 ;  /* 0x000000ffff007224 */ /* 0x002fc600078e00c1 */
[----:B--2---:R-:W2:Y:S04]  /*12230*/  LDL.LU.64 R192, [R1+0x1070] ;  /* 0x0010700001c07983 */ /* 0x004ea80000300a00 */
[----:B------:R1:W-:Y:S04]  /*12240*/  STL [R1+0x17fc], R0 ;  /* 0x0017fc0001007387 */ /* 0x0003e80000100800 */
[----:B------:R-:W2:Y:S01]  /*12250*/  LDL.LU.64 R188, [R1+0x1078] ;  /* 0x0010780001bc7983 */ /* 0x000ea20000300a00 */
[----:B-1----:R-:W-:-:S03]  /*12260*/  IMAD.MOV.U32 R0, RZ, RZ, R179 ;  /* 0x000000ffff007224 */ /* 0x002fc600078e00b3 */
[----:B------:R-:W-:Y:S04]  /*12270*/  STL [R1+0x1808], R178 ;  /* 0x001808b201007387 */ /* 0x000fe80000100800 */
[----:B------:R1:W-:Y:S04]  /*12280*/  STL [R1+0x1804], R0 ;  /* 0x0018040001007387 */ /* 0x0003e80000100800 */
[----:B------:R3:W-:Y:S01]  /*12290*/  STL [R1+0x1810], R184 ;  /* 0x001810b801007387 */ /* 0x0007e20000100800 */
[----:B-1----:R-:W-:-:S05]  /*122a0*/  IMAD.MOV.U32 R0, RZ, RZ, R185 ;  /* 0x000000ffff007224 */ /* 0x002fca00078e00b9 */
[----:B------:R1:W-:Y:S04]  /*122b0*/  STL [R1+0x180c], R0 ;  /* 0x00180c0001007387 */ /* 0x0003e80000100800 */
[----:B---3--:R3:W-:Y:S04]  /*122c0*/  STL [R1+0x1818], R186 ;  /* 0x001818ba01007387 */ /* 0x0087e80000100800 */
[----:B------:R-:W2:Y:S01]  /*122d0*/  LDL.LU.64 R184, [R1+0xd90] ;  /* 0x000d900001b87983 */ /* 0x000ea20000300a00 */
[----:B-1----:R-:W-:-:S03]  /*122e0*/  IMAD.MOV.U32 R0, RZ, RZ, R187 ;  /* 0x000000ffff007224 */ /* 0x002fc600078e00bb */
[----:B----4-:R-:W-:Y:S04]  /*122f0*/  STL [R1+0x1820], R182 ;  /* 0x001820b601007387 */ /* 0x010fe80000100800 */
[----:B------:R1:W-:Y:S04]  /*12300*/  STL [R1+0x1814], R0 ;  /* 0x0018140001007387 */ /* 0x0003e80000100800 */
[----:B---3--:R-:W3:Y:S01]  /*12310*/  LDL.LU.64 R186, [R1+0xd98] ;  /* 0x000d980001ba7983 */ /* 0x008ee20000300a00 */
[----:B-1----:R-:W-:-:S03]  /*12320*/  IMAD.MOV.U32 R0, RZ, RZ, R183 ;  /* 0x000000ffff007224 */ /* 0x002fc600078e00b7 */
[----:B------:R-:W-:Y:S04]  /*12330*/  STL [R1+0x1828], R190 ;  /* 0x001828be01007387 */ /* 0x000fe80000100800 */
[----:B------:R1:W-:Y:S04]  /*12340*/  STL [R1+0x181c], R0 ;  /* 0x00181c0001007387 */ /* 0x0003e80000100800 */
[----:B------:R-:W3:Y:S01]  /*12350*/  LDL.LU.64 R182, [R1+0x1140] ;  /* 0x0011400001b67983 */ /* 0x000ee20000300a00 */
[----:B-1----:R-:W-:-:S05]  /*12360*/  IMAD.MOV.U32 R0, RZ, RZ, R191 ;  /* 0x000000ffff007224 */ /* 0x002fca00078e00bf */
[----:B------:R1:W-:Y:S04]  /*12370*/  STL [R1+0x1824], R0 ;  /* 0x0018240001007387 */ /* 0x0003e80000100800 */
[----:B------:R-:W-:Y:S04]  /*12380*/  STL [R1+0x1830], R180 ;  /* 0x001830b401007387 */ /* 0x000fe80000100800 */
[----:B------:R-:W3:Y:S01]  /*12390*/  LDL.LU.64 R190, [R1+0x1148] ;  /* 0x0011480001be7983 */ /* 0x000ee20000300a00 */
[----:B-1----:R-:W-:-:S05]  /*123a0*/  IMAD.MOV.U32 R0, RZ, RZ, R181 ;  /* 0x000000ffff007224 */ /* 0x002fca00078e00b5 */
[----:B------:R1:W-:Y:S04]  /*123b0*/  STL [R1+0x182c], R0 ;  /* 0x00182c0001007387 */ /* 0x0003e80000100800 */
[----:B--2---:R2:W-:Y:S01]  /*123c0*/  STL [R1+0x1838], R192 ;  /* 0x001838c001007387 */ /* 0x0045e20000100800 */
[----:B-1----:R-:W-:-:S03]  /*123d0*/  IMAD.MOV.U32 R0, RZ, RZ, R193 ;  /* 0x000000ffff007224 */ /* 0x002fc600078e00c1 */
[----:B------:R-:W4:Y:S04]  /*123e0*/  LDL.LU.64 R178, [R1+0x1118] ;  /* 0x0011180001b27983 */ /* 0x000f280000300a00 */
[----:B------:R1:W-:Y:S04]  /*123f0*/  STL [R1+0x1834], R0 ;  /* 0x0018340001007387 */ /* 0x0003e80000100800 */
[----:B------:R2:W-:Y:S04]  /*12400*/  STL [R1+0x1840], R188 ;  /* 0x001840bc01007387 */ /* 0x0005e80000100800 */
[----:B--2---:R-:W2:Y:S01]  /*12410*/  LDL.LU.64 R192, [R1+0x1128] ;  /* 0x0011280001c07983 */ /* 0x004ea20000300a00 */
[----:B-1----:R-:W-:-:S05]  /*12420*/  IMAD.MOV.U32 R0, RZ, RZ, R189 ;  /* 0x000000ffff007224 */ /* 0x002fca00078e00bd */
[----:B------:R1:W-:Y:S04]  /*12430*/  STL [R1+0x183c], R0 ;  /* 0x00183c0001007387 */ /* 0x0003e80000100800 */
[----:B------:R-:W2:Y:S04]  /*12440*/  LDL.LU.64 R188, [R1+0x10d8] ;  /* 0x0010d80001bc7983 */ /* 0x000ea80000300a00 */
[----:B------:R3:W-:Y:S01]  /*12450*/  STL [R1+0x1848], R184 ;  /* 0x001848b801007387 */ /* 0x0007e20000100800 */
[----:B-1----:R-:W-:-:S03]  /*12460*/  IMAD.MOV.U32 R0, RZ, RZ, R185 ;  /* 0x000000ffff007224 */ /* 0x002fc600078e00b9 */
[----:B---3--:R-:W4:Y:S04]  /*12470*/  LDL.LU.64 R184, [R1+0x10e0] ;  /* 0x0010e00001b87983 */ /* 0x008f280000300a00 */
        /* <DEDUP_REMOVED lines=9> */
[----:B------:R1:W-:Y:S02]  /*12510*/  STL [R1+0x1860], R190 ;  /* 0x001860be01007387 */ /* 0x0003e40000100800 */
[----:B-1----:R-:W-:Y:S02]  /*12520*/  IMAD.MOV.U32 R0, RZ, RZ, R191 ;  /* 0x000000ffff007224 */ /* 0x002fe400078e00bf */
[----:B------:R-:W4:Y:S04]  /*12530*/  LDL.LU.64 R190, [R1+0x1180] ;  /* 0x0011800001be7983 */ /* 0x000f280000300a00 */
[----:B------:R4:W-:Y:S04]  /*12540*/  STL [R1+0x185c], R0 ;  /* 0x00185c0001007387 */ /* 0x0009e80000100800 */
[----:B------:R-:W4:Y:S02]  /*12550*/  LDL.LU.64 R182, [R1+0x1188] ;  /* 0x0011880001b67983 */ /* 0x000f240000300a00 */
[----:B----4-:R-:W-:-:S02]  /*12560*/  IMAD.MOV.U32 R0, RZ, RZ, R179 ;  /* 0x000000ffff007224 */ /* 0x010fc400078e00b3 */
[----:B------:R-:W-:Y:S04]  /*12570*/  STL [R1+0x1868], R178 ;  /* 0x001868b201007387 */ /* 0x000fe80000100800 */
[----:B------:R2:W-:Y:S02]  /*12580*/  STL [R1+0x1864], R0 ;  /* 0x0018640001007387 */ /* 0x0005e40000100800 */
[----:B--2---:R-:W-:Y:S02]  /*12590*/  IMAD.MOV.U32 R0, RZ, RZ, R193 ;  /* 0x000000ffff007224 */ /* 0x004fe400078e00c1 */
[----:B------:R1:W-:Y:S04]  /*125a0*/  STL [R1+0x1870], R192 ;  /* 0x001870c001007387 */ /* 0x0003e80000100800 */
[----:B------:R2:W-:Y:S04]  /*125b0*/  STL [R1+0x186c], R0 ;  /* 0x00186c0001007387 */ /* 0x0005e80000100800 */
[----:B------:R4:W-:Y:S04]  /*125c0*/  STL [R1+0x1878], R188 ;  /* 0x001878bc01007387 */ /* 0x0009e80000100800 */
[----:B-1----:R-:W3:Y:S01]  /*125d0*/  LDL.LU.64 R192, [R1+0x1150] ;  /* 0x0011500001c07983 */ /* 0x002ee20000300a00 */
[----:B--2---:R-:W-:-:S03]  /*125e0*/  IMAD.MOV.U32 R0, RZ, RZ, R189 ;  /* 0x000000ffff007224 */ /* 0x004fc600078e00bd */
[----:B----4-:R-:W-:Y:S04]  /*125f0*/  STL [R1+0x1880], R184 ;  /* 0x001880b801007387 */ /* 0x010fe80000100800 */
[----:B------:R1:W-:Y:S04]  /*12600*/  STL [R1+0x1874], R0 ;  /* 0x0018740001007387 */ /* 0x0003e80000100800 */
[----:B------:R-:W2:Y:S01]  /*12610*/  LDL.LU.64 R188, [R1+0x1160] ;  /* 0x0011600001bc7983 */ /* 0x000ea20000300a00 */
[----:B-1----:R-:W-:-:S03]  /*12620*/  IMAD.MOV.U32 R0, RZ, RZ, R185 ;  /* 0x000000ffff007224 */ /* 0x002fc600078e00b9 */
[----:B------:R-:W-:Y:S04]  /*12630*/  STL [R1+0x1888], R186 ;  /* 0x001888ba01007387 */ /* 0x000fe80000100800 */
[----:B------:R1:W-:Y:S04]  /*12640*/  STL [R1+0x187c], R0 ;  /* 0x00187c0001007387 */ /* 0x0003e80000100800 */
[----:B------:R-:W4:Y:S01]  /*12650*/  LDL.LU.64 R184, [R1+0x1130] ;  /* 0x0011300001b87983 */ /* 0x000f220000300a00 */
[----:B-1----:R-:W-:-:S05]  /*12660*/  IMAD.MOV.U32 R0, RZ, RZ, R187 ;  /* 0x000000ffff007224 */ /* 0x002fca00078e00bb */
[----:B------:R1:W-:Y:S04]  /*12670*/  STL [R1+0x1884], R0 ;  /* 0x0018840001007387 */ /* 0x0003e80000100800 */
[----:B------:R-:W-:Y:S04]  /*12680*/  STL [R1+0x1890], R180 ;  /* 0x001890b401007387 */ /* 0x000fe80000100800 */
[----:B------:R-:W4:Y:S01]  /*12690*/  LDL.LU.64 R186, [R1+0x1138] ;  /* 0x0011380001ba7983 */ /* 0x000f220000300a00 */
[----:B-1----:R-:W-:-:S05]  /*126a0*/  IMAD.MOV.U32 R0, RZ, RZ, R181 ;  /* 0x000000ffff007224 */ /* 0x002fca00078e00b5 */
[----:B------:R1:W-:Y:S04]  /*126b0*/  STL [R1+0x188c], R0 ;  /* 0x00188c0001007387 */ /* 0x0003e80000100800 */
        /* <DEDUP_REMOVED lines=8> */
[----:B------:R-:W4:Y:S04]  /*12740*/  LDL.LU.64 R180, [R1+0x11b0] ;  /* 0x0011b00001b47983 */ /* 0x000f280000300a00 */
[----:B---3--:R3:W-:Y:S01]  /*12750*/  STL [R1+0x18a8], R192 ;  /* 0x0018a8c001007387 */ /* 0x0087e20000100800 */
[----:B-1----:R-:W-:-:S03]  /*12760*/  IMAD.MOV.U32 R0, RZ, RZ, R193 ;  /* 0x000000ffff007224 */ /* 0x002fc600078e00c1 */
[----:B---3--:R-:W3:Y:S04]  /*12770*/  LDL.LU.64 R192, [R1+0x11b8] ;  /* 0x0011b80001c07983 */ /* 0x008ee80000300a00 */
[----:B------:R1:W-:Y:S04]  /*12780*/  STL [R1+0x18a4], R0 ;  /* 0x0018a40001007387 */ /* 0x0003e80000100800 */
[----:B--2---:R2:W-:Y:S01]  /*12790*/  STL [R1+0x18b0], R188 ;  /* 0x0018b0bc01007387 */ /* 0x0045e20000100800 */
[----:B-1----:R-:W-:-:S03]  /*127a0*/  IMAD.MOV.U32 R0, RZ, RZ, R189 ;  /* 0x000000ffff007224 */ /* 0x002fc600078e00bd */
[----:B--2---:R-:W2:Y:S04]  /*127b0*/  LDL.LU.64 R188, [R1+0x1190] ;  /* 0x0011900001bc7983 */ /* 0x004ea80000300a00 */
[----:B------:R1:W-:Y:S04]  /*127c0*/  STL [R1+0x18ac], R0 ;  /* 0x0018ac0001007387 */ /* 0x0003e80000100800 */
[----:B----4-:R-:W-:Y:S04]  /*127d0*/  STL [R1+0x18b8], R184 ;  /* 0x0018b8b801007387 */ /* 0x010fe80000100800 */
[----:B------:R-:W4:Y:S01]  /*127e0*/  LDL.LU.64 R182, [R1+0x1198] ;  /* 0x0011980001b67983 */ /* 0x000f220000300a00 */
[----:B-1----:R-:W-:-:S05]  /*127f0*/  IMAD.MOV.U32 R0, RZ, RZ, R185 ;  /* 0x000000ffff007224 */ /* 0x002fca00078e00b9 */
[----:B------:R1:W-:Y:S04]  /*12800*/  STL [R1+0x18b4], R0 ;  /* 0x0018b40001007387 */ /* 0x0003e80000100800 */
[----:B------:R1:W-:Y:S02]  /*12810*/  STL [R1+0x18c0], R186 ;  /* 0x0018c0ba01007387 */ /* 0x0003e40000100800 */
[----:B-1----:R-:W-:Y:S02]  /*12820*/  IMAD.MOV.U32 R0, RZ, RZ, R187 ;  /* 0x000000ffff007224 */ /* 0x002fe400078e00bb */
[----:B------:R-:W4:Y:S04]  /*12830*/  LDL.LU.64 R184, [R1+0x1168] ;  /* 0x0011680001b87983 */ /* 0x000f280000300a00 */
[----:B------:R1:W-:Y:S04]  /*12840*/  STL [R1+0x18bc], R0 ;  /* 0x0018bc0001007387 */ /* 0x0003e80000100800 */
[----:B------:R-:W4:Y:S01]  /*12850*/  LDL.LU.64 R186, [R1+0x1178] ;  /* 0x0011780001ba7983 */ /* 0x000f220000300a00 */
[----:B-1----:R-:W-:-:S03]  /*12860*/  IMAD.MOV.U32 R0, RZ, RZ, R179 ;  /* 0x000000ffff007224 */ /* 0x002fc600078e00b3 */
[----:B------:R-:W-:Y:S04]  /*12870*/  STL [R1+0x18c8], R178 ;  /* 0x0018c8b201007387 */ /* 0x000fe80000100800 */
[----:B------:R1:W-:Y:S02]  /*12880*/  STL [R1+0x18c4], R0 ;  /* 0x0018c40001007387 */ /* 0x0003e40000100800 */
[----:B-1----:R-:W-:Y:S02]  /*12890*/  IMAD.MOV.U32 R0, RZ, RZ, R191 ;  /* 0x000000ffff007224 */ /* 0x002fe400078e00bf */
[----:B------:R1:W-:Y:S04]  /*128a0*/  STL [R1+0x18d0], R190 ;  /* 0x0018d0be01007387 */ /* 0x0003e80000100800 */
[----:B------:R1:W-:Y:S04]  /*128b0*/  STL [R1+0x18cc], R0 ;  /* 0x0018cc0001007387 */ /* 0x0003e80000100800 */
[----:B------:R-:W-:Y:S04]  /*128c0*/  STL [R1+0x18d8], R180 ;  /* 0x0018d8b401007387 */ /* 0x000fe80000100800 */
[----:B-1----:R-:W4:Y:S01]  /*128d0*/  LDL.LU.64 R190, [R1+0x1108] ;  /* 0x0011080001be7983 */ /* 0x002f220000300a00 */
[----:B------:R-:W-:-:S03]  /*128e0*/  IMAD.MOV.U32 R0, RZ, RZ, R181 ;  /* 0x000000ffff007224 */ /* 0x000fc600078e00b5 */
[----:B---3--:R-:W-:Y:S04]  /*128f0*/  STL [R1+0x18e0], R192 ;  /* 0x0018e0c001007387 */ /* 0x008fe80000100800 */
[----:B------:R1:W-:Y:S04]  /*12900*/  STL [R1+0x18d4], R0 ;  /* 0x0018d40001007387 */ /* 0x0003e80000100800 */
[----:B------:R-:W3:Y:S01]  /*12910*/  LDL.LU.64 R178, [R1+0x1120] ;  /* 0x0011200001b27983 */ /* 0x000ee20000300a00 */
[----:B-1----:R-:W-:-:S05]  /*12920*/  IMAD.MOV.U32 R0, RZ, RZ, R193 ;  /* 0x000000ffff007224 */ /* 0x002fca00078e00c1 */
[----:B------:R1:W-:Y:S04]  /*12930*/  STL [R1+0x18dc], R0 ;  /* 0x0018dc0001007387 */ /* 0x0003e80000100800 */
[----:B--2---:R2:W-:Y:S01]  /*12940*/  STL [R1+0x18e8], R188 ;  /* 0x0018e8bc01007387 */ /* 0x0045e20000100800 */
[----:B-1----:R-:W-:-:S03]  /*12950*/  IMAD.MOV.U32 R0, RZ, RZ, R189 ;  /* 0x000000ffff007224 */ /* 0x002fc600078e00bd */
[----:B------:R-:W3:Y:S04]  /*12960*/  LDL.LU.64 R192, [R1+0x11e0] ;  /* 0x0011e00001c07983 */ /* 0x000ee80000300a00 */
[----:B------:R1:W-:Y:S01]  /*12970*/  STL [R1+0x18e4], R0 ;  /* 0x0018e40001007387 */ /* 0x0003e20000100800 */
[----:B--2---:R-:W-:-:S03]  /*12980*/  IMAD.MOV.U32 R188, RZ, RZ, R196 ;  /* 0x000000ffffbc7224 */ /* 0x004fc600078e00c4 */
[----:B----4-:R-:W-:Y:S01]  /*12990*/  STL [R1+0x18f0], R182 ;  /* 0x0018f0b601007387 */ /* 0x010fe20000100800 */
[----:B------:R-:W-:-:S03]  /*129a0*/  IMAD.MOV.U32 R189, RZ, RZ, R197 ;  /* 0x000000ffffbd7224 */ /* 0x000fc600078e00c5 */
[----:B------:R-:W2:Y:S01]  /*129b0*/  LDL.LU.64 R196, [R1+0x11e8] ;  /* 0x0011e80001c47983 */ /* 0x000ea20000300a00 */
[----:B-1----:R-:W-:-:S05]  /*129c0*/  IMAD.MOV.U32 R0, RZ, RZ, R183 ;  /* 0x000000ffff007224 */ /* 0x002fca00078e00b7 */
[----:B------:R1:W-:Y:S04]  /*129d0*/  STL [R1+0x18ec], R0 ;  /* 0x0018ec0001007387 */ /* 0x0003e80000100800 */
[----:B------:R4:W-:Y:S01]  /*129e0*/  STL [R1+0x18f8], R184 ;  /* 0x0018f8b801007387 */ /* 0x0009e20000100800 */
[----:B-1----:R-:W-:-:S03]  /*129f0*/  IMAD.MOV.U32 R0, RZ, RZ, R185 ;  /* 0x000000ffff007224 */ /* 0x002fc600078e00b9 */
[----:B------:R-:W2:Y:S04]  /*12a00*/  LDL.LU.64 R182, [R1+0x11c0] ;  /* 0x0011c00001b67983 */ /* 0x000ea80000300a00 */
[----:B------:R1:W-:Y:S04]  /*12a10*/  STL [R1+0x18f4], R0 ;  /* 0x0018f40001007387 */ /* 0x0003e80000100800 */
[----:B------:R4:W-:Y:S04]  /*12a20*/  STL [R1+0x1900], R186 ;  /* 0x001900ba01007387 */ /* 0x0009e80000100800 */
[----:B----4-:R-:W4:Y:S01]  /*12a30*/  LDL.LU.64 R184, [R1+0x11c8] ;  /* 0x0011c80001b87983 */ /* 0x010f220000300a00 */
[----:B-1----:R-:W-:-:S05]  /*12a40*/  IMAD.MOV.U32 R0, RZ, RZ, R187 ;  /* 0x000000ffff007224 */ /* 0x002fca00078e00bb */
[----:B------:R1:W-:Y:S04]  /*12a50*/  STL [R1+0x18fc], R0 ;  /* 0x0018fc0001007387 */ /* 0x0003e80000100800 */
[----:B------:R-:W4:Y:S04]  /*12a60*/  LDL.LU.64 R186, [R1+0x11a0] ;  /* 0x0011a00001ba7983 */ /* 0x000f280000300a00 */
[----:B------:R1:W-:Y:S02]  /*12a70*/  STL [R1+0x1908], R190 ;  /* 0x001908be01007387 */ /* 0x0003e40000100800 */
[----:B-1----:R-:W-:-:S02]  /*12a80*/  IMAD.MOV.U32 R0, RZ, RZ, R191 ;  /* 0x000000ffff007224 */ /* 0x002fc400078e00bf */
[----:B------:R-:W4:Y:S04]  /*12a90*/  LDL.LU.64 R190, [R1+0x11a8] ;  /* 0x0011a80001be7983 */ /* 0x000f280000300a00 */
[----:B------:R-:W4:Y:S04]  /*12aa0*/  LDL.LU.64 R180, [R1+0x1208] ;  /* 0x0012080001b47983 */ /* 0x000f280000300a00 */
[----:B------:R3:W-:Y:S02]  /*12ab0*/  STL [R1+0x1904], R0 ;  /* 0x0019040001007387 */ /* 0x0007e40000100800 */
[----:B---3--:R-:W-:-:S02]  /*12ac0*/  IMAD.MOV.U32 R0, RZ, RZ, R179 ;  /* 0x000000ffff007224 */ /* 0x008fc400078e00b3 */
[----:B------:R1:W-:Y:S04]  /*12ad0*/  STL [R1+0x1910], R178 ;  /* 0x001910b201007387 */ /* 0x0003e80000100800 */
[----:B-1----:R-:W3:Y:S04]  /*12ae0*/  LDL.LU.64 R178, [R1+0x1158] ;  /* 0x0011580001b27983 */ /* 0x002ee80000300a00 */
[----:B------:R1:W-:Y:S04]  /*12af0*/  STL [R1+0x190c], R0 ;  /* 0x00190c0001007387 */ /* 0x0003e80000100800 */
[----:B------:R2:W-:Y:S01]  /*12b00*/  STL [R1+0x1918], R192 ;  /* 0x001918c001007387 */ /* 0x0005e20000100800 */
[----:B-1----:R-:W-:-:S03]  /*12b10*/  IMAD.MOV.U32 R0, RZ, RZ, R193 ;  /* 0x000000ffff007224 */ /* 0x002fc600078e00c1 */
[----:B--2---:R-:W2:Y:S04]  /*12b20*/  LDL.LU.64 R192, [R1+0x1170] ;  /* 0x0011700001c07983 */ /* 0x004ea80000300a00 */
[----:B------:R1:W-:Y:S04]  /*12b30*/  STL [R1+0x1914], R0 ;  /* 0x0019140001007387 */ /* 0x0003e80000100800 */
[----:B------:R1:W-:Y:S02]  /*12b40*/  STL [R1+0x1920], R196 ;  /* 0x001920c401007387 */ /* 0x0003e40000100800 */
[----:B-1----:R-:W-:-:S02]  /*12b50*/  IMAD.MOV.U32 R0, RZ, RZ, R197 ;  /* 0x000000ffff007224 */ /* 0x002fc400078e00c5 */
[----:B------:R-:W2:Y:S04]  /*12b60*/  LDL.LU.64 R196, [R1+0x1200] ;  /* 0x0012000001c47983 */ /* 0x000ea80000300a00 */
[----:B------:R1:W-:Y:S04]  /*12b70*/  STL [R1+0x191c], R0 ;  /* 0x00191c0001007387 */ /* 0x0003e80000100800 */
[----:B------:R-:W-:Y:S01]  /*12b80*/  STL [R1+0x1928], R182 ;  /* 0x001928b601007387 */ /* 0x000fe20000100800 */
[----:B-1----:R-:W-:-:S05]  /*12b90*/  IMAD.MOV.U32 R0, RZ, RZ, R183 ;  /* 0x000000ffff007224 */ /* 0x002fca00078e00b7 */
[----:B------:R1:W-:Y:S04]  /*12ba0*/  STL [R1+0x1924], R0 ;  /* 0x0019240001007387 */ /* 0x0003e80000100800 */
[----:B----4-:R-:W-:Y:S01]  /*12bb0*/  STL [R1+0x1930], R184 ;  /* 0x001930b801007387 */ /* 0x010fe20000100800 */
        /* <DEDUP_REMOVED lines=8> */
[----:B-1----:R-:W-:-:S03]  /*12c40*/  IMAD.MOV.U32 R0, RZ, RZ, R191 ;  /* 0x000000ffff007224 */ /* 0x002fc600078e00bf */
[----:B------:R-:W4:Y:S04]  /*12c50*/  LDL.LU.64 R186, [R1+0x11d0] ;  /* 0x0011d00001ba7983 */ /* 0x000f280000300a00 */
[----:B------:R-:W4:Y:S04]  /*12c60*/  LDL.LU.64 R190, [R1+0x11d8] ;  /* 0x0011d80001be7983 */ /* 0x000f280000300a00 */
[----:B------:R3:W-:Y:S02]  /*12c70*/  STL [R1+0x193c], R0 ;  /* 0x00193c0001007387 */ /* 0x0007e40000100800 */
[----:B---3--:R-:W-:-:S02]  /*12c80*/  IMAD.MOV.U32 R0, RZ, RZ, R179 ;  /* 0x000000ffff007224 */ /* 0x008fc400078e00b3 */
[----:B------:R-:W-:Y:S04]  /*12c90*/  STL [R1+0x1948], R178 ;  /* 0x001948b201007387 */ /* 0x000fe80000100800 */
[----:B--2---:R-:W-:Y:S04]  /*12ca0*/  STL [R1+0x1950], R192 ;  /* 0x001950c001007387 */ /* 0x004fe80000100800 */
[----:B------:R1:W-:Y:S04]  /*12cb0*/  STL [R1+0x1944], R0 ;  /* 0x0019440001007387 */ /* 0x0003e80000100800 */
[----:B------:R-:W2:Y:S01]  /*12cc0*/  LDL.LU.64 R160, [R1+0x1090] ;  /* 0x0010900001a07983 */ /* 0x000ea20000300a00 */
[----:B-1----:R-:W-:-:S02]  /*12cd0*/  IMAD.MOV.U32 R0, RZ, RZ, R193 ;  /* 0x000000ffff007224 */ /* 0x002fc400078e00c1 */
[----:B------:R-:W-:Y:S02]  /*12ce0*/  IMAD.MOV.U32 R192, RZ, RZ, R194 ;  /* 0x000000ffffc07224 */ /* 0x000fe400078e00c2 */
[----:B------:R-:W-:Y:S01]  /*12cf0*/  IMAD.MOV.U32 R193, RZ, RZ, R195 ;  /* 0x000000ffffc17224 */ /* 0x000fe200078e00c3 */
[----:B------:R1:W-:Y:S04]  /*12d00*/  STL [R1+0x194c], R0 ;  /* 0x00194c0001007387 */ /* 0x0003e80000100800 */
[----:B------:R3:W-:Y:S04]  /*12d10*/  STL [R1+0x1958], R196 ;  /* 0x001958c401007387 */ /* 0x0007e80000100800 */
[----:B------:R-:W2:Y:S01]  /*12d20*/  LDL.LU.64 R194, [R1+0x10f0] ;  /* 0x0010f00001c27983 */ /* 0x000ea20000300a00 */
[----:B-1----:R-:W-:-:S05]  /*12d30*/  IMAD.MOV.U32 R0, RZ, RZ, R197 ;  /* 0x000000ffff007224 */ /* 0x002fca00078e00c5 */
[----:B------:R1:W-:Y:S01]  /*12d40*/  STL [R1+0x1954], R0 ;  /* 0x0019540001007387 */ /* 0x0003e20000100800 */
[----:B---3--:R-:W-:Y:S02]  /*12d50*/  IMAD.MOV.U32 R196, RZ, RZ, R198 ;  /* 0x000000ffffc47224 */ /* 0x008fe400078e00c6 */
[----:B------:R-:W-:Y:S01]  /*12d60*/  IMAD.MOV.U32 R197, RZ, RZ, R199 ;  /* 0x000000ffffc57224 */ /* 0x000fe200078e00c7 */
[----:B------:R-:W-:Y:S01]  /*12d70*/  STL [R1+0x1960], R180 ;  /* 0x001960b401007387 */ /* 0x000fe20000100800 */
[----:B------:R-:W-:Y:S02]  /*12d80*/  IMAD.MOV.U32 R198, RZ, RZ, R200 ;  /* 0x000000ffffc67224 */ /* 0x000fe400078e00c8 */
[----:B------:R-:W-:Y:S02]  /*12d90*/  IMAD.MOV.U32 R199, RZ, RZ, R201 ;  /* 0x000000ffffc77224 */ /* 0x000fe400078e00c9 */
[----:B------:R-:W3:Y:S01]  /*12da0*/  LDL.LU.64 R200, [R1+0x10c0] ;  /* 0x0010c00001c87983 */ /* 0x000ee20000300a00 */
[----:B-1----:R-:W-:-:S03]  /*12db0*/  IMAD.MOV.U32 R0, RZ, RZ, R181 ;  /* 0x000000ffff007224 */ /* 0x002fc600078e00b5 */
[----:B------:R-:W3:Y:S04]  /*12dc0*/  LDL.LU.64 R214, [R1+0x1040] ;  /* 0x0010400001d67983 */ /* 0x000ee80000300a00 */
[----:B----4-:R-:W-:Y:S04]  /*12dd0*/  STL [R1+0x1968], R182 ;  /* 0x001968b601007387 */ /* 0x010fe80000100800 */
[----:B------:R1:W-:Y:S02]  /*12de0*/  STL [R1+0x195c], R0 ;  /* 0x00195c0001007387 */ /* 0x0003e40000100800 */
[----:B-1----:R-:W-:-:S02]  /*12df0*/  IMAD.MOV.U32 R0, RZ, RZ, R183 ;  /* 0x000000ffff007224 */ /* 0x002fc400078e00b7 */
[----:B------:R-:W-:Y:S04]  /*12e00*/  STL [R1+0x1970], R184 ;  /* 0x001970b801007387 */ /* 0x000fe80000100800 */
[----:B------:R1:W-:Y:S04]  /*12e10*/  STL [R1+0x1964], R0 ;  /* 0x0019640001007387 */ /* 0x0003e80000100800 */
[----:B------:R-:W-:Y:S01]  /*12e20*/  STL [R1+0x1978], R186 ;  /* 0x001978ba01007387 */ /* 0x000fe20000100800 */
[----:B-1----:R-:W-:-:S05]  /*12e30*/  IMAD.MOV.U32 R0, RZ, RZ, R185 ;  /* 0x000000ffff007224 */ /* 0x002fca00078e00b9 */
[----:B------:R1:W-:Y:S04]  /*12e40*/  STL [R1+0x196c], R0 ;  /* 0x00196c0001007387 */ /* 0x0003e80000100800 */
[----:B------:R-:W-:Y:S01]  /*12e50*/  STL [R1+0x1980], R190 ;  /* 0x001980be01007387 */ /* 0x000fe20000100800 */
[----:B-1----:R-:W-:-:S05]  /*12e60*/  IMAD.MOV.U32 R0, RZ, RZ, R187 ;  /* 0x000000ffff007224 */ /* 0x002fca00078e00bb */
[----:B------:R1:W-:Y:S04]  /*12e70*/  STL [R1+0x1974], R0 ;  /* 0x0019740001007387 */ /* 0x0003e80000100800 */
[----:B------:R-:W-:Y:S01]  /*12e80*/  STL [R1+0x1988], R2 ;  /* 0x0019880201007387 */ /* 0x000fe20000100800 */
[----:B-1----:R-:W-:-:S05]  /*12e90*/  IMAD.MOV.U32 R0, RZ, RZ, R191 ;  /* 0x000000ffff007224 */ /* 0x002fca00078e00bf */
[----:B------:R2:W-:Y:S04]  /*12ea0*/  STL [R1+0x197c], R0 ;  /* 0x00197c0001007387 */ /* 0x0005e80000100800 */
[----:B------:R-:W-:Y:S04]  /*12eb0*/  STL [R1+0x1984], R3 ;  /* 0x0019840301007387 */ /* 0x000fe80000100800 */
[----:B------:R-:W-:Y:S04]  /*12ec0*/  STL [R1+0x1990], R4 ;  /* 0x0019900401007387 */ /* 0x000fe80000100800 */
[----:B------:R-:W-:Y:S01]  /*12ed0*/  STL [R1+0x198c], R5 ;  /* 0x00198c0501007387 */ /* 0x000fe20000100800 */
[----:B------:R-:W-:-:S02]  /*12ee0*/  IMAD.MOV.U32 R216, RZ, RZ, R196 ;  /* 0x000000ffffd87224 */ /* 0x000fc400078e00c4 */
[----:B------:R-:W-:Y:S02]  /*12ef0*/  IMAD.MOV.U32 R217, RZ, RZ, R197 ;  /* 0x000000ffffd97224 */ /* 0x000fe400078e00c5 */
[----:B------:R-:W-:Y:S02]  /*12f00*/  IMAD.MOV.U32 R168, RZ, RZ, R202 ;  /* 0x000000ffffa87224 */ /* 0x000fe400078e00ca */
[----:B------:R-:W-:Y:S02]  /*12f10*/  IMAD.MOV.U32 R169, RZ, RZ, R203 ;  /* 0x000000ffffa97224 */ /* 0x000fe400078e00cb */
[----:B------:R-:W-:Y:S02]  /*12f20*/  IMAD.MOV.U32 R202, RZ, RZ, R226 ;  /* 0x000000ffffca7224 */ /* 0x000fe400078e00e2 */
[----:B------:R-:W-:Y:S02]  /*12f30*/  IMAD.MOV.U32 R203, RZ, RZ, R227 ;  /* 0x000000ffffcb7224 */ /* 0x000fe400078e00e3 */
        /* <DEDUP_REMOVED lines=14> */
[----:B--2---:R-:W-:Y:S01]  /*13020*/  IMAD.MOV.U32 R0, RZ, RZ, R195 ;  /* 0x000000ffff007224 */ /* 0x004fe200078e00c3 */
[----:B------:R-:W-:Y:S04]  /*13030*/  STL [R1+0x1998], R194 ;  /* 0x001998c201007387 */ /* 0x000fe80000100800 */
[----:B------:R1:W-:Y:S04]  /*13040*/  STL [R1+0x1994], R0 ;  /* 0x0019940001007387 */ /* 0x0003e80000100800 */
[----:B------:R-:W-:Y:S01]  /*13050*/  STL [R1+0x19a0], R198 ;  /* 0x0019a0c601007387 */ /* 0x000fe20000100800 */
[----:B-1----:R-:W-:-:S03]  /*13060*/  IMAD.MOV.U32 R0, RZ, RZ, R199 ;  /* 0x000000ffff007224 */ /* 0x002fc600078e00c7 */
[----:B---3--:R-:W-:Y:S04]  /*13070*/  STL [R1+0x19a8], R200 ;  /* 0x0019a8c801007387 */ /* 0x008fe80000100800 */
[----:B------:R1:W-:Y:S02]  /*13080*/  STL [R1+0x199c], R0 ;  /* 0x00199c0001007387 */ /* 0x0003e40000100800 */
[----:B-1----:R-:W-:-:S05]  /*13090*/  IMAD.MOV.U32 R0, RZ, RZ, R201 ;  /* 0x000000ffff007224 */ /* 0x002fca00078e00c9 */
[----:B------:R1:W-:Y:S04]  /*130a0*/  STL [R1+0x19a4], R0 ;  /* 0x0019a40001007387 */ /* 0x0003e80000100800 */
[----:B------:R-:W2:Y:S04]  /*130b0*/  LDL.LU.64 R196, [R1+0xef8] ;  /* 0x000ef80001c47983 */ /* 0x000ea80000300a00 */
[----:B------:R-:W3:Y:S04]  /*130c0*/  LDL.LU.64 R226, [R1+0xcf0] ;  /* 0x000cf00001e27983 */ /* 0x000ee80000300a00 */
[----:B------:R-:W4:Y:S04]  /*130d0*/  LDL.LU.64 R180, [R1+0xf88] ;  /* 0x000f880001b47983 */ /* 0x000f280000300a00 */
        /* <DEDUP_REMOVED lines=14> */
[----:B------:R-:W-:Y:S04]  /*131c0*/  STL [R1+0x19b0], R216 ;  /* 0x0019b0d801007387 */ /* 0x000fe80000100800 */
[----:B------:R-:W3:Y:S01]  /*131d0*/  LDL.LU.64 R162, [R1+0x1038] ;  /* 0x0010380001a27983 */ /* 0x000ee20000300a00 */
[----:B-1----:R-:W-:-:S03]  /*131e0*/  IMAD.MOV.U32 R0, RZ, RZ, R217 ;  /* 0x000000ffff007224 */ /* 0x002fc600078e00d9 */
[----:B------:R-:W4:Y:S04]  /*131f0*/  LDL.LU.64 R164, [R1+0xff0] ;  /* 0x000ff00001a47983 */ /* 0x000f280000300a00 */
[----:B------:R-:W-:Y:S04]  /*13200*/  STL [R1+0x19b8], R160 ;  /* 0x0019b8a001007387 */ /* 0x000fe80000100800 */
[----:B------:R1:W-:Y:S02]  /*13210*/  STL [R1+0x19ac], R0 ;  /* 0x0019ac0001007387 */ /* 0x0003e40000100800 */
[----:B-1----:R-:W-:-:S02]  /*13220*/  IMAD.MOV.U32 R0, RZ, RZ, R161 ;  /* 0x000000ffff007224 */ /* 0x002fc400078e00a1 */
[----:B--2---:R-:W-:Y:S04]  /*13230*/  STL [R1+0x19c0], R166 ;  /* 0x0019c0a601007387 */ /* 0x004fe80000100800 */
[----:B------:R1:W-:Y:S01]  /*13240*/  STL [R1+0x19b4], R0 ;  /* 0x0019b40001007387 */ /* 0x0003e20000100800 */
[----:B---3--:R-:W-:Y:S02]  /*13250*/  IMAD.MOV.U32 R216, RZ, RZ, R162 ;  /* 0x000000ffffd87224 */ /* 0x008fe400078e00a2 */
[----:B------:R-:W-:Y:S02]  /*13260*/  IMAD.MOV.U32 R217, RZ, RZ, R163 ;  /* 0x000000ffffd97224 */ /* 0x000fe400078e00a3 */
[----:B------:R-:W2:Y:S01]  /*13270*/  LDL.LU.64 R162, [R1+0x1030] ;  /* 0x0010300001a27983 */ /* 0x000ea20000300a00 */
[----:B-1----:R-:W-:-:S03]  /*13280*/  IMAD.MOV.U32 R0, RZ, RZ, R167 ;  /* 0x000000ffff007224 */ /* 0x002fc600078e00a7 */
[----:B------:R-:W-:Y:S01]  /*13290*/  STL [R1+0x19c8], R214 ;  /* 0x0019c8d601007387 */ /* 0x000fe20000100800 */
[----:B------:R-:W-:Y:S02]  /*132a0*/  IMAD.MOV.U32 R166, RZ, RZ, R168 ;  /* 0x000000ffffa67224 */ /* 0x000fe400078e00a8 */
[----:B------:R-:W-:Y:S01]  /*132b0*/  IMAD.MOV.U32 R167, RZ, RZ, R169 ;  /* 0x000000ffffa77224 */ /* 0x000fe200078e00a9 */
[----:B------:R1:W-:Y:S04]  /*132c0*/  STL [R1+0x19bc], R0 ;  /* 0x0019bc0001007387 */ /* 0x0003e80000100800 */
[----:B------:R-:W3:Y:S04]  /*132d0*/  LDL.LU.64 R168, [R1+0x1020] ;  /* 0x0010200001a87983 */ /* 0x000ee80000300a00 */
[----:B------:R-:W3:Y:S01]  /*132e0*/  LDL.LU.64 R160, [R1+0xfd0] ;  /* 0x000fd00001a07983 */ /* 0x000ee20000300a00 */
[----:B-1----:R-:W-:-:S03]  /*132f0*/  IMAD.MOV.U32 R0, RZ, RZ, R215 ;  /* 0x000000ffff007224 */ /* 0x002fc600078e00d7 */
[----:B------:R-:W-:Y:S04]  /*13300*/  STL [R1+0x19d0], R216 ;  /* 0x0019d0d801007387 */ /* 0x000fe80000100800 */
[----:B------:R1:W-:Y:S02]  /*13310*/  STL [R1+0x19c4], R0 ;  /* 0x0019c40001007387 */ /* 0x0003e40000100800 */
[----:B-1----:R-:W-:Y:S02]  /*13320*/  IMAD.MOV.U32 R0, RZ, RZ, R217 ;  /* 0x000000ffff007224 */ /* 0x002fe400078e00d9 */
[----:B--2---:R-:W-:Y:S04]  /*13330*/  STL [R1+0x19d8], R162 ;  /* 0x0019d8a201007387 */ /* 0x004fe80000100800 */
[----:B------:R1:W-:Y:S02]  /*13340*/  STL [R1+0x19cc], R0 ;  /* 0x0019cc0001007387 */ /* 0x0003e40000100800 */
[----:B-1----:R-:W-:-:S05]  /*13350*/  IMAD.MOV.U32 R0, RZ, RZ, R163 ;  /* 0x000000ffff007224 */ /* 0x002fca00078e00a3 */
[----:B------:R1:W-:Y:S04]  /*13360*/  STL [R1+0x19d4], R0 ;  /* 0x0019d40001007387 */ /* 0x0003e80000100800 */
[----:B------:R2:W-:Y:S01]  /*13370*/  STL [R1+0x19e0], R170 ;  /* 0x0019e0aa01007387 */ /* 0x0005e20000100800 */
[----:B-1----:R-:W-:-:S03]  /*13380*/  IMAD.MOV.U32 R0, RZ, RZ, R171 ;  /* 0x000000ffff007224 */ /* 0x002fc600078e00ab */
[----:B---3--:R-:W-:Y:S04]  /*13390*/  STL [R1+0x19e8], R168 ;  /* 0x0019e8a801007387 */ /* 0x008fe80000100800 */
[----:B------:R1:W-:Y:S04]  /*133a0*/  STL [R1+0x19dc], R0 ;  /* 0x0019dc0001007387 */ /* 0x0003e80000100800 */
[----:B--2---:R-:W2:Y:S04]  /*133b0*/  LDL.LU.64 R170, [R1+0xff8] ;  /* 0x000ff80001aa7983 */ /* 0x004ea80000300a00 */
[----:B------:R-:W3:Y:S01]  /*133c0*/  LDL.LU.64 R162, [R1+0x1010] ;  /* 0x0010100001a27983 */ /* 0x000ee20000300a00 */
[----:B-1----:R-:W-:-:S05]  /*133d0*/  IMAD.MOV.U32 R0, RZ, RZ, R169 ;  /* 0x000000ffff007224 */ /* 0x002fca00078e00a9 */
[----:B------:R1:W-:Y:S04]  /*133e0*/  STL [R1+0x19e4], R0 ;  /* 0x0019e40001007387 */ /* 0x0003e80000100800 */
[----:B------:R-:W-:Y:S04]  /*133f0*/  STL [R1+0x19f0], R218 ;  /* 0x0019f0da01007387 */ /* 0x000fe80000100800 */
[----:B------:R-:W2:Y:S01]  /*13400*/  LDL.LU.64 R168, [R1+0x1000] ;  /* 0x0010000001a87983 */ /* 0x000ea20000300a00 */
[----:B-1----:R-:W-:-:S05]  /*13410*/  IMAD.MOV.U32 R0, RZ, RZ, R219 ;  /* 0x000000ffff007224 */ /* 0x002fca00078e00db */
[----:B------:R3:W-:Y:S02]  /*13420*/  STL [R1+0x19ec], R0 ;  /* 0x0019ec0001007387 */ /* 0x0007e40000100800 */
[----:B---3--:R-:W-:Y:S02]  /*13430*/  IMAD.MOV.U32 R0, RZ, RZ, R163 ;  /* 0x000000ffff007224 */ /* 0x008fe400078e00a3 */
[----:B------:R-:W-:Y:S04]  /*13440*/  STL [R1+0x19f8], R162 ;  /* 0x0019f8a201007387 */ /* 0x000fe80000100800 */
[----:B------:R1:W-:Y:S04]  /*13450*/  STL [R1+0x19f4], R0 ;  /* 0x0019f40001007387 */ /* 0x0003e80000100800 */
[----:B------:R3:W-:Y:S01]  /*13460*/  STL [R1+0x1a00], R166 ;  /* 0x001a00a601007387 */ /* 0x0007e20000100800 */
[----:B-1----:R-:W-:-:S05]  /*13470*/  IMAD.MOV.U32 R0, RZ, RZ, R167 ;  /* 0x000000ffff007224 */ /* 0x002fca00078e00a7 */
[----:B------:R1:W-:Y:S04]  /*13480*/  STL [R1+0x19fc], R0 ;  /* 0x0019fc0001007387 */ /* 0x0003e80000100800 */
[----:B--2---:R2:W-:Y:S04]  /*13490*/  STL [R1+0x1a08], R168 ;  /* 0x001a08a801007387 */ /* 0x0045e80000100800 */
[----:B---3--:R-:W3:Y:S01]  /*134a0*/  LDL.LU.64 R166, [R1+0xfe8] ;  /* 0x000fe80001a67983 */ /* 0x008ee20000300a00 */
[----:B-1----:R-:W-:-:S05]  /*134b0*/  IMAD.MOV.U32 R0, RZ, RZ, R169 ;  /* 0x000000ffff007224 */ /* 0x002fca00078e00a9 */
[----:B------:R1:W-:Y:S04]  /*134c0*/  STL [R1+0x1a04], R0 ;  /* 0x001a040001007387 */ /* 0x0003e80000100800 */
[----:B------:R4:W-:Y:S04]  /*134d0*/  STL [R1+0x1a10], R170 ;  /* 0x001a10aa01007387 */ /* 0x0009e80000100800 */
[----:B--2---:R-:W2:Y:S01]  /*134e0*/  LDL.LU.64 R168, [R1+0xfe0] ;  /* 0x000fe00001a87983 */ /* 0x004ea20000300a00 */
[----:B-1----:R-:W-:-:S05]  /*134f0*/  IMAD.MOV.U32 R0, RZ, RZ, R171 ;  /* 0x000000ffff007224 */ /* 0x002fca00078e00ab */
[----:B------:R1:W-:Y:S01]  /*13500*/  STL [R1+0x1a0c], R0 ;  /* 0x001a0c0001007387 */ /* 0x0003e20000100800 */
[----:B----4-:R-:W-:Y:S02]  /*13510*/  IMAD.MOV.U32 R170, RZ, RZ, R174 ;  /* 0x000000ffffaa7224 */ /* 0x010fe400078e00ae */
[----:B------:R-:W-:Y:S01]  /*13520*/  IMAD.MOV.U32 R171, RZ, RZ, R175 ;  /* 0x000000ffffab7224 */ /* 0x000fe200078e00af */
[----:B------:R4:W-:Y:S01]  /*13530*/  STL [R1+0x1a18], R164 ;  /* 0x001a18a401007387 */ /* 0x0009e20000100800 */
[----:B------:R-:W-:Y:S02]  /*13540*/  IMAD.MOV.U32 R174, RZ, RZ, R176 ;  /* 0x000000ffffae7224 */ /* 0x000fe400078e00b0 */
[----:B------:R-:W-:Y:S02]  /*13550*/  IMAD.MOV.U32 R175, RZ, RZ, R177 ;  /* 0x000000ffffaf7224 */ /* 0x000fe400078e00b1 */
[----:B------:R-:W2:Y:S01]  /*13560*/  LDL.LU.64 R176, [R1+0xfc0] ;  /* 0x000fc00001b07983 */ /* 0x000ea20000300a00 */
[----:B-1----:R-:W-:-:S02]  /*13570*/  IMAD.MOV.U32 R0, RZ, RZ, R165 ;  /* 0x000000ffff007224 */ /* 0x002fc400078e00a5 */
[----:B----4-:R-:W-:Y:S02]  /*13580*/  IMAD.MOV.U32 R164, RZ, RZ, R170 ;  /* 0x000000ffffa47224 */ /* 0x010fe400078e00aa */
[----:B------:R-:W-:Y:S02]  /*13590*/  IMAD.MOV.U32 R165, RZ, RZ, R171 ;  /* 0x000000ffffa57224 */ /* 0x000fe400078e00ab */
[----:B------:R-:W-:Y:S02]  /*135a0*/  IMAD.MOV.U32 R170, RZ, RZ, R180 ;  /* 0x000000ffffaa7224 */ /* 0x000fe400078e00b4 */
[----:B------:R-:W-:Y:S02]  /*135b0*/  IMAD.MOV.U32 R171, RZ, RZ, R181 ;  /* 0x000000ffffab7224 */ /* 0x000fe400078e00b5 */
[----:B------:R-:W-:Y:S02]  /*135c0*/  IMAD.MOV.U32 R180, RZ, RZ, R200 ;  /* 0x000000ffffb47224 */ /* 0x000fe400078e00c8 */
[----:B------:R-:W-:Y:S01]  /*135d0*/  IMAD.MOV.U32 R181, RZ, RZ, R201 ;  /* 0x000000ffffb57224 */ /* 0x000fe200078e00c9 */
[----:B---3--:R-:W-:Y:S04]  /*135e0*/  STL [R1+0x1a20], R166 ;  /* 0x001a20a601007387 */ /* 0x008fe80000100800 */
[----:B------:R1:W-:Y:S02]  /*135f0*/  STL [R1+0x1a14], R0 ;  /* 0x001a140001007387 */ /* 0x0003e40000100800 */
[----:B-1----:R-:W-:-:S02]  /*13600*/  IMAD.MOV.U32 R0, RZ, RZ, R167 ;  /* 0x000000ffff007224 */ /* 0x002fc400078e00a7 */
[----:B--2---:R-:W-:Y:S04]  /*13610*/  STL [R1+0x1a28], R168 ;  /* 0x001a28a801007387 */ /* 0x004fe80000100800 */
[----:B------:R1:W-:Y:S04]  /*13620*/  STL [R1+0x1a1c], R0 ;  /* 0x001a1c0001007387 */ /* 0x0003e80000100800 */
[----:B------:R2:W-:Y:S01]  /*13630*/  STL [R1+0x1a30], R172 ;  /* 0x001a30ac01007387 */ /* 0x0005e20000100800 */
[----:B-1----:R-:W-:-:S05]  /*13640*/  IMAD.MOV.U32 R0, RZ, RZ, R169 ;  /* 0x000000ffff007224 */ /* 0x002fca00078e00a9 */
[----:B------:R1:W-:Y:S01]  /*13650*/  STL [R1+0x1a24], R0 ;  /* 0x001a240001007387 */ /* 0x0003e20000100800 */
[----:B--2---:R-:W-:Y:S02]  /*13660*/  IMAD.MOV.U32 R172, RZ, RZ, R184 ;  /* 0x000000ffffac7224 */ /* 0x004fe400078e00b8 */
[----:B------:R-:W-:Y:S02]  /*13670*/  IMAD.MOV.U32 R168, RZ, RZ, R178 ;  /* 0x000000ffffa87224 */ /* 0x000fe400078e00b2 */
[----:B------:R-:W-:Y:S02]  /*13680*/  IMAD.MOV.U32 R169, RZ, RZ, R179 ;  /* 0x000000ffffa97224 */ /* 0x000fe400078e00b3 */
[----:B-1----:R-:W-:Y:S02]  /*13690*/  IMAD.MOV.U32 R0, RZ, RZ, R173 ;  /* 0x000000ffff007224 */ /* 0x002fe400078e00ad */
[----:B------:R-:W-:Y:S02]  /*136a0*/  IMAD.MOV.U32 R173, RZ, RZ, R185 ;  /* 0x000000ffffad7224 */ /* 0x000fe400078e00b9 */
[----:B------:R-:W-:Y:S01]  /*136b0*/  IMAD.MOV.U32 R184, RZ, RZ, R188 ;  /* 0x000000ffffb87224 */ /* 0x000fe200078e00bc */
[----:B------:R1:W-:Y:S01]  /*136c0*/  STL [R1+0x1a2c], R0 ;  /* 0x001a2c0001007387 */ /* 0x0003e20000100800 */
[----:B------:R-:W-:-:S02]  /*136d0*/  IMAD.MOV.U32 R185, RZ, RZ, R189 ;  /* 0x000000ffffb97224 */ /* 0x000fc400078e00bd */
[----:B------:R-:W-:Y:S01]  /*136e0*/  IMAD.MOV.U32 R178, RZ, RZ, R190 ;  /* 0x000000ffffb27224 */ /* 0x000fe200078e00be */
[----:B------:R-:W-:Y:S01]  /*136f0*/  STL [R1+0x1a38], R160 ;  /* 0x001a38a001007387 */ /* 0x000fe20000100800 */
[----:B------:R-:W-:Y:S02]  /*13700*/  IMAD.MOV.U32 R179, RZ, RZ, R191 ;  /* 0x000000ffffb37224 */ /* 0x000fe400078e00bf */
[----:B------:R-:W-:Y:S02]  /*13710*/  IMAD.MOV.U32 R188, RZ, RZ, R194 ;  /* 0x000000ffffbc7224 */ /* 0x000fe400078e00c2 */
[----:B------:R-:W-:Y:S02]  /*13720*/  IMAD.MOV.U32 R189, RZ, RZ, R195 ;  /* 0x000000ffffbd7224 */ /* 0x000fe400078e00c3 */
[----:B------:R-:W-:Y:S01]  /*13730*/  IMAD.MOV.U32 R166, RZ, RZ, R174 ;  /* 0x000000ffffa67224 */ /* 0x000fe200078e00ae */
[----:B------:R-:W2:Y:S01]  /*13740*/  LDL.LU.64 R194, [R1+0xdf8] ;  /* 0x000df80001c27983 */ /* 0x000ea20000300a00 */
[----:B------:R-:W-:-:S02]  /*13750*/  IMAD.MOV.U32 R167, RZ, RZ, R175 ;  /* 0x000000ffffa77224 */ /* 0x000fc400078e00af */
[----:B------:R-:W-:Y:S02]  /*13760*/  IMAD.MOV.U32 R190, RZ, RZ, R202 ;  /* 0x000000ffffbe7224 */ /* 0x000fe400078e00ca */
[----:B------:R-:W-:Y:S02]  /*13770*/  IMAD.MOV.U32 R191, RZ, RZ, R203 ;  /* 0x000000ffffbf7224 */ /* 0x000fe400078e00cb */
[----:B------:R-:W-:Y:S01]  /*13780*/  IMAD.MOV.U32 R174, RZ, RZ, R182 ;  /* 0x000000ffffae7224 */ /* 0x000fe200078e00b6 */
[----:B------:R-:W3:Y:S01]  /*13790*/  LDL.LU.64 R202, [R1+0x1250] ;  /* 0x0012500001ca7983 */ /* 0x000ee20000300a00 */
[----:B------:R-:W-:-:S03]  /*137a0*/  IMAD.MOV.U32 R175, RZ, RZ, R183 ;  /* 0x000000ffffaf7224 */ /* 0x000fc600078e00b7 */
[----:B------:R-:W4:Y:S04]  /*137b0*/  LDL.LU.64 R182, [R1+0xe88] ;  /* 0x000e880001b67983 */ /* 0x000f280000300a00 */
[----:B------:R-:W2:Y:S01]  /*137c0*/  LDL.LU.64 R200, [R1+0xe58] ;  /* 0x000e580001c87983 */ /* 0x000ea20000300a00 */
[----:B-1----:R-:W-:-:S03]  /*137d0*/  IMAD.MOV.U32 R0, RZ, RZ, R161 ;  /* 0x000000ffff007224 */ /* 0x002fc600078e00a1 */
[----:B------:R-:W3:Y:S04]  /*137e0*/  LDL.LU.64 R162, [R1+0xfb0] ;  /* 0x000fb00001a27983 */ /* 0x000ee80000300a00 */
[----:B------:R-:W-:Y:S04]  /*137f0*/  STL [R1+0x1a40], R164 ;  /* 0x001a40a401007387 */ /* 0x000fe80000100800 */
[----:B------:R1:W-:Y:S02]  /*13800*/  STL [R1+0x1a34], R0 ;  /* 0x001a340001007387 */ /* 0x0003e40000100800 */
[----:B-1----:R-:W-:-:S05]  /*13810*/  IMAD.MOV.U32 R0, RZ, RZ, R165 ;  /* 0x000000ffff007224 */ /* 0x002fca00078e00a5 */
[----:B------:R1:W-:Y:S01]  /*13820*/  STL [R1+0x1a3c], R0 ;  /* 0x001a3c0001007387 */ /* 0x0003e20000100800 */
[----:B------:R-:W-:Y:S02]  /*13830*/  IMAD.MOV.U32 R164, RZ, RZ, R172 ;  /* 0x000000ffffa47224 */ /* 0x000fe400078e00ac */
[----:B------:R-:W-:Y:S01]  /*13840*/  IMAD.MOV.U32 R165, RZ, RZ, R173 ;  /* 0x000000ffffa57224 */ /* 0x000fe200078e00ad */
[----:B------:R1:W-:Y:S01]  /*13850*/  STL [R1+0x1a48], R176 ;  /* 0x001a48b001007387 */ /* 0x0003e20000100800 */
[----:B------:R-:W-:Y:S02]  /*13860*/  IMAD.MOV.U32 R172, RZ, RZ, R180 ;  /* 0x000000ffffac7224 */ /* 0x000fe400078e00b4 */
[----:B-1----:R-:W-:Y:S02]  /*13870*/  IMAD.MOV.U32 R0, RZ, RZ, R177 ;  /* 0x000000ffff007224 */ /* 0x002fe400078e00b1 */
[----:B------:R-:W-:-:S03]  /*13880*/  IMAD.MOV.U32 R173, RZ, RZ, R181 ;  /* 0x000000ffffad7224 */ /* 0x000fc600078e00b5 */
[----:B------:R1:W-:Y:S01]  /*13890*/  STL [R1+0x1a44], R0 ;  /* 0x001a440001007387 */ /* 0x0003e20000100800 */
[----:B------:R-:W-:Y:S02]  /*138a0*/  IMAD.MOV.U32 R176, RZ, RZ, R178 ;  /* 0x000000ffffb07224 */ /* 0x000fe400078e00b2 */
[----:B------:R-:W-:Y:S02]  /*138b0*/  IMAD.MOV.U32 R177, RZ, RZ, R179 ;  /* 0x000000ffffb17224 */ /* 0x000fe400078e00b3 */
[----:B------:R-:W-:Y:S02]  /*138c0*/  IMAD.MOV.U32 R160, RZ, RZ, R166 ;  /* 0x000000ffffa07224 */ /* 0x000fe400078e00a6 */
[----:B------:R-:W-:Y:S02]  /*138d0*/  IMAD.MOV.U32 R161, RZ, RZ, R167 ;  /* 0x000000ffffa17224 */ /* 0x000fe400078e00a7 */
[----:B----4-:R-:W-:Y:S02]  /*138e0*/  IMAD.MOV.U32 R178, RZ, RZ, R182 ;  /* 0x000000ffffb27224 */ /* 0x010fe400078e00b6 */
[----:B------:R-:W-:-:S02]  /*138f0*/  IMAD.MOV.U32 R179, RZ, RZ, R183 ;  /* 0x000000ffffb37224 */ /* 0x000fc400078e00b7 */
[----:B--2---:R-:W-:Y:S02]  /*13900*/  IMAD.MOV.U32 R180, RZ, RZ, R200 ;  /* 0x000000ffffb47224 */ /* 0x004fe400078e00c8 */
[----:B------:R-:W-:Y:S02]  /*13910*/  IMAD.MOV.U32 R181, RZ, RZ, R201 ;  /* 0x000000ffffb57224 */ /* 0x000fe400078e00c9 */
[----:B------:R-:W2:Y:S04]  /*13920*/  LDL.LU.64 R200, [R1+0xda8] ;  /* 0x000da80001c87983 */ /* 0x000ea80000300a00 */
[----:B------:R-:W4:Y:S04]  /*13930*/  LDL.LU.64 R182, [R1+0xde8] ;  /* 0x000de80001b67983 */ /* 0x000f280000300a00 */
[----:B------:R-:W2:Y:S01]  /*13940*/  LDL.LU.64 R166, [R1+0xfa0] ;  /* 0x000fa00001a67983 */ /* 0x000ea20000300a00 */
[----:B-1----:R-:W-:-:S03]  /*13950*/  IMAD.MOV.U32 R0, RZ, RZ, R161 ;  /* 0x000000ffff007224 */ /* 0x002fc600078e00a1 */
[----:B------:R-:W-:Y:S04]  /*13960*/  STL [R1+0x1a50], R160 ;  /* 0x001a50a001007387 */ /* 0x000fe80000100800 */
[----:B---3--:R-:W-:Y:S04]  /*13970*/  STL [R1+0x1a58], R162 ;  /* 0x001a58a201007387 */ /* 0x008fe80000100800 */
[----:B------:R1:W-:Y:S04]  /*13980*/  STL [R1+0x1a4c], R0 ;  /* 0x001a4c0001007387 */ /* 0x0003e80000100800 */
[----:B------:R-:W-:Y:S01]  /*13990*/  STL [R1+0x1a60], R164 ;  /* 0x001a60a401007387 */ /* 0x000fe20000100800 */
[----:B-1----:R-:W-:-:S05]  /*139a0*/  IMAD.MOV.U32 R0, RZ, RZ, R163 ;  /* 0x000000ffff007224 */ /* 0x002fca00078e00a3 */
[----:B------:R1:W-:Y:S02]  /*139b0*/  STL [R1+0x1a54], R0 ;  /* 0x001a540001007387 */ /* 0x0003e40000100800 */
[----:B-1----:R-:W-:-:S05]  /*139c0*/  IMAD.MOV.U32 R0, RZ, RZ, R165 ;  /* 0x000000ffff007224 */ /* 0x002fca00078e00a5 */
[----:B------:R1:W-:Y:S01]  /*139d0*/  STL [R1+0x1a5c], R0 ;  /* 0x001a5c0001007387 */ /* 0x0003e20000100800 */
[----:B------:R-:W-:Y:S02]  /*139e0*/  IMAD.MOV.U32 R162, RZ, RZ, R170 ;  /* 0x000000ffffa27224 */ /* 0x000fe400078e00aa */
[----:B------:R-:W-:Y:S01]  /*139f0*/  IMAD.MOV.U32 R163, RZ, RZ, R171 ;  /* 0x000000ffffa37224 */ /* 0x000fe200078e00ab */
[----:B--2---:R-:W-:Y:S04]  /*13a00*/  STL [R1+0x1a68], R166 ;  /* 0x001a68a601007387 */ /* 0x004fe80000100800 */
[----:B------:R-:W2:Y:S01]  /*13a10*/  LDL.LU.64 R160, [R1+0xf90] ;  /* 0x000f900001a07983 */ /* 0x000ea20000300a00 */
[----:B-1----:R-:W-:-:S05]  /*13a20*/  IMAD.MOV.U32 R0, RZ, RZ, R167 ;  /* 0x000000ffff007224 */ /* 0x002fca00078e00a7 */
[----:B------:R1:W-:Y:S04]  /*13a30*/  STL [R1+0x1a64], R0 ;  /* 0x001a640001007387 */ /* 0x0003e80000100800 */
[----:B------:R3:W-:Y:S04]  /*13a40*/  STL [R1+0x1a70], R168 ;  /* 0x001a70a801007387 */ /* 0x0007e80000100800 */
[----:B------:R-:W4:Y:S01]  /*13a50*/  LDL.LU.64 R170, [R1+0xf80] ;  /* 0x000f800001aa7983 */ /* 0x000f220000300a00 */
[----:B-1----:R-:W-:Y:S02]  /*13a60*/  IMAD.MOV.U32 R0, RZ, RZ, R169 ;  /* 0x000000ffff007224 */ /* 0x002fe400078e00a9 */
[----:B------:R-:W-:-:S02]  /*13a70*/  IMAD.MOV.U32 R166, RZ, RZ, R186 ;  /* 0x000000ffffa67224 */ /* 0x000fc400078e00ba */
[----:B------:R-:W-:Y:S02]  /*13a80*/  IMAD.MOV.U32 R167, RZ, RZ, R187 ;  /* 0x000000ffffa77224 */ /* 0x000fe400078e00bb */
[----:B------:R-:W4:Y:S04]  /*13a90*/  LDL.LU.64 R186, [R1+0xf50] ;  /* 0x000f500001ba7983 */ /* 0x000f280000300a00 */
[----:B------:R2:W-:Y:S04]  /*13aa0*/  STL [R1+0x1a6c], R0 ;  /* 0x001a6c0001007387 */ /* 0x0005e80000100800 */
[----:B------:R-:W4:Y:S04]  /*13ab0*/  LDL.LU.64 R164, [R1+0xf70] ;  /* 0x000f700001a47983 */ /* 0x000f280000300a00 */
[----:B---3--:R-:W3:Y:S01]  /*13ac0*/  LDL.LU.64 R168, [R1+0xf60] ;  /* 0x000f600001a87983 */ /* 0x008ee20000300a00 */
[----:B--2---:R-:W-:-:S03]  /*13ad0*/  IMAD.MOV.U32 R0, RZ, RZ, R161 ;  /* 0x000000ffff007224 */ /* 0x004fc600078e00a1 */
[----:B------:R-:W-:Y:S04]  /*13ae0*/  STL [R1+0x1a78], R160 ;  /* 0x001a78a001007387 */ /* 0x000fe80000100800 */
[----:B------:R1:W-:Y:S04]  /*13af0*/  STL [R1+0x1a74], R0 ;  /* 0x001a740001007387 */ /* 0x0003e80000100800 */
[----:B------:R-:W-:Y:S01]  /*13b00*/  STL [R1+0x1a80], R162 ;  /* 0x001a80a201007387 */ /* 0x000fe20000100800 */
[----:B-1----:R-:W-:-:S05]  /*13b10*/  IMAD.MOV.U32 R0, RZ, RZ, R163 ;  /* 0x000000ffff007224 */ /* 0x002fca00078e00a3 */
[----:B------:R1:W-:Y:S04]  /*13b20*/  STL [R1+0x1a7c], R0 ;  /* 0x001a7c0001007387 */ /* 0x0003e80000100800 */
[----:B----4-:R2:W-:Y:S01]  /*13b30*/  STL [R1+0x1a88], R170 ;  /* 0x001a88aa01007387 */ /* 0x0105e20000100800 */
[----:B-1----:R-:W-:-:S05]  /*13b40*/  IMAD.MOV.U32 R0, RZ, RZ, R171 ;  /* 0x000000ffff007224 */ /* 0x002fca00078e00ab */
[----:B------:R1:W-:Y:S04]  /*13b50*/  STL [R1+0x1a84], R0 ;  /* 0x001a840001007387 */ /* 0x0003e80000100800 */
[----:B------:R4:W-:Y:S04]  /*13b60*/  STL [R1+0x1a90], R174 ;  /* 0x001a90ae01007387 */ /* 0x0009e80000100800 */
[----:B--2---:R-:W2:Y:S01]  /*13b70*/  LDL.LU.64 R170, [R1+0xf20] ;  /* 0x000f200001aa7983 */ /* 0x004ea20000300a00 */
[----:B-1----:R-:W-:-:S03]  /*13b80*/  IMAD.MOV.U32 R0, RZ, RZ, R175 ;  /* 0x000000ffff007224 */ /* 0x002fc600078e00af */
[----:B------:R-:W-:Y:S04]  /*13b90*/  STL [R1+0x1a98], R164 ;  /* 0x001a98a401007387 */ /* 0x000fe80000100800 */
[----:B------:R1:W-:Y:S04]  /*13ba0*/  STL [R1+0x1a8c], R0 ;  /* 0x001a8c0001007387 */ /* 0x0003e80000100800 */
[----:B----4-:R-:W4:Y:S01]  /*13bb0*/  LDL.LU.64 R174, [R1+0xf40] ;  /* 0x000f400001ae7983 */ /* 0x010f220000300a00 */
[----:B-1----:R-:W-:-:S03]  /*13bc0*/  IMAD.MOV.U32 R0, RZ, RZ, R165 ;  /* 0x000000ffff007224 */ /* 0x002fc600078e00a5 */
[----:B------:R-:W-:Y:S04]  /*13bd0*/  STL [R1+0x1aa0], R166 ;  /* 0x001aa0a601007387 */ /* 0x000fe80000100800 */
[----:B------:R1:W-:Y:S04]  /*13be0*/  STL [R1+0x1a94], R0 ;  /* 0x001a940001007387 */ /* 0x0003e80000100800 */
[----:B---3--:R-:W-:Y:S01]  /*13bf0*/  STL [R1+0x1aa8], R168 ;  /* 0x001aa8a801007387 */ /* 0x008fe20000100800 */
[----:B-1----:R-:W-:-:S05]  /*13c00*/  IMAD.MOV.U32 R0, RZ, RZ, R167 ;  /* 0x000000ffff007224 */ /* 0x002fca00078e00a7 */
[----:B------:R1:W-:Y:S02]  /*13c10*/  STL [R1+0x1a9c], R0 ;  /* 0x001a9c0001007387 */ /* 0x0003e40000100800 */
[----:B-1----:R-:W-:-:S05]  /*13c20*/  IMAD.MOV.U32 R0, RZ, RZ, R169 ;  /* 0x000000ffff007224 */ /* 0x002fca00078e00a9 */
[----:B------:R1:W-:Y:S04]  /*13c30*/  STL [R1+0x1aa4], R0 ;  /* 0x001aa40001007387 */ /* 0x0003e80000100800 */
[----:B------:R-:W-:Y:S01]  /*13c40*/  STL [R1+0x1ab0], R172 ;  /* 0x001ab0ac01007387 */ /* 0x000fe20000100800 */
[----:B-1----:R-:W-:-:S03]  /*13c50*/  IMAD.MOV.U32 R0, RZ, RZ, R173 ;  /* 0x000000ffff007224 */ /* 0x002fc600078e00ad */
[----:B------:R-:W-:Y:S04]  /*13c60*/  STL [R1+0x1ab8], R186 ;  /* 0x001ab8ba01007387 */ /* 0x000fe80000100800 */
[----:B------:R1:W-:Y:S04]  /*13c70*/  STL [R1+0x1aac], R0 ;  /* 0x001aac0001007387 */ /* 0x0003e80000100800 */
[----:B------:R3:W-:Y:S01]  /*13c80*/  STL [R1+0x1ac0], R224 ;  /* 0x001ac0e001007387 */ /* 0x0007e20000100800 */
[----:B-1----:R-:W-:-:S05]  /*13c90*/  IMAD.MOV.U32 R0, RZ, RZ, R187 ;  /* 0x000000ffff007224 */ /* 0x002fca00078e00bb */
[----:B------:R1:W-:Y:S01]  /*13ca0*/  STL [R1+0x1ab4], R0 ;  /* 0x001ab40001007387 */ /* 0x0003e20000100800 */
[----:B---3--:R-:W-:Y:S02]  /*13cb0*/  IMAD.MOV.U32 R224, RZ, RZ, R226 ;  /* 0x000000ffffe07224 */ /* 0x008fe400078e00e2 */
[----:B------:R-:W-:Y:S02]  /*13cc0*/  IMAD.MOV.U32 R186, RZ, RZ, R196 ;  /* 0x000000ffffba7224 */ /* 0x000fe400078e00c4 */
[----:B------:R-:W-:Y:S02]  /*13cd0*/  IMAD.MOV.U32 R187, RZ, RZ, R197 ;  /* 0x000000ffffbb7224 */ /* 0x000fe400078e00c5 */
[----:B-1----:R-:W-:Y:S02]  /*13ce0*/  IMAD.MOV.U32 R0, RZ, RZ, R225 ;  /* 0x000000ffff007224 */ /* 0x002fe400078e00e1 */
[----:B------:R-:W-:Y:S02]  /*13cf0*/  IMAD.MOV.U32 R225, RZ, RZ, R227 ;  /* 0x000000ffffe17224 */ /* 0x000fe400078e00e3 */
[----:B------:R-:W2:Y:S04]  /*13d00*/  LDL.LU.64 R226, [R1+0xb90] ;  /* 0x000b900001e27983 */ /* 0x000ea80000300a00 */
[----:B------:R4:W-:Y:S04]  /*13d10*/  STL [R1+0x1abc], R0 ;  /* 0x001abc0001007387 */ /* 0x0009e80000100800 */
[----:B------:R-:W2:Y:S04]  /*13d20*/  LDL.LU.64 R196, [R1+0xd38] ;  /* 0x000d380001c47983 */ /* 0x000ea80000300a00 */
[----:B------:R-:W2:Y:S01]  /*13d30*/  LDL.LU.64 R172, [R1+0xef0] ;  /* 0x000ef00001ac7983 */ /* 0x000ea20000300a00 */
[----:B----4-:R-:W-:-:S03]  /*13d40*/  IMAD.MOV.U32 R0, RZ, RZ, R175 ;  /* 0x000000ffff007224 */ /* 0x010fc600078e00af */
[----:B------:R1:W-:Y:S04]  /*13d50*/  STL [R1+0x1ac8], R174 ;  /* 0x001ac8ae01007387 */ /* 0x0003e80000100800 */
[----:B------:R4:W-:Y:S04]  /*13d60*/  STL [R1+0x1ac4], R0 ;  /* 0x001ac40001007387 */ /* 0x0009e80000100800 */
[----:B------:R2:W-:Y:S04]  /*13d70*/  STL [R1+0x1ad0], R176 ;  /* 0x001ad0b001007387 */ /* 0x0005e80000100800 */
[----:B-1----:R-:W3:Y:S01]  /*13d80*/  LDL.LU.64 R174, [R1+0xe90] ;  /* 0x000e900001ae7983 */ /* 0x002ee20000300a00 */
[----:B----4-:R-:W-:-:S03]  /*13d90*/  IMAD.MOV.U32 R0, RZ, RZ, R177 ;  /* 0x000000ffff007224 */ /* 0x010fc600078e00b1 */
[----:B--2---:R-:W-:Y:S01]  /*13da0*/  STL [R1+0x1ad8], R170 ;  /* 0x001ad8aa01007387 */ /* 0x004fe20000100800 */
[----:B------:R-:W-:-:S03]  /*13db0*/  IMAD.MOV.U32 R176, RZ, RZ, R180 ;  /* 0x000000ffffb07224 */ /* 0x000fc600078e00b4 */
[----:B------:R1:W-:Y:S01]  /*13dc0*/  STL [R1+0x1acc], R0 ;  /* 0x001acc0001007387 */ /* 0x0003e20000100800 */
[----:B------:R-:W-:Y:S02]  /*13dd0*/  IMAD.MOV.U32 R177, RZ, RZ, R181 ;  /* 0x000000ffffb17224 */ /* 0x000fe400078e00b5 */
[----:B------:R-:W-:Y:S02]  /*13de0*/  IMAD.MOV.U32 R180, RZ, RZ, R182 ;  /* 0x000000ffffb47224 */ /* 0x000fe400078e00b6 */
[----:B------:R-:W-:Y:S02]  /*13df0*/  IMAD.MOV.U32 R181, RZ, RZ, R183 ;  /* 0x000000ffffb57224 */ /* 0x000fe400078e00b7 */
[----:B------:R-:W2:Y:S01]  /*13e00*/  LDL.LU.64 R182, [R1+0xe80] ;  /* 0x000e800001b67983 */ /* 0x000ea20000300a00 */
[----:B-1----:R-:W-:-:S05]  /*13e10*/  IMAD.MOV.U32 R0, RZ, RZ, R171 ;  /* 0x000000ffff007224 */ /* 0x002fca00078e00ab */
[----:B------:R1:W-:Y:S04]  /*13e20*/  STL [R1+0x1ad4], R0 ;  /* 0x001ad40001007387 */ /* 0x0003e80000100800 */
[----:B------:R4:W-:Y:S01]  /*13e30*/  STL [R1+0x1ae0], R186 ;  /* 0x001ae0ba01007387 */ /* 0x0009e20000100800 */
[----:B-1----:R-:W-:-:S05]  /*13e40*/  IMAD.MOV.U32 R0, RZ, RZ, R187 ;  /* 0x000000ffff007224 */ /* 0x002fca00078e00bb */
[----:B------:R1:W-:Y:S04]  /*13e50*/  STL [R1+0x1adc], R0 ;  /* 0x001adc0001007387 */ /* 0x0003e80000100800 */
[----:B----4-:R-:W4:Y:S01]  /*13e60*/  LDL.LU.64 R186, [R1+0xe50] ;  /* 0x000e500001ba7983 */ /* 0x010f220000300a00 */
[----:B-1----:R-:W-:-:S03]  /*13e70*/  IMAD.MOV.U32 R0, RZ, RZ, R173 ;  /* 0x000000ffff007224 */ /* 0x002fc600078e00ad */
[----:B------:R-:W-:Y:S04]  /*13e80*/  STL [R1+0x1ae8], R172 ;  /* 0x001ae8ac01007387 */ /* 0x000fe80000100800 */
[----:B------:R1:W-:Y:S04]  /*13e90*/  STL [R1+0x1ae4], R0 ;  /* 0x001ae40001007387 */ /* 0x0003e80000100800 */
[----:B------:R-:W-:Y:S01]  /*13ea0*/  STL [R1+0x1af0], R192 ;  /* 0x001af0c001007387 */ /* 0x000fe20000100800 */
[----:B-1----:R-:W-:-:S05]  /*13eb0*/  IMAD.MOV.U32 R0, RZ, RZ, R193 ;  /* 0x000000ffff007224 */ /* 0x002fca00078e00c1 */
[----:B------:R1:W-:Y:S04]  /*13ec0*/  STL [R1+0x1aec], R0 ;  /* 0x001aec0001007387 */ /* 0x0003e80000100800 */
[----:B---3--:R-:W-:Y:S01]  /*13ed0*/  STL [R1+0x1af8], R174 ;  /* 0x001af8ae01007387 */ /* 0x008fe20000100800 */
[----:B-1----:R-:W-:-:S03]  /*13ee0*/  IMAD.MOV.U32 R0, RZ, RZ, R175 ;  /* 0x000000ffff007224 */ /* 0x002fc600078e00af */
[----:B------:R-:W3:Y:S04]  /*13ef0*/  LDL.LU.64 R192, [R1+0xe20] ;  /* 0x000e200001c07983 */ /* 0x000ee80000300a00 */
[----:B------:R1:W-:Y:S04]  /*13f00*/  STL [R1+0x1af4], R0 ;  /* 0x001af40001007387 */ /* 0x0003e80000100800 */
[----:B------:R2:W-:Y:S01]  /*13f10*/  STL [R1+0x1b00], R178 ;  /* 0x001b00b201007387 */ /* 0x0005e20000100800 */
[----:B-1----:R-:W-:-:S05]  /*13f20*/  IMAD.MOV.U32 R0, RZ, RZ, R179 ;  /* 0x000000ffff007224 */ /* 0x002fca00078e00b3 */
[----:B------:R1:W-:Y:S04]  /*13f30*/  STL [R1+0x1afc], R0 ;  /* 0x001afc0001007387 */ /* 0x0003e80000100800 */
[----:B--2---:R-:W2:Y:S01]  /*13f40*/  LDL.LU.64 R178, [R1+0xdf0] ;  /* 0x000df00001b27983 */ /* 0x004ea20000300a00 */
[----:B-1----:R-:W-:-:S03]  /*13f50*/  IMAD.MOV.U32 R0, RZ, RZ, R183 ;  /* 0x000000ffff007224 */ /* 0x002fc600078e00b7 */
[----:B------:R1:W-:Y:S04]  /*13f60*/  STL [R1+0x1b08], R182 ;  /* 0x001b08b601007387 */ /* 0x0003e80000100800 */
[----:B------:R-:W-:Y:S04]  /*13f70*/  STL [R1+0x1b10], R176 ;  /* 0x001b10b001007387 */ /* 0x000fe80000100800 */
[----:B------:R4:W-:Y:S04]  /*13f80*/  STL [R1+0x1b04], R0 ;  /* 0x001b040001007387 */ /* 0x0009e80000100800 */
[----:B-1----:R-:W2:Y:S01]  /*13f90*/  LDL.LU.64 R182, [R1+0xde0] ;  /* 0x000de00001b67983 */ /* 0x002ea20000300a00 */
[----:B----4-:R-:W-:-:S05]  /*13fa0*/  IMAD.MOV.U32 R0, RZ, RZ, R177 ;  /* 0x000000ffff007224 */ /* 0x010fca00078e00b1 */
[----:B------:R1:W-:Y:S04]  /*13fb0*/  STL [R1+0x1b0c], R0 ;  /* 0x001b0c0001007387 */ /* 0x0003e80000100800 */
[----:B------:R4:W-:Y:S01]  /*13fc0*/  STL [R1+0x1b18], R186 ;  /* 0x001b18ba01007387 */ /* 0x0009e20000100800 */
[----:B-1----:R-:W-:-:S03]  /*13fd0*/  IMAD.MOV.U32 R0, RZ, RZ, R187 ;  /* 0x000000ffff007224 */ /* 0x002fc600078e00bb */
[----:B----4-:R-:W4:Y:S04]  /*13fe0*/  LDL.LU.64 R186, [R1+0xdd0] ;  /* 0x000dd00001ba7983 */ /* 0x010f280000300a00 */
[----:B------:R1:W-:Y:S04]  /*13ff0*/  STL [R1+0x1b14], R0 ;  /* 0x001b140001007387 */ /* 0x0003e80000100800 */
[----:B------:R1:W-:Y:S02]  /*14000*/  STL [R1+0x1b20], R188 ;  /* 0x001b20bc01007387 */ /* 0x0003e40000100800 */
[----:B-1----:R-:W-:-:S02]  /*14010*/  IMAD.MOV.U32 R0, RZ, RZ, R189 ;  /* 0x000000ffff007224 */ /* 0x002fc400078e00bd */
[----:B------:R-:W4:Y:S04]  /*14020*/  LDL.LU.64 R188, [R1+0xdc0] ;  /* 0x000dc00001bc7983 */ /* 0x000f280000300a00 */
[----:B------:R3:W-:Y:S02]  /*14030*/  STL [R1+0x1b1c], R0 ;  /* 0x001b1c0001007387 */ /* 0x0007e40000100800 */
[----:B---3--:R-:W-:Y:S02]  /*14040*/  IMAD.MOV.U32 R0, RZ, RZ, R193 ;  /* 0x000000ffff007224 */ /* 0x008fe400078e00c1 */
[----:B------:R1:W-:Y:S04]  /*14050*/  STL [R1+0x1b28], R192 ;  /* 0x001b28c001007387 */ /* 0x0003e80000100800 */
[----:B-1----:R-:W3:Y:S04]  /*14060*/  LDL.LU.64 R192, [R1+0xdb0] ;  /* 0x000db00001c07983 */ /* 0x002ee80000300a00 */
[----:B------:R1:W-:Y:S04]  /*14070*/  STL [R1+0x1b24], R0 ;  /* 0x001b240001007387 */ /* 0x0003e80000100800 */
[----:B------:R1:W-:Y:S02]  /*14080*/  STL [R1+0x1b30], R194 ;  /* 0x001b30c201007387 */ /* 0x0003e40000100800 */
[----:B-1----:R-:W-:-:S05]  /*14090*/  IMAD.MOV.U32 R0, RZ, RZ, R195 ;  /* 0x000000ffff007224 */ /* 0x002fca00078e00c3 */
[----:B------:R2:W-:Y:S04]  /*140a0*/  STL [R1+0x1b2c], R0 ;  /* 0x001b2c0001007387 */ /* 0x0005e80000100800 */
[----:B------:R-:W3:Y:S01]  /*140b0*/  LDL.LU.64 R194, [R1+0xda0] ;  /* 0x000da00001c27983 */ /* 0x000ee20000300a00 */
[----:B--2---:R-:W-:-:S03]  /*140c0*/  IMAD.MOV.U32 R0, RZ, RZ, R179 ;  /* 0x000000ffff007224 */ /* 0x004fc600078e00b3 */
[----:B------:R-:W-:Y:S04]  /*140d0*/  STL [R1+0x1b38], R178 ;  /* 0x001b38b201007387 */ /* 0x000fe80000100800 */
[----:B------:R-:W-:Y:S04]  /*140e0*/  STL [R1+0x1b40], R180 ;  /* 0x001b40b401007387 */ /* 0x000fe80000100800 */
[----:B------:R1:W-:Y:S04]  /*140f0*/  STL [R1+0x1b34], R0 ;  /* 0x001b340001007387 */ /* 0x0003e80000100800 */
[----:B------:R-:W-:Y:S01]  /*14100*/  STL [R1+0x1b48], R182 ;  /* 0x001b48b601007387 */ /* 0x000fe20000100800 */
[----:B-1----:R-:W-:-:S05]  /*14110*/  IMAD.MOV.U32 R0, RZ, RZ, R181 ;  /* 0x000000ffff007224 */ /* 0x002fca00078e00b5 */
[----:B------:R1:W-:Y:S02]  /*14120*/  STL [R1+0x1b3c], R0 ;  /* 0x001b3c0001007387 */ /* 0x0003e40000100800 */
[----:B-1----:R-:W-:-:S05]  /*14130*/  IMAD.MOV.U32 R0, RZ, RZ, R183 ;  /* 0x000000ffff007224 */ /* 0x002fca00078e00b7 */
[----:B------:R1:W-:Y:S04]  /*14140*/  STL [R1+0x1b44], R0 ;  /* 0x001b440001007387 */ /* 0x0003e80000100800 */
[----:B------:R-:W-:Y:S01]  /*14150*/  STL [R1+0x1b50], R184 ;  /* 0x001b50b801007387 */ /* 0x000fe20000100800 */
[----:B-1----:R-:W-:-:S03]  /*14160*/  IMAD.MOV.U32 R0, RZ, RZ, R185 ;  /* 0x000000ffff007224 */ /* 0x002fc600078e00b9 */
[----:B----4-:R-:W-:Y:S04]  /*14170*/  STL [R1+0x1b58], R186 ;  /* 0x001b58ba01007387 */ /* 0x010fe80000100800 */
[----:B------:R1:W-:Y:S04]  /*14180*/  STL [R1+0x1b4c], R0 ;  /* 0x001b4c0001007387 */ /* 0x0003e80000100800 */
[----:B------:R-:W-:Y:S01]  /*14190*/  STL [R1+0x1b60], R198 ;  /* 0x001b60c601007387 */ /* 0x000fe20000100800 */
[----:B-1----:R-:W-:-:S05]  /*141a0*/  IMAD.MOV.U32 R0, RZ, RZ, R187 ;  /* 0x000000ffff007224 */ /* 0x002fca00078e00bb */
[----:B------:R1:W-:Y:S04]  /*141b0*/  STL [R1+0x1b54], R0 ;  /* 0x001b540001007387 */ /* 0x0003e80000100800 */
[----:B------:R-:W-:Y:S01]  /*141c0*/  STL [R1+0x1b68], R188 ;  /* 0x001b68bc01007387 */ /* 0x000fe20000100800 */
[----:B-1----:R-:W-:-:S05]  /*141d0*/  IMAD.MOV.U32 R0, RZ, RZ, R199 ;  /* 0x000000ffff007224 */ /* 0x002fca00078e00c7 */
[----:B------:R1:W-:Y:S04]  /*141e0*/  STL [R1+0x1b5c], R0 ;  /* 0x001b5c0001007387 */ /* 0x0003e80000100800 */
[----:B------:R-:W2:Y:S01]  /*141f0*/  LDL.LU.64 R198, [R1+0xd30] ;  /* 0x000d300001c67983 */ /* 0x000ea20000300a00 */
[----:B-1----:R-:W-:-:S03]  /*14200*/  IMAD.MOV.U32 R0, RZ, RZ, R189 ;  /* 0x000000ffff007224 */ /* 0x002fc600078e00bd */
[----:B------:R-:W-:Y:S04]  /*14210*/  STL [R1+0x1b70], R190 ;  /* 0x001b70be01007387 */ /* 0x000fe80000100800 */
[----:B------:R1:W-:Y:S02]  /*14220*/  STL [R1+0x1b64], R0 ;  /* 0x001b640001007387 */ /* 0x0003e40000100800 */
[----:B-1----:R-:W-:Y:S02]  /*14230*/  IMAD.MOV.U32 R0, RZ, RZ, R191 ;  /* 0x000000ffff007224 */ /* 0x002fe400078e00bf */
[----:B------:R-:W-:Y:S01]  /*14240*/  IMAD.MOV.U32 R2, RZ, RZ, R197 ;  /* 0x000000ffff027224 */ /* 0x000fe200078e00c5 */
[----:B---3--:R-:W-:Y:S04]  /*14250*/  STL [R1+0x1b78], R192 ;  /* 0x001b78c001007387 */ /* 0x008fe80000100800 */
[----:B------:R1:W-:Y:S04]  /*14260*/  STL [R1+0x1b6c], R0 ;  /* 0x001b6c0001007387 */ /* 0x0003e80000100800 */
[----:B------:R3:W-:Y:S01]  /*14270*/  STL [R1+0x1b80], R200 ;  /* 0x001b80c801007387 */ /* 0x0007e20000100800 */
[----:B-1----:R-:W-:-:S05]  /*14280*/  IMAD.MOV.U32 R0, RZ, RZ, R193 ;  /* 0x000000ffff007224 */ /* 0x002fca00078e00c1 */
[----:B------:R1:W-:Y:S04]  /*14290*/  STL [R1+0x1b74], R0 ;  /* 0x001b740001007387 */ /* 0x0003e80000100800 */
[----:B---3--:R-:W3:Y:S01]  /*142a0*/  S2R R200, SR_TID.X ;  /* 0x0000000000c87919 */ /* 0x008ee20000002100 */
[----:B-1----:R-:W-:-:S03]  /*142b0*/  IMAD.MOV.U32 R0, RZ, RZ, R201 ;  /* 0x000000ffff007224 */ /* 0x002fc600078e00c9 */
[----:B------:R-:W1:Y:S04]  /*142c0*/  S2R R201, SR_TID.X ;  /* 0x0000000000c97919 */ /* 0x000e680000002100 */
[----:B------:R4:W-:Y:S04]  /*142d0*/  STL [R1+0x1b7c], R0 ;  /* 0x001b7c0001007387 */ /* 0x0009e80000100800 */
[----:B------:R-:W-:Y:S01]  /*142e0*/  STL [R1+0x1b88], R194 ;  /* 0x001b88c201007387 */ /* 0x000fe20000100800 */
[----:B----4-:R-:W-:-:S05]  /*142f0*/  IMAD.MOV.U32 R0, RZ, RZ, R195 ;  /* 0x000000ffff007224 */ /* 0x010fca00078e00c3 */
[----:B------:R3:W-:Y:S01]  /*14300*/  STL [R1+0x1b84], R0 ;  /* 0x001b840001007387 */ /* 0x0007e20000100800 */
[----:B-1----:R-:W-:-:S03]  /*14310*/  LOP3.LUT R201, R201, 0x60, RZ, 0xc0, !PT ;  /* 0x00000060c9c97812 */ /* 0x002fc600078ec0ff */
[----:B------:R-:W-:Y:S01]  /*14320*/  STL [R1+0x1b90], R196 ;  /* 0x001b90c401007387 */ /* 0x000fe20000100800 */
[----:B---3--:R-:W-:-:S03]  /*14330*/  LOP3.LUT R0, R200, 0x7, RZ, 0xc0, !PT ;  /* 0x00000007c8007812 */ /* 0x008fc600078ec0ff */
[----:B------:R1:W-:Y:S01]  /*14340*/  STL [R1+0x1b8c], R2 ;  /* 0x001b8c0201007387 */ /* 0x0003e20000100800 */
[----:B------:R-:W-:Y:S02]  /*14350*/  IMAD.SHL.U32 R4, R200, 0x2, RZ ;  /* 0x00000002c8047824 */ /* 0x000fe400078e00ff */
[C---:B-1----:R-:W-:Y:S02]  /*14360*/  IMAD R2, R0.reuse, 0x4, R201 ;  /* 0x0000000400027824 */ /* 0x042fe400078e02c9 */
[----:B------:R-:W-:-:S05]  /*14370*/  IMAD.SHL.U32 R0, R0, 0x10, RZ ;  /* 0x0000001000007824 */ /* 0x000fca00078e00ff */
[----:B------:R-:W-:Y:S01]  /*14380*/  LOP3.LUT R0, R0, 0x30, R4, 0x78, !PT ;  /* 0x0000003000007812 */ /* 0x000fe200078e7804 */
[----:B--2---:R-:W-:Y:S01]  /*14390*/  IMAD.MOV.U32 R4, RZ, RZ, R199 ;  /* 0x000000ffff047224 */ /* 0x004fe200078e00c7 */
[----:B------:R-:W-:Y:S04]  /*143a0*/  STL [R1+0x1b98], R198 ;  /* 0x001b98c601007387 */ /* 0x000fe80000100800 */
[----:B------:R1:W-:Y:S04]  /*143b0*/  STL [R1+0x1b94], R4 ;  /* 0x001b940401007387 */ /* 0x0003e80000100800 */
[----:B------:R-:W2:Y:S01]  /*143c0*/  LDL.LU.64 R70, [R1+0x1248] ;  /* 0x0012480001467983 */ /* 0x000ea20000300a00 */
[----:B------:R-:W-:-:S02]  /*143d0*/  LOP3.LUT R68, R200, 0x3, RZ, 0xc0, !PT ;  /* 0x00000003c8447812 */ /* 0x000fc400078ec0ff */
[----:B------:R-:W-:Y:S01]  /*143e0*/  LOP3.LUT R5, R200, 0x1c, RZ, 0xc0, !PT ;  /* 0x0000001cc8057812 */ /* 0x000fe200078ec0ff */
[----:B------:R-:W-:-:S04]  /*143f0*/  IMAD.MOV.U32 R69, RZ, RZ, R203 ;  /* 0x000000ffff457224 */ /* 0x000fc800078e00cb */
[----:B------:R-:W-:Y:S02]  /*14400*/  IMAD R5, R68, 0x420, R5 ;  /* 0x0000042044057824 */ /* 0x000fe400078e0205 */
[----:B------:R-:W-:Y:S02]  /*14410*/  IMAD.MOV.U32 R68, RZ, RZ, R202 ;  /* 0x000000ffff447224 */ /* 0x000fe400078e00ca */
[----:B-1----:R-:W-:-:S03]  /*14420*/  IMAD.U32 R4, R2, 0x20, R0 ;  /* 0x0000002002047824 */ /* 0x002fc600078e0000 */
[----:B------:R1:W-:Y:S02]  /*14430*/  STL.64 [R1+0x1660], R68 ;  /* 0x0016604401007387 */ /* 0x0003e40000100a00 */
[----:B-1----:R-:W-:Y:S02]  /*14440*/  IMAD.MOV.U32 R68, RZ, RZ, R204 ;  /* 0x000000ffff447224 */ /* 0x002fe400078e00cc */
[----:B------:R-:W-:Y:S01]  /*14450*/  IMAD.MOV.U32 R69, RZ, RZ, R205 ;  /* 0x000000ffff457224 */ /* 0x000fe200078e00cd */
[----:B--2---:R1:W-:Y:S04]  /*14460*/  STL.64 [R1+0x1698], R70 ;  /* 0x0016984601007387 */ /* 0x0043e80000100a00 */
[----:B------:R-:W-:Y:S04]  /*14470*/  STL [R1+0x1ba0], R4 ;  /* 0x001ba00401007387 */ /* 0x000fe80000100800 */
[----:B------:R-:W2:Y:S04]  /*14480*/  LDL.LU.64 R72, [R1+0x1238] ;  /* 0x0012380001487983 */ /* 0x000ea80000300a00 */
[----:B------:R3:W-:Y:S04]  /*14490*/  STL.64 [R1+0x1658], R68 ;  /* 0x0016584401007387 */ /* 0x0007e80000100a00 */
[----:B-1----:R-:W4:Y:S01]  /*144a0*/  LDL.LU.64 R70, [R1+0xd28] ;  /* 0x000d280001467983 */ /* 0x002f220000300a00 */
[----:B---3--:R-:W-:-:S02]  /*144b0*/  IMAD.MOV.U32 R68, RZ, RZ, R206 ;  /* 0x000000ffff447224 */ /* 0x008fc400078e00ce */
[----:B------:R-:W-:Y:S01]  /*144c0*/  IMAD.MOV.U32 R69, RZ, RZ, R207 ;  /* 0x000000ffff457224 */ /* 0x000fe200078e00cf */
[----:B--2---:R1:W-:Y:S04]  /*144d0*/  STL.64 [R1+0x1690], R72 ;  /* 0x0016904801007387 */ /* 0x0043e80000100a00 */
[----:B------:R2:W-:Y:S04]  /*144e0*/  STL.64 [R1+0x1650], R68 ;  /* 0x0016504401007387 */ /* 0x0005e80000100a00 */
[----:B-1----:R-:W3:Y:S01]  /*144f0*/  LDL.LU.64 R72, [R1+0xd18] ;  /* 0x000d180001487983 */ /* 0x002ee20000300a00 */
[----:B--2---:R-:W-:-:S02]  /*14500*/  IMAD.MOV.U32 R68, RZ, RZ, R220 ;  /* 0x000000ffff447224 */ /* 0x004fc400078e00dc */
[----:B------:R-:W-:Y:S01]  /*14510*/  IMAD.MOV.U32 R69, RZ, RZ, R221 ;  /* 0x000000ffff457224 */ /* 0x000fe200078e00dd */
[----:B----4-:R1:W-:Y:S04]  /*14520*/  STL.64 [R1+0x16b8], R70 ;  /* 0x0016b84601007387 */ /* 0x0103e80000100a00 */
[----:B------:R2:W-:Y:S04]  /*14530*/  STL.64 [R1+0x1648], R68 ;  /* 0x0016484401007387 */ /* 0x0005e80000100a00 */
[----:B-1----:R-:W4:Y:S01]  /*14540*/  LDL.LU.64 R70, [R1+0xcf8] ;  /* 0x000cf80001467983 */ /* 0x002f220000300a00 */
[----:B--2---:R-:W-:-:S02]  /*14550*/  IMAD.MOV.U32 R68, RZ, RZ, R222 ;  /* 0x000000ffff447224 */ /* 0x004fc400078e00de */
[----:B------:R-:W-:Y:S01]  /*14560*/  IMAD.MOV.U32 R69, RZ, RZ, R223 ;  /* 0x000000ffff457224 */ /* 0x000fe200078e00df */
[----:B---3--:R1:W-:Y:S04]  /*14570*/  STL.64 [R1+0x16b0], R72 ;  /* 0x0016b04801007387 */ /* 0x0083e80000100a00 */
        /* <DEDUP_REMOVED lines=14> */
[----:B----4-:R-:W-:Y:S04]  /*14660*/  STL.64 [R1+0x16d0], R70 ;  /* 0x0016d04601007387 */ /* 0x010fe80000100a00 */
[----:B------:R1:W-:Y:S04]  /*14670*/  STL.64 [R1+0x1628], R68 ;  /* 0x0016284401007387 */ /* 0x0003e80000100a00 */
[----:B-1----:R-:W2:Y:S01]  /*14680*/  LDL.LU.64 R68, [R1+0x650] ;  /* 0x0006500001447983 */ /* 0x002ea20000300a00 */
[----:B------:R-:W-:-:S02]  /*14690*/  IMAD.MOV.U32 R70, RZ, RZ, R242 ;  /* 0x000000ffff467224 */ /* 0x000fc400078e00f2 */
[----:B------:R-:W-:Y:S01]  /*146a0*/  IMAD.MOV.U32 R71, RZ, RZ, R243 ;  /* 0x000000ffff477224 */ /* 0x000fe200078e00f3 */
[----:B---3--:R-:W-:Y:S04]  /*146b0*/  STL.64 [R1+0x16c8], R72 ;  /* 0x0016c84801007387 */ /* 0x008fe80000100a00 */
[----:B------:R1:W-:Y:S04]  /*146c0*/  STL.64 [R1+0x1620], R70 ;  /* 0x0016204601007387 */ /* 0x0003e80000100a00 */
[----:B-1----:R-:W3:Y:S04]  /*146d0*/  LDL.LU.64 R70, [R1+0x598] ;  /* 0x0005980001467983 */ /* 0x002ee80000300a00 */
[----:B--2---:R1:W-:Y:S04]  /*146e0*/  STL.64 [R1+0x16c0], R68 ;  /* 0x0016c04401007387 */ /* 0x0043e80000100a00 */
[----:B-1----:R-:W2:Y:S04]  /*146f0*/  LDL.LU.64 R68, [R1+0x590] ;  /* 0x0005900001447983 */ /* 0x002ea80000300a00 */
[----:B---3--:R1:W-:Y:S04]  /*14700*/  STL.64 [R1+0x1618], R70 ;  /* 0x0016184601007387 */ /* 0x0083e80000100a00 */
        /* <DEDUP_REMOVED lines=15> */
[----:B---3--:R-:W-:Y:S04]  /*14800*/  STL.64 [R1+0x15f8], R70 ;  /* 0x0015f84601007387 */ /* 0x008fe80000100a00 */
[----:B------:R-:W-:Y:S04]  /*14810*/  STL.64 [R1+0x15f0], R238 ;  /* 0x0015f0ee01007387 */ /* 0x000fe80000100a00 */
[----:B--2---:R-:W-:Y:S04]  /*14820*/  STL.64 [R1+0x1780], R68 ;  /* 0x0017804401007387 */ /* 0x004fe80000100a00 */
        /* <DEDUP_REMOVED lines=34> */
[----:B------:R-:W-:Y:S01]  /*14a50*/  STL [R1+0x178c], RZ ;  /* 0x00178cff01007387 */ /* 0x000fe20000100800 */
[----:B-1----:R-:W-:-:S02]  /*14a60*/  IMAD.MOV.U32 R7, RZ, RZ, 0x1 ;  /* 0x00000001ff077424 */ /* 0x002fc400078e00ff */
[----:B------:R-:W-:-:S03]  /*14a70*/  IMAD.MOV.U32 R6, RZ, RZ, -0x1 ;  /* 0xffffffffff067424 */ /* 0x000fc600078e00ff */
[----:B------:R1:W-:Y:S04]  /*14a80*/  STL [R1+0x1580], R7 ;  /* 0x0015800701007387 */ /* 0x0003e80000100800 */
[----:B------:R-:W-:Y:S04]  /*14a90*/  STL [R1+0xf30], RZ ;  /* 0x000f30ff01007387 */ /* 0x000fe80000100800 */
[----:B------:R2:W-:Y:S04]  /*14aa0*/  STL [R1+0xa98], R6 ;  /* 0x000a980601007387 */ /* 0x0005e80000100800 */
[----:B------:R3:W-:Y:S04]  /*14ab0*/  STL [R1+0xf34], RZ ;  /* 0x000f34ff01007387 */ /* 0x0007e80000100800 */
        /* <DEDUP_REMOVED lines=438> */
[----:B------:R3:W-:Y:S04]  /*16620*/  STL [R1], RZ ;  /* 0x000000ff01007387 */ /* 0x0007e80000100800 */
        /* <DEDUP_REMOVED lines=376> */
[----:B------:R3:W-:Y:S01]  /*17db0*/  STL [R1+0x894], RZ ;  /* 0x000894ff01007387 */ /* 0x0007e20000100800 */
[----:B------:R-:W-:-:S03]  /*17dc0*/  IMAD.MOV.U32 R201, RZ, RZ, 0x1f ;  /* 0x0000001fffc97424 */ /* 0x000fc600078e00ff */
[----:B------:R3:W-:Y:S04]  /*17dd0*/  STL [R1+0x898], RZ ;  /* 0x000898ff01007387 */ /* 0x0007e80000100800 */
[----:B------:R3:W-:Y:S04]  /*17de0*/  STL [R1+0x89c], RZ ;  /* 0x00089cff01007387 */ /* 0x0007e80000100800 */
[----:B------:R3:W-:Y:S04]  /*17df0*/  STL [R1+0x880], RZ ;  /* 0x000880ff01007387 */ /* 0x0007e80000100800 */
[----:B------:R3:W-:Y:S04]  /*17e00*/  STL [R1+0x884], RZ ;  /* 0x000884ff01007387 */ /* 0x0007e80000100800 */
[----:B------:R3:W-:Y:S01]  /*17e10*/  STL [R1+0x888], RZ ;  /* 0x000888ff01007387 */ /* 0x0007e20000100800 */
[----:B------:R-:W-:-:S03]  /*17e20*/  IADD3 R201, R201, c[0x0][0x180], RZ ;  /* 0x00006000c9c97a10 */ /* 0x000fc60007ffe0ff */
[----:B------:R3:W-:Y:S04]  /*17e30*/  STL [R1+0x88c], RZ ;  /* 0x00088cff01007387 */ /* 0x0007e80000100800 */
[----:B------:R3:W-:Y:S04]  /*17e40*/  STL [R1+0x870], RZ ;  /* 0x000870ff01007387 */ /* 0x0007e80000100800 */
[----:B------:R3:W-:Y:S04]  /*17e50*/  STL [R1+0x874], RZ ;  /* 0x000874ff01007387 */ /* 0x0007e80000100800 */
[----:B------:R3:W-:Y:S01]  /*17e60*/  STL [R1+0x878], RZ ;  /* 0x000878ff01007387 */ /* 0x0007e20000100800 */
[----:B------:R-:W-:-:S03]  /*17e70*/  SHF.R.S32.HI R3, RZ, 0x1f, R201 ;  /* 0x0000001fff037819 */ /* 0x000fc600000114c9 */
[----:B------:R3:W-:Y:S04]  /*17e80*/  STL [R1+0x87c], RZ ;  /* 0x00087cff01007387 */ /* 0x0007e80000100800 */
[----:B------:R3:W-:Y:S04]  /*17e90*/  STL [R1+0x860], RZ ;  /* 0x000860ff01007387 */ /* 0x0007e80000100800 */
[----:B------:R3:W-:Y:S04]  /*17ea0*/  STL [R1+0x864], RZ ;  /* 0x000864ff01007387 */ /* 0x0007e80000100800 */
[----:B------:R3:W-:Y:S01]  /*17eb0*/  STL [R1+0x868], RZ ;  /* 0x000868ff01007387 */ /* 0x0007e20000100800 */
[----:B------:R-:W-:-:S03]  /*17ec0*/  LEA.HI R3, R3, R201, RZ, 0x5 ;  /* 0x000000c903037211 */ /* 0x000fc600078f28ff */
[----:B------:R3:W-:Y:S04]  /*17ed0*/  STL [R1+0x86c], RZ ;  /* 0x00086cff01007387 */ /* 0x0007e80000100800 */
[----:B------:R3:W-:Y:S04]  /*17ee0*/  STL [R1+0x850], RZ ;  /* 0x000850ff01007387 */ /* 0x0007e80000100800 */
[----:B------:R3:W-:Y:S04]  /*17ef0*/  STL [R1+0x854], RZ ;  /* 0x000854ff01007387 */ /* 0x0007e80000100800 */
[----:B------:R3:W-:Y:S01]  /*17f00*/  STL [R1+0x858], RZ ;  /* 0x000858ff01007387 */ /* 0x0007e20000100800 */
[----:B------:R-:W-:-:S03]  /*17f10*/  SHF.R.S32.HI R3, RZ, 0x5, R3 ;  /* 0x00000005ff037819 */ /* 0x000fc60000011403 */
[----:B------:R3:W-:Y:S04]  /*17f20*/  STL [R1+0x85c], RZ ;  /* 0x00085cff01007387 */ /* 0x0007e80000100800 */
[----:B------:R3:W-:Y:S04]  /*17f30*/  STL [R1+0x840], RZ ;  /* 0x000840ff01007387 */ /* 0x0007e80000100800 */
[----:B------:R3:W-:Y:S01]  /*17f40*/  STL [R1+0x844], RZ ;  /* 0x000844ff01007387 */ /* 0x0007e20000100800 */
[----:B------:R-:W-:-:S03]  /*17f50*/  LOP3.LUT R8, R5, 0x20, RZ, 0x3c, !PT ;  /* 0x0000002005087812 */ /* 0x000fc600078e3cff */
[----:B------:R3:W-:Y:S01]  /*17f60*/  STL [R1+0x848], RZ ;  /* 0x000848ff01007387 */ /* 0x0007e20000100800 */
[----:B-1----:R-:W-:-:S03]  /*17f70*/  LOP3.LUT R7, R5, 0x40, RZ, 0x3c, !PT ;  /* 0x0000004005077812 */ /* 0x002fc600078e3cff */
[----:B------:R3:W-:Y:S01]  /*17f80*/  STL [R1+0x84c], RZ ;  /* 0x00084cff01007387 */ /* 0x0007e20000100800 */
[----:B--2---:R-:W-:-:S03]  /*17f90*/  LOP3.LUT R6, R5, 0x60, RZ, 0x3c, !PT ;  /* 0x0000006005067812 */ /* 0x004fc600078e3cff */
[----:B------:R3:W-:Y:S01]  /*17fa0*/  STL [R1+0x830], RZ ;  /* 0x000830ff01007387 */ /* 0x0007e20000100800 */
[----:B------:R-:W-:-:S03]  /*17fb0*/  IADD3 R5, R3, -0x2, RZ ;  /* 0xfffffffe03057810 */ /* 0x000fc60007ffe0ff */
[----:B------:R3:W-:Y:S01]  /*17fc0*/  STL [R1+0x834], RZ ;  /* 0x000834ff01007387 */ /* 0x0007e20000100800 */
[----:B------:R-:W-:-:S03]  /*17fd0*/  LOP3.LUT R3, R4, 0x40, RZ, 0x3c, !PT ;  /* 0x0000004004037812 */ /* 0x000fc600078e3cff */
[----:B------:R3:W-:Y:S04]  /*17fe0*/  STL [R1+0x838], RZ ;  /* 0x000838ff01007387 */ /* 0x0007e80000100800 */
[----:B------:R3:W-:Y:S04]  /*17ff0*/  STL [R1+0x83c], RZ ;  /* 0x00083cff01007387 */ /* 0x0007e80000100800 */
[----:B------:R3:W-:Y:S04]  /*18000*/  STL [R1+0x7f0], RZ ;  /* 0x0007f0ff01007387 */ /* 0x0007e80000100800 */
[----:B------:R3:W-:Y:S04]  /*18010*/  STL [R1+0x7f4], RZ ;  /* 0x0007f4ff01007387 */ /* 0x0007e80000100800 */
[----:B------:R3:W-:Y:S04]  /*18020*/  STL [R1+0x7f8], RZ ;  /* 0x0007f8ff01007387 */ /* 0x0007e80000100800 */
[----:B------:R3:W-:Y:S04]  /*18030*/  STL [R1+0x7fc], RZ ;  /* 0x0007fcff01007387 */ /* 0x0007e80000100800 */
[----:B------:R3:W-:Y:S01]  /*18040*/  STL [R1+0x1bb8], R3 ;  /* 0x001bb80301007387 */ /* 0x0007e20000100800 */
[----:B------:R-:W-:-:S04]  /*18050*/  IMAD.MOV.U32 R243, RZ, RZ, c[0x0][0x188] ;  /* 0x00006200fff37624 */ /* 0x000fc800078e00ff */
[----:B------:R-:W-:Y:S01]  /*18060*/  IMAD.SHL.U32 R243, R243, 0x20, RZ ;  /* 0x00000020f3f37824 */ /* 0x000fe200078e00ff */
[----:B------:R-:W-:-:S04]  /*18070*/  SHF.R.S32.HI R2, RZ, 0x1f, R252 ;  /* 0x0000001fff027819 */ /* 0x000fc800000114fc */
[----:B------:R-:W-:Y:S01]  /*18080*/  SHF.R.S32.HI R0, RZ, 0x1f, R243 ;  /* 0x0000001fff007819 */ /* 0x000fe200000114f3 */
[----:B------:R-:W-:Y:S01]  /*18090*/  CS2R R248, SRZ ;  /* 0x0000000000f87805 */ /* 0x000fe2000001ff00 */
[----:B------:R-:W-:Y:S01]  /*180a0*/  SHF.L.U64.HI R2, R252, 0x2, R2 ;  /* 0x00000002fc027819 */ /* 0x000fe20000010202 */
[----:B------:R-:W-:Y:S01]  /*180b0*/  CS2R R250, SRZ ;  /* 0x0000000000fa7805 */ /* 0x000fe2000001ff00 */
[----:B------:R-:W-:Y:S01]  /*180c0*/  SHF.L.U64.HI R0, R243, 0x2, R0 ;  /* 0x00000002f3007819 */ /* 0x000fe20000010200 */
[----:B------:R-:W-:Y:S01]  /*180d0*/  CS2R R244, SRZ ;  /* 0x0000000000f47805 */ /* 0x000fe2000001ff00 */
        /* <DEDUP_REMOVED lines=84> */
[----:B---3--:R-:W-:-:S02]  /*18620*/  CS2R R242, SRZ ;  /* 0x0000000000f27805 */ /* 0x008fc4000001ff00 */
.L_x_1:
[----:B--2---:R-:W2:Y:S01]  /*18630*/  LDL.LU R3, [R1+0xa98] ;  /* 0x000a980001037983 */ /* 0x004ea20000300800 */
[----:B------:R-:W-:-:S04]  /*18640*/  DEPBAR.LE SB0, 0x2 ;  /* 0x000080800000791a */ /* 0x000fc80000000000 */
[----:B------:R-:W3:Y:S04]  /*18650*/  LDL R4, [R1+0x1ba0] ;  /* 0x001ba00001047983 */ /* 0x000ee80000100800 */
[----:B-----5:R-:W-:Y:S04]  /*18660*/  STL.64 [R1+0x2668], R214 ;  /* 0x002668d601007387 */ /* 0x020fe80000100a00 */
        /* <DEDUP_REMOVED lines=8> */
[----:B------:R-:W1:Y:S04]  /*186f0*/  S2R R7, SR_TID.X ;  /* 0x0000000000077919 */ /* 0x000e680000002100 */
[----:B------:R-:W-:Y:S04]  /*18700*/  STL.64 [R1+0x2620], R168 ;  /* 0x002620a801007387 */ /* 0x000fe80000100a00 */
[----:B------:R-:W-:Y:S04]  /*18710*/  STL.64 [R1+0x2618], R174 ;  /* 0x002618ae01007387 */ /* 0x000fe80000100a00 */
[----:B------:R-:W-:Y:S04]  /*18720*/  STL.64 [R1+0x2610], R172 ;  /* 0x002610ac01007387 */ /* 0x000fe80000100a00 */
[----:B------:R-:W-:Y:S04]  /*18730*/  STL.64 [R1+0x2608], R178 ;  /* 0x002608b201007387 */ /* 0x000fe80000100a00 */
[----:B------:R-:W-:Y:S04]  /*18740*/  STL.64 [R1+0x2600], R176 ;  /* 0x002600b001007387 */ /* 0x000fe80000100a00 */
[----:B------:R-:W-:Y:S01]  /*18750*/  STL.64 [R1+0x25f8], R182 ;  /* 0x0025f8b601007387 */ /* 0x000fe20000100a00 */
[----:B-1----:R-:W-:-:S02]  /*18760*/  LOP3.LUT R6, R7, 0x1c, RZ, 0xc0, !PT ;  /* 0x0000001c07067812 */ /* 0x002fc400078ec0ff */
[C---:B------:R-:W-:Y:S01]  /*18770*/  LOP3.LUT R5, R7.reuse, 0x3, RZ, 0xc0, !PT ;  /* 0x0000000307057812 */ /* 0x040fe200078ec0ff */
[----:B------:R-:W-:Y:S01]  /*18780*/  STL.64 [R1+0x25f0], R180 ;  /* 0x0025f0b401007387 */ /* 0x000fe20000100a00 */
[C---:B------:R-:W-:Y:S02]  /*18790*/  LOP3.LUT R8, R7.reuse, 0x1c, RZ, 0xc0, !PT ;  /* 0x0000001c07087812 */ /* 0x040fe400078ec0ff */
[----:B------:R-:W-:Y:S01]  /*187a0*/  LOP3.LUT R7, R7, 0x3, RZ, 0xc0, !PT ;  /* 0x0000000307077812 */ /* 0x000fe200078ec0ff */
[----:B------:R-:W-:Y:S01]  /*187b0*/  STL.64 [R1+0x25e8], R186 ;  /* 0x0025e8ba01007387 */ /* 0x000fe20000100a00 */
[----:B------:R-:W-:-:S03]  /*187c0*/  IMAD R5, R5, 0x420, R6 ;  /* 0x0000042005057824 */ /* 0x000fc600078e0206 */
[----:B------:R-:W-:Y:S01]  /*187d0*/  STL.64 [R1+0x25e0], R184 ;  /* 0x0025e0b801007387 */ /* 0x000fe20000100a00 */
[----:B------:R-:W-:Y:S01]  /*187e0*/  IMAD R7, R7, 0x420, R8 ;  /* 0x0000042007077824 */ /* 0x000fe200078e0208 */
[----:B------:R-:W-:Y:S02]  /*187f0*/  LOP3.LUT R5, R5, 0x20, RZ, 0x3c, !PT ;  /* 0x0000002005057812 */ /* 0x000fe400078e3cff */
        /* <DEDUP_REMOVED lines=14> */
[----:B------:R-:W-:Y:S04]  /*188e0*/  STL [R1+0x2568], R243 ;  /* 0x002568f301007387 */ /* 0x000fe80000100800 */
[----:B------:R1:W-:Y:S04]  /*188f0*/  STL [R1+0x1e40], R0 ;  /* 0x001e400001007387 */ /* 0x0003e80000100800 */
[----:B------:R-:W-:Y:S01]  /*18900*/  STL [R1+0x1e38], R2 ;  /* 0x001e380201007387 */ /* 0x000fe20000100800 */
[----:B--2---:R-:W-:-:S03]  /*18910*/  IADD3 R3, R3, 0x1, RZ ;  /* 0x0000000103037810 */ /* 0x004fc60007ffe0ff */
[----:B------:R-:W-:Y:S01]  /*18920*/  BAR.SYNC.DEFER_BLOCKING 0x0 ;  /* 0x0000000000007b1d */ /* 0x000fe20000010000 */
[----:B------:R-:W-:-:S04]  /*18930*/  ISETP.GT.AND P2, PT, R3, 0x1, PT ;  /* 0x000000010300780c */ /* 0x000fc80003f44270 */
[----:B-1----:R-:W-:-:S05]  /*18940*/  SEL R0, R3, RZ, !P2 ;  /* 0x000000ff03007207 */ /* 0x002fca0005000000 */
[C---:B---3--:R-:W-:Y:S01]  /*18950*/  IMAD R3, R0.reuse, 0x10000, R4 ;  /* 0x0001000000037824 */ /* 0x048fe200078e0204 */
[----:B------:R-:W-:Y:S01]  /*18960*/  STL [R1+0xa98], R0 ;  /* 0x000a980001007387 */ /* 0x000fe20000100800 */
[C---:B------:R-:W-:Y:S02]  /*18970*/  IMAD R243, R0.reuse, 0x8000, R7 ;  /* 0x0000800000f37824 */ /* 0x040fe400078e0207 */
[----:B------:R-:W-:-:S03]  /*18980*/  IMAD R252, R0, 0x8000, R5 ;  /* 0x0000800000fc7824 */ /* 0x000fc600078e0205 */
[----:B------:R-:W-:Y:S04]  /*18990*/  STL [R1+0xa94], R243 ;  /* 0x000a94f301007387 */ /* 0x000fe80000100800 */
[----:B------:R-:W2:Y:S04]  /*189a0*/  LDL.LU.64 R168, [R1+0xf30] ;  /* 0x000f300001a87983 */ /* 0x000ea80000300a00 */
[----:B------:R-:W1:Y:S04]  /*189b0*/  LDSM.16.M88.4 R64, [R3] ;  /* 0x000000000340783b */ /* 0x000e680000000200 */
[----:B------:R-:W3:Y:S04]  /*189c0*/  LDSM.16.M88.4 R60, [R3+0x1000] ;  /* 0x00100000033c783b */ /* 0x000ee80000000200 */
[----:B------:R-:W4:Y:S04]  /*189d0*/  LDSM.16.M88.4 R4, [R3+0x2000] ;  /* 0x002000000304783b */ /* 0x000f280000000200 */
[----:B------:R-:W1:Y:S04]  /*189e0*/  LDSM.16.M88.4 R8, [R3+0x3000] ;  /* 0x003000000308783b */ /* 0x000e680000000200 */
        /* <DEDUP_REMOVED lines=10> */
[----:B------:R-:W3:Y:S04]  /*18a90*/  LDSM.16.M88.4 R16, [R3+0xe000] ;  /* 0x00e000000310783b */ /* 0x000ee80000000200 */
[----:B------:R-:W3:Y:S04]  /*18aa0*/  LDSM.16.M88.4 R12, [R3+0xf000] ;  /* 0x00f00000030c783b */ /* 0x000ee80000000200 */
[----:B------:R-:W2:Y:S04]  /*18ab0*/  LDL.LU.64 R170, [R1+0xf38] ;  /* 0x000f380001aa7983 */ /* 0x000ea80000300a00 */
[----:B------:R-:W2:Y:S04]  /*18ac0*/  LDL.LU.64 R164, [R1+0xf10] ;  /* 0x000f100001a47983 */ /* 0x000ea80000300a00 */
[----:B------:R-:W2:Y:S04]  /*18ad0*/  LDL.LU.64 R166, [R1+0xf18] ;  /* 0x000f180001a67983 */ /* 0x000ea80000300a00 */
[----:B------:R-:W2:Y:S04]  /*18ae0*/  LDL.LU.64 R160, [R1+0xf00] ;  /* 0x000f000001a07983 */ /* 0x000ea80000300a00 */
[----:B------:R-:W2:Y:S04]  /*18af0*/  LDL.LU.64 R162, [R1+0xf08] ;  /* 0x000f080001a27983 */ /* 0x000ea80000300a00 */
[----:B------:R-:W2:Y:S04]  /*18b00*/  LDL.LU.64 R172, [R1+0xee0] ;  /* 0x000ee00001ac7983 */ /* 0x000ea80000300a00 */
[----:B------:R-:W2:Y:S04]  /*18b10*/  LDL.LU.64 R174, [R1+0xee8] ;  /* 0x000ee80001ae7983 */ /* 0x000ea80000300a00 */
[----:B-1----:R-:W-:Y:S04]  /*18b20*/  STL [R1+0x2564], R66 ;  /* 0x0025644201007387 */ /* 0x002fe80000100800 */
[----:B------:R-:W-:Y:S04]  /*18b30*/  STL [R1+0x2560], R67 ;  /* 0x0025604301007387 */ /* 0x000fe80000100800 */
[----:B---3--:R-:W-:Y:S04]  /*18b40*/  STL [R1+0x255c], R62 ;  /* 0x00255c3e01007387 */ /* 0x008fe80000100800 */
[----:B------:R-:W-:Y:S04]  /*18b50*/  STL [R1+0x2558], R63 ;  /* 0x0025583f01007387 */ /* 0x000fe80000100800 */
[----:B----4-:R-:W-:Y:S04]  /*18b60*/  STL [R1+0x2554], R6 ;  /* 0x0025540601007387 */ /* 0x010fe80000100800 */
[----:B------:R-:W-:Y:S04]  /*18b70*/  STL [R1+0x2550], R7 ;  /* 0x0025500701007387 */ /* 0x000fe80000100800 */
        /* <DEDUP_REMOVED lines=26> */
[----:B------:R-:W3:Y:S04]  /*18d20*/  LDL R3, [R1+0xa98] ;  /* 0x000a980001037983 */ /* 0x000ee80000100800 */
[----:B------:R-:W1:Y:S04]  /*18d30*/  S2R R232, SR_TID.X ;  /* 0x0000000000e87919 */ /* 0x000e680000002100 */
[----:B------:R-:W-:Y:S04]  /*18d40*/  LDS R236, [R243+0x20000] ;  /* 0x02000000f3ec7984 */ /* 0x000fe80000000800 */
[----:B------:R-:W-:Y:S04]  /*18d50*/  LDS R238, [R243+0x21000] ;  /* 0x02100000f3ee7984 */ /* 0x000fe80000000800 */
[----:B------:R-:W-:Y:S04]  /*18d60*/  LDS R237, [R252+0x20000] ;  /* 0x02000000fced7984 */ /* 0x000fe80000000800 */
[----:B------:R-:W2:Y:S01]  /*18d70*/  LDS R239, [R252+0x21000] ;  /* 0x02100000fcef7984 */ /* 0x000ea20000000800 */
[----:B-1----:R-:W-:-:S02]  /*18d80*/  LOP3.LUT R177, R232, 0x1c, RZ, 0xc0, !PT ;  /* 0x0000001ce8b17812 */ /* 0x002fc400078ec0ff */
[C---:B------:R-:W-:Y:S02]  /*18d90*/  LOP3.LUT R2, R232.reuse, 0x3, RZ, 0xc0, !PT ;  /* 0x00000003e8027812 */ /* 0x040fe400078ec0ff */
[C---:B------:R-:W-:Y:S02]  /*18da0*/  LOP3.LUT R176, R232.reuse, 0x1c, RZ, 0xc0, !PT ;  /* 0x0000001ce8b07812 */ /* 0x040fe400078ec0ff */
[----:B------:R-:W-:Y:S01]  /*18db0*/  LOP3.LUT R0, R232, 0x3, RZ, 0xc0, !PT ;  /* 0x00000003e8007812 */ /* 0x000fe200078ec0ff */
[----:B------:R-:W-:-:S04]  /*18dc0*/  IMAD R2, R2, 0x420, R177 ;  /* 0x0000042002027824 */ /* 0x000fc800078e02b1 */
[----:B------:R-:W-:Y:S01]  /*18dd0*/  IMAD R0, R0, 0x420, R176 ;  /* 0x0000042000007824 */ /* 0x000fe200078e02b0 */
[----:B------:R-:W-:-:S04]  /*18de0*/  LOP3.LUT R2, R2, 0x40, RZ, 0x3c, !PT ;  /* 0x0000004002027812 */ /* 0x000fc800078e3cff */
[----:B------:R-:W-:Y:S01]  /*18df0*/  LOP3.LUT R0, R0, 0x60, RZ, 0x3c, !PT ;  /* 0x0000006000007812 */ /* 0x000fe200078e3cff */
[C---:B--2---:R-:W-:Y:S08]  /*18e00*/  HMMA.1688.F32.TF32 R168, R236.reuse, R64, R168 ;  /* 0x00000040eca8723c */ /* 0x044ff000000810a8 */
[C---:B------:R-:W-:Y:S08]  /*18e10*/  HMMA.1688.F32.TF32 R164, R236.reuse, R60, R164 ;  /* 0x0000003ceca4723c */ /* 0x040ff000000810a4 */
[----:B------:R-:W-:Y:S11]  /*18e20*/  HMMA.1688.F32.TF32 R160, R236, R4, R160 ;  /* 0x00000004eca0723c */ /* 0x000ff600000810a0 */
[----:B------:R-:W-:Y:S11]  /*18e30*/  @!UPT UIADD3 URZ, URZ, URZ, URZ ;  /* 0x0000003f3f3ff290 */ /* 0x000ff6000fffe03f */
[----:B------:R-:W-:Y:S02]  /*18e40*/  @!UPT UIADD3 URZ, URZ, URZ, URZ ;  /* 0x0000003f3f3ff290 */ /* 0x000fe4000fffe03f */
[----:B------:R-:W-:Y:S02]  /*18e50*/  IMAD.MOV.U32 R66, RZ, RZ, R160 ;  /* 0x000000ffff427224 */ /* 0x000fe400078e00a0 */
[----:B------:R-:W-:Y:S02]  /*18e60*/  IMAD.MOV.U32 R67, RZ, RZ, R161 ;  /* 0x000000ffff437224 */ /* 0x000fe400078e00a1 */
[----:B------:R-:W-:Y:S02]  /*18e70*/  IMAD.MOV.U32 R62, RZ, RZ, R163 ;  /* 0x000000ffff3e7224 */ /* 0x000fe400078e00a3 */
[C---:B---3--:R-:W-:Y:S02]  /*18e80*/  IMAD R2, R3.reuse, 0x8000, R2 ;  /* 0x0000800003027824 */ /* 0x048fe400078e0202 */
[----:B------:R-:W-:-:S03]  /*18e90*/  IMAD R0, R3, 0x8000, R0 ;  /* 0x0000800003007824 */ /* 0x000fc600078e0200 */
[----:B------:R-:W-:Y:S04]  /*18ea0*/  STL [R1+0x700], R2 ;  /* 0x0007000201007387 */ /* 0x000fe80000100800 */
[----:B------:R-:W-:Y:S04]  /*18eb0*/  STL [R1+0x704], R0 ;  /* 0x0007040001007387 */ /* 0x000fe80000100800 */
[----:B------:R-:W2:Y:S04]  /*18ec0*/  LDL.LU.64 R176, [R1+0xed0] ;  /* 0x000ed00001b07983 */ /* 0x000ea80000300a00 */
[----:B------:R-:W2:Y:S04]  /*18ed0*/  LDL.LU.64 R178, [R1+0xed8] ;  /* 0x000ed80001b27983 */ /* 0x000ea80000300a00 */
[----:B------:R1:W-:Y:S04]  /*18ee0*/  STL.64 [R1+0xe90], R168 ;  /* 0x000e90a801007387 */ /* 0x0003e80000100a00 */
[----:B------:R3:W-:Y:S01]  /*18ef0*/  STL.64 [R1+0xe98], R170 ;  /* 0x000e98aa01007387 */ /* 0x0007e20000100a00 */
[----:B------:R-:W-:Y:S03]  /*18f00*/  HMMA.1688.F32.TF32 R172, R236, R8, R172 ;  /* 0x00000008ecac723c */ /* 0x000fe600000810ac */
[----:B------:R-:W-:Y:S04]  /*18f10*/  LDS R232, [R2+0x20000] ;  /* 0x0200000002e87984 */ /* 0x000fe80000000800 */
[----:B-1----:R-:W4:Y:S04]  /*18f20*/  LDL.LU.64 R168, [R1+0xec0] ;  /* 0x000ec00001a87983 */ /* 0x002f280000300a00 */
[----:B---3--:R-:W4:Y:S04]  /*18f30*/  LDL.LU.64 R170, [R1+0xec8] ;  /* 0x000ec80001aa7983 */ /* 0x008f280000300a00 */
[----:B------:R1:W-:Y:S04]  /*18f40*/  STL.64 [R1+0xe80], R164 ;  /* 0x000e80a401007387 */ /* 0x0003e80000100a00 */
[----:B------:R3:W-:Y:S04]  /*18f50*/  STL.64 [R1+0xe88], R166 ;  /* 0x000e88a601007387 */ /* 0x0007e80000100a00 */
[----:B------:R-:W-:Y:S04]  /*18f60*/  LDS R234, [R2+0x21000] ;  /* 0x0210000002ea7984 */ /* 0x000fe80000000800 */
[----:B-1----:R-:W4:Y:S04]  /*18f70*/  LDL.LU.64 R164, [R1+0xeb0] ;  /* 0x000eb00001a47983 */ /* 0x002f280000300a00 */
[----:B---3--:R-:W3:Y:S04]  /*18f80*/  LDL.LU.64 R166, [R1+0xeb8] ;  /* 0x000eb80001a67983 */ /* 0x008ee80000300a00 */
[----:B------:R1:W-:Y:S04]  /*18f90*/  STL [R1+0xe58], R162 ;  /* 0x000e58a201007387 */ /* 0x0003e80000100800 */
[----:B------:R-:W3:Y:S04]  /*18fa0*/  LDL.LU.64 R160, [R1+0xea0] ;  /* 0x000ea00001a07983 */ /* 0x000ee80000300a00 */
[----:B------:R-:W-:Y:S04]  /*18fb0*/  LDS R233, [R0+0x20000] ;  /* 0x0200000000e97984 */ /* 0x000fe80000000800 */
[----:B-1----:R-:W3:Y:S01]  /*18fc0*/  LDL.LU.64 R162, [R1+0xea8] ;  /* 0x000ea80001a27983 */ /* 0x002ee20000300a00 */
[----:B------:R-:W-:-:S03]  /*18fd0*/  IMAD.MOV.U32 R63, RZ, RZ, R172 ;  /* 0x000000ffff3f7224 */ /* 0x000fc600078e00ac */
[----:B------:R1:W-:Y:S01]  /*18fe0*/  STL [R1+0xe24], R173 ;  /* 0x000e24ad01007387 */ /* 0x0003e20000100800 */
[----:B------:R-:W-:-:S03]  /*18ff0*/  IMAD.MOV.U32 R6, RZ, RZ, R175 ;  /* 0x000000ffff067224 */ /* 0x000fc600078e00af */
[----:B------:R1:W-:Y:S04]  /*19000*/  STL [R1+0xe28], R174 ;  /* 0x000e28ae01007387 */ /* 0x0003e80000100800 */
[----:B------:R-:W2:Y:S04]  /*19010*/  LDS R235, [R0+0x21000] ;  /* 0x0210000000eb7984 */ /* 0x000ea80000000800 */
[----:B-1----:R-:W3:Y:S04]  /*19020*/  LDL.LU.64 R172, [R1+0xe70] ;  /* 0x000e700001ac7983 */ /* 0x002ee80000300a00 */
[----:B------:R-:W3:Y:S01]  /*19030*/  LDL.LU.64 R174, [R1+0xe78] ;  /* 0x000e780001ae7983 */ /* 0x000ee20000300a00 */
[C---:B--2---:R-:W-:Y:S11]  /*19040*/  HMMA.1688.F32.TF32 R176, R236.reuse, R56, R176 ;  /* 0x00000038ecb0723c */ /* 0x044ff600000810b0 */
[----:B------:R-:W-:Y:S11]  /*19050*/  @!UPT UIADD3 URZ, URZ, URZ, URZ ;  /* 0x0000003f3f3ff290 */ /* 0x000ff6000fffe03f */
[----:B------:R-:W-:Y:S01]  /*19060*/  @!UPT UIADD3 URZ, URZ, URZ, URZ ;  /* 0x0000003f3f3ff290 */ /* 0x000fe2000fffe03f */
[----:B------:R1:W-:Y:S04]  /*19070*/  STL [R1+0xdf4], R177 ;  /* 0x000df4b101007387 */ /* 0x0003e80000100800 */
[----:B------:R2:W-:Y:S01]  /*19080*/  STL [R1+0xdf8], R178 ;  /* 0x000df8b201007387 */ /* 0x0005e20000100800 */
[----:B----4-:R-:W-:Y:S03]  /*19090*/  HMMA.1688.F32.TF32 R168, R236, R52, R168 ;  /* 0x00000034eca8723c */ /* 0x010fe600000810a8 */
[----:B------:R-:W4:Y:S04]  /*190a0*/  LDL.LU.64 R184, [R1+0xe60] ;  /* 0x000e600001b87983 */ /* 0x000f280000300a00 */
[----:B------:R-:W4:Y:S01]  /*190b0*/  LDL.LU.64 R186, [R1+0xe68] ;  /* 0x000e680001ba7983 */ /* 0x000f220000300a00 */
[----:B------:R-:W-:-:S03]  /*190c0*/  IMAD.MOV.U32 R7, RZ, RZ, R176 ;  /* 0x000000ffff077224 */ /* 0x000fc600078e00b0 */
[----:B------:R-:W4:Y:S01]  /*190d0*/  LDL.LU.64 R180, [R1+0xe40] ;  /* 0x000e400001b47983 */ /* 0x000f220000300a00 */
[----:B------:R-:W-:-:S03]  /*190e0*/  IMAD.MOV.U32 R10, RZ, RZ, R179 ;  /* 0x000000ffff0a7224 */ /* 0x000fc600078e00b3 */
[----:B------:R-:W4:Y:S08]  /*190f0*/  LDL.LU.64 R182, [R1+0xe48] ;  /* 0x000e480001b67983 */ /* 0x000f300000300a00 */
[----:B------:R2:W-:Y:S04]  /*19100*/  STL [R1+0xde4], R169 ;  /* 0x000de4a901007387 */ /* 0x0005e80000100800 */
[----:B------:R3:W-:Y:S04]  /*19110*/  STL [R1+0xde8], R170 ;  /* 0x000de8aa01007387 */ /* 0x0007e80000100800 */
[----:B-1----:R-:W4:Y:S04]  /*19120*/  LDL.LU.64 R176, [R1+0xe30] ;  /* 0x000e300001b07983 */ /* 0x002f280000300a00 */
[----:B--2---:R-:W2:Y:S01]  /*19130*/  LDL.LU.64 R178, [R1+0xe38] ;  /* 0x000e380001b27983 */ /* 0x004ea20000300a00 */
[----:B------:R-:W-:Y:S01]  /*19140*/  IMAD.MOV.U32 R11, RZ, RZ, R168 ;  /* 0x000000ffff0b7224 */ /* 0x000fe200078e00a8 */
[C---:B---3--:R-:W-:Y:S01]  /*19150*/  HMMA.1688.F32.TF32 R164, R236.reuse, R48, R164 ;  /* 0x00000030eca4723c */ /* 0x048fe200000810a4 */
[----:B------:R-:W-:Y:S01]  /*19160*/  IMAD.MOV.U32 R58, RZ, RZ, R171 ;  /* 0x000000ffff3a7224 */ /* 0x000fe200078e00ab */
[----:B------:R-:W3:Y:S04]  /*19170*/  LDL.LU.64 R168, [R1+0xe10] ;  /* 0x000e100001a87983 */ /* 0x000ee80000300a00 */
[----:B------:R-:W3:Y:S02]  /*19180*/  LDL.LU.64 R170, [R1+0xe18] ;  /* 0x000e180001aa7983 */ /* 0x000ee40000300a00 */
[----:B------:R-:W-:Y:S11]  /*19190*/  HMMA.1688.F32.TF32 R160, R236, R44, R160 ;  /* 0x0000002ceca0723c */ /* 0x000ff600000810a0 */
[----:B------:R-:W-:Y:S04]  /*191a0*/  @!UPT UIADD3 URZ, URZ, URZ, URZ ;  /* 0x0000003f3f3ff290 */ /* 0x000fe8000fffe03f */
[----:B------:R1:W-:Y:S01]  /*191b0*/  STL [R1+0xdd4], R165 ;  /* 0x000dd4a501007387 */ /* 0x0003e20000100800 */
[----:B------:R-:W-:-:S03]  /*191c0*/  IMAD.MOV.U32 R59, RZ, RZ, R164 ;  /* 0x000000ffff3b7224 */ /* 0x000fc600078e00a4 */
[----:B------:R1:W-:Y:S04]  /*191d0*/  STL.64 [R1+0xdd8], R166 ;  /* 0x000dd8a601007387 */ /* 0x0003e80000100a00 */
[----:B-1----:R-:W3:Y:S04]  /*191e0*/  LDL.LU.64 R164, [R1+0xe00] ;  /* 0x000e000001a47983 */ /* 0x002ee80000300a00 */
[----:B------:R-:W3:Y:S01]  /*191f0*/  LDL.LU.64 R166, [R1+0xe08] ;  /* 0x000e080001a67983 */ /* 0x000ee20000300a00 */
[----:B------:R-:W-:Y:S02]  /*19200*/  IMAD.MOV.U32 R38, RZ, RZ, R162 ;  /* 0x000000ffff267224 */ /* 0x000fe400078e00a2 */
[----:B------:R-:W-:Y:S01]  /*19210*/  IMAD.MOV.U32 R39, RZ, RZ, R163 ;  /* 0x000000ffff277224 */ /* 0x000fe200078e00a3 */
[----:B------:R1:W-:Y:S04]  /*19220*/  STL.64 [R1+0xdc0], R160 ;  /* 0x000dc0a001007387 */ /* 0x0003e80000100a00 */
[----:B-1----:R-:W3:Y:S04]  /*19230*/  LDL.LU.64 R160, [R1+0xd00] ;  /* 0x000d000001a07983 */ /* 0x002ee80000300a00 */
[----:B------:R-:W3:Y:S01]  /*19240*/  LDL.LU.64 R162, [R1+0xd08] ;  /* 0x000d080001a27983 */ /* 0x000ee20000300a00 */
[----:B------:R-:W-:Y:S11]  /*19250*/  HMMA.1688.F32.TF32 R172, R236, R40, R172 ;  /* 0x00000028ecac723c */ /* 0x000ff600000810ac */
[----:B------:R-:W-:Y:S11]  /*19260*/  @!UPT UIADD3 URZ, URZ, URZ, URZ ;  /* 0x0000003f3f3ff290 */ /* 0x000ff6000fffe03f */
[----:B------:R-:W-:Y:S02]  /*19270*/  @!UPT UIADD3 URZ, URZ, URZ, URZ ;  /* 0x0000003f3f3ff290 */ /* 0x000fe4000fffe03f */
[----:B------:R-:W-:Y:S02]  /*19280*/  IMAD.MOV.U32 R42, RZ, RZ, R172 ;  /* 0x000000ffff2a7224 */ /* 0x000fe400078e00ac */
[----:B------:R-:W-:Y:S02]  /*19290*/  IMAD.MOV.U32 R43, RZ, RZ, R173 ;  /* 0x000000ffff2b7224 */ /* 0x000fe400078e00ad */
[----:B------:R-:W-:Y:S01]  /*192a0*/  IMAD.MOV.U32 R46, RZ, RZ, R174 ;  /* 0x000000ffff2e7224 */ /* 0x000fe200078e00ae */
[----:B------:R-:W3:Y:S01]  /*192b0*/  LDL.LU.64 R172, [R1+0xce0] ;  /* 0x000ce00001ac7983 */ /* 0x000ee20000300a00 */
[----:B------:R-:W-:-:S03]  /*192c0*/  IMAD.MOV.U32 R54, RZ, RZ, R175 ;  /* 0x000000ffff367224 */ /* 0x000fc600078e00af */
[----:B------:R-:W3:Y:S01]  /*192d0*/  LDL.LU.64 R174, [R1+0xce8] ;  /* 0x000ce80001ae7983 */ /* 0x000ee20000300a00 */
[C---:B----4-:R-:W-:Y:S11]  /*192e0*/  HMMA.1688.F32.TF32 R184, R236.reuse, R36, R184 ;  /* 0x00000024ecb8723c */ /* 0x050ff600000810b8 */
[----:B------:R-:W-:Y:S11]  /*192f0*/  @!UPT UIADD3 URZ, URZ, URZ, URZ ;  /* 0x0000003f3f3ff290 */ /* 0x000ff6000fffe03f */
[----:B------:R-:W-:Y:S02]  /*19300*/  @!UPT UIADD3 URZ, URZ, URZ, URZ ;  /* 0x0000003f3f3ff290 */ /* 0x000fe4000fffe03f */
[----:B------:R-:W-:Y:S02]  /*19310*/  IMAD.MOV.U32 R55, RZ, RZ, R184 ;  /* 0x000000ffff377224 */ /* 0x000fe400078e00b8 */
[----:B------:R-:W-:Y:S02]  /*19320*/  IMAD.MOV.U32 R47, RZ, RZ, R185 ;  /* 0x000000ffff2f7224 */ /* 0x000fe400078e00b9 */
[----:B------:R-:W-:Y:S02]  /*19330*/  IMAD.MOV.U32 R50, RZ, RZ, R186 ;  /* 0x000000ffff327224 */ /* 0x000fe400078e00ba */
[----:B------:R-:W-:Y:S02]  /*19340*/  IMAD.MOV.U32 R51, RZ, RZ, R187 ;  /* 0x000000ffff337224 */ /* 0x000fe400078e00bb */
[C---:B------:R-:W-:Y:S08]  /*19350*/  HMMA.1688.F32.TF32 R184, R236.reuse, R32, R180 ;  /* 0x00000020ecb8723c */ /* 0x040ff000000810b4 */
[C---:B--2---:R-:W-:Y:S08]  /*19360*/  HMMA.1688.F32.TF32 R180, R236.reuse, R28, R176 ;  /* 0x0000001cecb4723c */ /* 0x044ff000000810b0 */
[C---:B---3--:R-:W-:Y:S07]  /*19370*/  HMMA.1688.F32.TF32 R176, R236.reuse, R24, R168 ;  /* 0x00000018ecb0723c */ /* 0x048fee00000810a8 */
[----:B------:R-:W-:Y:S04]  /*19380*/  STL.64 [R1+0xd90], R184 ;  /* 0x000d90b801007387 */ /* 0x000fe80000100a00 */
[----:B------:R-:W-:Y:S04]  /*19390*/  STL.64 [R1+0xd98], R186 ;  /* 0x000d98ba01007387 */ /* 0x000fe80000100a00 */
[----:B------:R-:W2:Y:S04]  /*193a0*/  LDL.LU.64 R168, [R1+0xcd0] ;  /* 0x000cd00001a87983 */ /* 0x000ea80000300a00 */
[----:B------:R-:W-:Y:S04]  /*193b0*/  STL.64 [R1+0xd80], R180 ;  /* 0x000d80b401007387 */ /* 0x000fe80000100a00 */
[----:B------:R-:W-:Y:S04]  /*193c0*/  STL.64 [R1+0xd88], R182 ;  /* 0x000d88b601007387 */ /* 0x000fe80000100a00 */
[----:B------:R-:W2:Y:S04]  /*193d0*/  LDL.LU.64 R170, [R1+0xcd8] ;  /* 0x000cd80001aa7983 */ /* 0x000ea80000300a00 */
[----:B------:R-:W-:Y:S04]  /*193e0*/  STL.64 [R1+0xd70], R176 ;  /* 0x000d70b001007387 */ /* 0x000fe80000100a00 */
[----:B------:R1:W-:Y:S02]  /*193f0*/  STL.64 [R1+0xd78], R178 ;  /* 0x000d78b201007387 */ /* 0x0003e40000100a00 */
[C---:B-1----:R-:W-:Y:S02]  /*19400*/  HMMA.1688.F32.TF32 R176, R236.reuse, R20, R164 ;  /* 0x00000014ecb0723c */ /* 0x042fe400000810a4 */
[----:B------:R-:W3:Y:S04]  /*19410*/  LDL.LU.64 R164, [R1+0xcc0] ;  /* 0x000cc00001a47983 */ /* 0x000ee80000300a00 */
[----:B------:R-:W3:Y:S11]  /*19420*/  LDL.LU.64 R166, [R1+0xcc8] ;  /* 0x000cc80001a67983 */ /* 0x000ef60000300a00 */
[----:B------:R-:W-:Y:S06]  /*19430*/  @!UPT UIADD3 URZ, URZ, URZ, URZ ;  /* 0x0000003f3f3ff290 */ /* 0x000fec000fffe03f */
[----:B------:R-:W-:Y:S04]  /*19440*/  STL.64 [R1+0xd60], R176 ;  /* 0x000d60b001007387 */ /* 0x000fe80000100a00 */
[----:B------:R1:W-:Y:S02]  /*19450*/  STL.64 [R1+0xd68], R178 ;  /* 0x000d68b201007387 */ /* 0x0003e40000100a00 */
[C---:B-1----:R-:W-:Y:S02]  /*19460*/  HMMA.1688.F32.TF32 R176, R236.reuse, R16, R160 ;  /* 0x00000010ecb0723c */ /* 0x042fe400000810a0 */
[----:B------:R-:W4:Y:S04]  /*19470*/  LDL.LU.64 R160, [R1+0xcb0] ;  /* 0x000cb00001a07983 */ /* 0x000f280000300a00 */
[----:B------:R-:W4:Y:S02]  /*19480*/  LDL.LU.64 R162, [R1+0xcb8] ;  /* 0x000cb80001a27983 */ /* 0x000f240000300a00 */
[----:B------:R-:W-:Y:S02]  /*19490*/  HMMA.1688.F32.TF32 R172, R236, R12, R172 ;  /* 0x0000000cecac723c */ /* 0x000fe400000810ac */
[----:B------:R-:W-:Y:S04]  /*194a0*/  LDS R236, [R243+0x20080] ;  /* 0x02008000f3ec7984 */ /* 0x000fe80000000800 */
[----:B------:R-:W-:Y:S04]  /*194b0*/  LDS R238, [R243+0x21080] ;  /* 0x02108000f3ee7984 */ /* 0x000fe80000000800 */
[----:B------:R-:W-:Y:S04]  /*194c0*/  LDS R237, [R252+0x20080] ;  /* 0x02008000fced7984 */ /* 0x000fe80000000800 */
[----:B------:R-:W1:Y:S10]  /*194d0*/  LDS R239, [R252+0x21080] ;  /* 0x02108000fcef7984 */ /* 0x000e740000000800 */
[----:B------:R-:W-:-:S02]  /*194e0*/  IMAD.MOV.U32 R14, RZ, RZ, R172 ;  /* 0x000000ffff0e7224 */ /* 0x000fc400078e00ac */
[----:B------:R-:W-:Y:S02]  /*194f0*/  IMAD.MOV.U32 R15, RZ, RZ, R173 ;  /* 0x000000ffff0f7224 */ /* 0x000fe400078e00ad */
[----:B------:R-:W-:Y:S02]  /*19500*/  IMAD.MOV.U32 R18, RZ, RZ, R174 ;  /* 0x000000ffff127224 */ /* 0x000fe400078e00ae */
[----:B------:R-:W-:Y:S01]  /*19510*/  IMAD.MOV.U32 R19, RZ, RZ, R175 ;  /* 0x000000ffff137224 */ /* 0x000fe200078e00af */
[----:B------:R-:W-:Y:S04]  /*19520*/  STL.64 [R1+0xd50], R176 ;  /* 0x000d50b001007387 */ /* 0x000fe80000100a00 */
[----:B------:R-:W-:Y:S04]  /*19530*/  STL.64 [R1+0xd58], R178 ;  /* 0x000d58b201007387 */ /* 0x000fe80000100a00 */
[----:B------:R-:W-:Y:S04]  /*19540*/  STL [R1+0x24f4], R19 ;  /* 0x0024f41301007387 */ /* 0x000fe80000100800 */
[----:B------:R-:W-:Y:S04]  /*19550*/  STL [R1+0x24f0], R18 ;  /* 0x0024f01201007387 */ /* 0x000fe80000100800 */
[----:B------:R-:W-:Y:S04]  /*19560*/  STL [R1+0x24ec], R15 ;  /* 0x0024ec0f01007387 */ /* 0x000fe80000100800 */
[----:B------:R-:W-:Y:S01]  /*19570*/  STL [R1+0x24e8], R14 ;  /* 0x0024e80e01007387 */ /* 0x000fe20000100800 */
[C---:B--2---:R-:W-:Y:S08]  /*19580*/  HMMA.1688.F32.TF32 R172, R232.reuse, R64, R168 ;  /* 0x00000040e8ac723c */ /* 0x044ff000000810a8 */
[C---:B---3--:R-:W-:Y:S01]  /*19590*/  HMMA.1688.F32.TF32 R168, R232.reuse, R60, R164 ;  /* 0x0000003ce8a8723c */ /* 0x048fe200000810a4 */
[----:B------:R-:W2:Y:S11]  /*195a0*/  LDL.LU.64 R164, [R1+0xca0] ;  /* 0x000ca00001a47983 */ /* 0x000eb60000300a00 */
[----:B------:R-:W-:Y:S03]  /*195b0*/  @!UPT UIADD3 URZ, URZ, URZ, URZ ;  /* 0x0000003f3f3ff290 */ /* 0x000fe6000fffe03f */
[----:B------:R-:W-:Y:S04]  /*195c0*/  STL.64 [R1+0x1470], R172 ;  /* 0x001470ac01007387 */ /* 0x000fe80000100a00 */
[----:B------:R-:W-:Y:S04]  /*195d0*/  STL.64 [R1+0x1478], R174 ;  /* 0x001478ae01007387 */ /* 0x000fe80000100a00 */
[----:B------:R-:W2:Y:S04]  /*195e0*/  LDL.LU.64 R166, [R1+0xca8] ;  /* 0x000ca80001a67983 */ /* 0x000ea80000300a00 */
[----:B------:R-:W-:Y:S04]  /*195f0*/  STL.64 [R1+0x1460], R168 ;  /* 0x001460a801007387 */ /* 0x000fe80000100a00 */
[----:B------:R4:W-:Y:S02]  /*19600*/  STL.64 [R1+0x1468], R170 ;  /* 0x001468aa01007387 */ /* 0x0009e40000100a00 */
[C---:B----4-:R-:W-:Y:S02]  /*19610*/  HMMA.1688.F32.TF32 R168, R232.reuse, R4, R160 ;  /* 0x00000004e8a8723c */ /* 0x050fe400000810a0 */
[----:B------:R-:W3:Y:S04]  /*19620*/  LDL.LU.64 R160, [R1+0xc90] ;  /* 0x000c900001a07983 */ /* 0x000ee80000300a00 */
[----:B------:R-:W3:Y:S11]  /*19630*/  LDL.LU.64 R162, [R1+0xc98] ;  /* 0x000c980001a27983 */ /* 0x000ef60000300a00 */
[----:B------:R-:W-:Y:S06]  /*19640*/  @!UPT UIADD3 URZ, URZ, URZ, URZ ;  /* 0x0000003f3f3ff290 */ /* 0x000fec000fffe03f */
[----:B------:R4:W-:Y:S04]  /*19650*/  STL.64 [R1+0x1450], R168 ;  /* 0x001450a801007387 */ /* 0x0009e80000100a00 */
[----:B------:R1:W-:Y:S04]  /*19660*/  STL.64 [R1+0x1458], R170 ;  /* 0x001458aa01007387 */ /* 0x0003e80000100a00 */
[----:B------:R-:W3:Y:S04]  /*19670*/  LDL.LU.64 R200, [R1+0xc80] ;  /* 0x000c800001c87983 */ /* 0x000ee80000300a00 */
        /* <DEDUP_REMOVED lines=15> */
[----:B----4-:R-:W4:Y:S04]  /*19770*/  LDL.LU.64 R168, [R1+0xc00] ;  /* 0x000c000001a87983 */ /* 0x010f280000300a00 */
[----:B-1----:R-:W4:Y:S01]  /*19780*/  LDL.LU.64 R170, [R1+0xc08] ;  /* 0x000c080001aa7983 */ /* 0x002f220000300a00 */
[C---:B--2---:R-:W-:Y:S03]  /*19790*/  HMMA.1688.F32.TF32 R204, R232.reuse, R8, R164 ;  /* 0x00000008e8cc723c */ /* 0x044fe600000810a4 */
[----:B------:R-:W2:Y:S04]  /*197a0*/  LDL.LU.64 R164, [R1+0xbf0] ;  /* 0x000bf00001a47983 */ /* 0x000ea80000300a00 */
[----:B------:R-:W2:Y:S11]  /*197b0*/  LDL.LU.64 R166, [R1+0xbf8] ;  /* 0x000bf80001a67983 */ /* 0x000eb60000300a00 */
[----:B------:R-:W-:Y:S05]  /*197c0*/  @!UPT UIADD3 URZ, URZ, URZ, URZ ;  /* 0x0000003f3f3ff290 */ /* 0x000fea000fffe03f */
[----:B------:R-:W-:Y:S04]  /*197d0*/  STL.64 [R1+0x1440], R204 ;  /* 0x001440cc01007387 */ /* 0x000fe80000100a00 */
[----:B------:R3:W-:Y:S02]  /*197e0*/  STL.64 [R1+0x1448], R206 ;  /* 0x001448ce01007387 */ /* 0x0007e40000100a00 */
[C---:B---3--:R-:W-:Y:S02]  /*197f0*/  HMMA.1688.F32.TF32 R204, R232.reuse, R56, R160 ;  /* 0x00000038e8cc723c */ /* 0x048fe400000810a0 */
[----:B------:R-:W3:Y:S04]  /*19800*/  LDL.LU.64 R160, [R1+0xbe0] ;  /* 0x000be00001a07983 */ /* 0x000ee80000300a00 */
[----:B------:R-:W3:Y:S11]  /*19810*/  LDL.LU.64 R162, [R1+0xbe8] ;  /* 0x000be80001a27983 */ /* 0x000ef60000300a00 */
[----:B------:R-:W-:Y:S06]  /*19820*/  @!UPT UIADD3 URZ, URZ, URZ, URZ ;  /* 0x0000003f3f3ff290 */ /* 0x000fec000fffe03f */
[----:B------:R-:W-:Y:S04]  /*19830*/  STL.64 [R1+0x1430], R204 ;  /* 0x001430cc01007387 */ /* 0x000fe80000100a00 */
[----:B------:R1:W-:Y:S02]  /*19840*/  STL.64 [R1+0x1438], R206 ;  /* 0x001438ce01007387 */ /* 0x0003e40000100a00 */
[C---:B-1----:R-:W-:Y:S08]  /*19850*/  HMMA.1688.F32.TF32 R204, R232.reuse, R52, R200 ;  /* 0x00000034e8cc723c */ /* 0x042ff000000810c8 */
[C---:B------:R-:W-:Y:S08]  /*19860*/  HMMA.1688.F32.TF32 R200, R232.reuse, R48, R196 ;  /* 0x00000030e8c8723c */ /* 0x040ff000000810c4 */
[C---:B------:R-:W-:Y:S08]  /*19870*/  HMMA.1688.F32.TF32 R196, R232.reuse, R44, R192 ;  /* 0x0000002ce8c4723c */ /* 0x040ff000000810c0 */
[C---:B------:R-:W-:Y:S08]  /*19880*/  HMMA.1688.F32.TF32 R192, R232.reuse, R40, R188 ;  /* 0x00000028e8c0723c */ /* 0x040ff000000810bc */
[C---:B------:R-:W-:Y:S01]  /*19890*/  HMMA.1688.F32.TF32 R188, R232.reuse, R36, R172 ;  /* 0x00000024e8bc723c */ /* 0x040fe200000810ac */
[----:B------:R-:W-:Y:S04]  /*198a0*/  STL.64 [R1+0x1420], R204 ;  /* 0x001420cc01007387 */ /* 0x000fe80000100a00 */
[----:B------:R-:W-:Y:S04]  /*198b0*/  STL.64 [R1+0x1428], R206 ;  /* 0x001428ce01007387 */ /* 0x000fe80000100a00 */
[----:B------:R-:W-:Y:S04]  /*198c0*/  STL.64 [R1+0x1410], R200 ;  /* 0x001410c801007387 */ /* 0x000fe80000100a00 */
[----:B------:R-:W-:Y:S04]  /*198d0*/  STL.64 [R1+0x1418], R202 ;  /* 0x001418ca01007387 */ /* 0x000fe80000100a00 */
[----:B------:R-:W-:Y:S04]  /*198e0*/  STL.64 [R1+0x1400], R196 ;  /* 0x001400c401007387 */ /* 0x000fe80000100a00 */
[----:B------:R-:W-:Y:S04]  /*198f0*/  STL.64 [R1+0x1408], R198 ;  /* 0x001408c601007387 */ /* 0x000fe80000100a00 */
[----:B------:R-:W3:Y:S04]  /*19900*/  LDL.LU.64 R172, [R1+0xbd0] ;  /* 0x000bd00001ac7983 */ /* 0x000ee80000300a00 */
[----:B------:R-:W-:Y:S04]  /*19910*/  STL.64 [R1+0x13f0], R192 ;  /* 0x0013f0c001007387 */ /* 0x000fe80000100a00 */
[----:B------:R-:W-:Y:S04]  /*19920*/  STL.64 [R1+0x13f8], R194 ;  /* 0x0013f8c201007387 */ /* 0x000fe80000100a00 */
[----:B------:R-:W3:Y:S04]  /*19930*/  LDL.LU.64 R174, [R1+0xbd8] ;  /* 0x000bd80001ae7983 */ /* 0x000ee80000300a00 */
[----:B------:R-:W-:Y:S04]  /*19940*/  STL.64 [R1+0x13e0], R188 ;  /* 0x0013e0bc01007387 */ /* 0x000fe80000100a00 */
[----:B------:R1:W-:Y:S02]  /*19950*/  STL.64 [R1+0x13e8], R190 ;  /* 0x0013e8be01007387 */ /* 0x0003e40000100a00 */
[C---:B-1----:R-:W-:Y:S08]  /*19960*/  HMMA.1688.F32.TF32 R188, R232.reuse, R32, R184 ;  /* 0x00000020e8bc723c */ /* 0x042ff000000810b8 */
[C---:B------:R-:W-:Y:S08]  /*19970*/  HMMA.1688.F32.TF32 R184, R232.reuse, R28, R180 ;  /* 0x0000001ce8b8723c */ /* 0x040ff000000810b4 */
[C---:B------:R-:W-:Y:S08]  /*19980*/  HMMA.1688.F32.TF32 R180, R232.reuse, R24, R176 ;  /* 0x00000018e8b4723c */ /* 0x040ff000000810b0 */
[C---:B----4-:R-:W-:Y:S01]  /*19990*/  HMMA.1688.F32.TF32 R176, R232.reuse, R20, R168 ;  /* 0x00000014e8b0723c */ /* 0x050fe200000810a8 */
[----:B------:R-:W-:Y:S04]  /*199a0*/  STL.64 [R1+0x13d0], R188 ;  /* 0x0013d0bc01007387 */ /* 0x000fe80000100a00 */
[----:B------:R-:W-:Y:S04]  /*199b0*/  STL.64 [R1+0x13d8], R190 ;  /* 0x0013d8be01007387 */ /* 0x000fe80000100a00 */
[----:B------:R-:W-:Y:S04]  /*199c0*/  STL.64 [R1+0x13c0], R184 ;  /* 0x0013c0b801007387 */ /* 0x000fe80000100a00 */
[----:B------:R-:W-:Y:S04]  /*199d0*/  STL.64 [R1+0x13c8], R186 ;  /* 0x0013c8ba01007387 */ /* 0x000fe80000100a00 */
[----:B------:R-:W4:Y:S04]  /*199e0*/  LDL.LU.64 R168, [R1+0xbc0] ;  /* 0x000bc00001a87983 */ /* 0x000f280000300a00 */
[----:B------:R-:W-:Y:S04]  /*199f0*/  STL.64 [R1+0x13b0], R180 ;  /* 0x0013b0b401007387 */ /* 0x000fe80000100a00 */
[----:B------:R-:W-:Y:S04]  /*19a00*/  STL.64 [R1+0x13b8], R182 ;  /* 0x0013b8b601007387 */ /* 0x000fe80000100a00 */
[----:B------:R-:W4:Y:S04]  /*19a10*/  LDL.LU.64 R170, [R1+0xbc8] ;  /* 0x000bc80001aa7983 */ /* 0x000f280000300a00 */
[----:B------:R-:W-:Y:S04]  /*19a20*/  STL.64 [R1+0x13a0], R176 ;  /* 0x0013a0b001007387 */ /* 0x000fe80000100a00 */
[----:B------:R2:W-:Y:S02]  /*19a30*/  STL.64 [R1+0x13a8], R178 ;  /* 0x0013a8b201007387 */ /* 0x0005e40000100a00 */
[C---:B--2---:R-:W-:Y:S02]  /*19a40*/  HMMA.1688.F32.TF32 R176, R232.reuse, R16, R164 ;  /* 0x00000010e8b0723c */ /* 0x044fe400000810a4 */
[----:B------:R-:W2:Y:S04]  /*19a50*/  LDL.LU.64 R164, [R1+0xbb0] ;  /* 0x000bb00001a47983 */ /* 0x000ea80000300a00 */
[----:B------:R-:W2:Y:S11]  /*19a60*/  LDL.LU.64 R166, [R1+0xbb8] ;  /* 0x000bb80001a67983 */ /* 0x000eb60000300a00 */
[----:B------:R-:W-:Y:S06]  /*19a70*/  @!UPT UIADD3 URZ, URZ, URZ, URZ ;  /* 0x0000003f3f3ff290 */ /* 0x000fec000fffe03f */
[----:B------:R-:W-:Y:S04]  /*19a80*/  STL.64 [R1+0x1390], R176 ;  /* 0x001390b001007387 */ /* 0x000fe80000100a00 */
[----:B------:R3:W-:Y:S02]  /*19a90*/  STL.64 [R1+0x1398], R178 ;  /* 0x001398b201007387 */ /* 0x0007e40000100a00 */
[----:B---3--:R-:W-:Y:S02]  /*19aa0*/  HMMA.1688.F32.TF32 R176, R232, R12, R160 ;  /* 0x0000000ce8b0723c */ /* 0x008fe400000810a0 */
[----:B------:R-:W3:Y:S04]  /*19ab0*/  LDL.LU.64 R160, [R1+0xba0] ;  /* 0x000ba00001a07983 */ /* 0x000ee80000300a00 */
[----:B------:R-:W3:Y:S04]  /*19ac0*/  LDL.LU.64 R162, [R1+0xba8] ;  /* 0x000ba80001a27983 */ /* 0x000ee80000300a00 */
[----:B------:R-:W-:Y:S04]  /*19ad0*/  LDS R232, [R2+0x20080] ;  /* 0x0200800002e87984 */ /* 0x000fe80000000800 */
[----:B------:R-:W-:Y:S04]  /*19ae0*/  LDS R234, [R2+0x21080] ;  /* 0x0210800002ea7984 */ /* 0x000fe80000000800 */
[----:B------:R-:W-:Y:S04]  /*19af0*/  LDS R233, [R0+0x20080] ;  /* 0x0200800000e97984 */ /* 0x000fe80000000800 */
[----:B------:R-:W1:Y:S04]  /*19b00*/  LDS R235, [R0+0x21080] ;  /* 0x0210800000eb7984 */ /* 0x000e680000000800 */
[----:B------:R1:W-:Y:S04]  /*19b10*/  STL.64 [R1+0x1290], R176 ;  /* 0x001290b001007387 */ /* 0x0003e80000100a00 */
[----:B------:R1:W-:Y:S01]  /*19b20*/  STL.64 [R1+0x1298], R178 ;  /* 0x001298b201007387 */ /* 0x0003e20000100a00 */
[C---:B------:R-:W-:Y:S11]  /*19b30*/  HMMA.1688.F32.TF32 R172, R236.reuse, R64, R172 ;  /* 0x00000040ecac723c */ /* 0x040ff600000810ac */
[----:B------:R-:W-:Y:S11]  /*19b40*/  @!UPT UIADD3 URZ, URZ, URZ, URZ ;  /* 0x0000003f3f3ff290 */ /* 0x000ff6000fffe03f */
[----:B------:R-:W-:Y:S02]  /*19b50*/  @!UPT UIADD3 URZ, URZ, URZ, URZ ;  /* 0x0000003f3f3ff290 */ /* 0x000fe4000fffe03f */
[----:B------:R-:W-:Y:S02]  /*19b60*/  IMAD.MOV.U32 R27, RZ, RZ, R175 ;  /* 0x000000ffff1b7224 */ /* 0x000fe400078e00af */
[----:B------:R-:W-:Y:S02]  /*19b70*/  IMAD.MOV.U32 R26, RZ, RZ, R174 ;  /* 0x000000ffff1a7224 */ /* 0x000fe400078e00ae */
[----:B------:R-:W-:Y:S02]  /*19b80*/  IMAD.MOV.U32 R23, RZ, RZ, R173 ;  /* 0x000000ffff177224 */ /* 0x000fe400078e00ad */
[----:B------:R-:W-:Y:S01]  /*19b90*/  IMAD.MOV.U32 R31, RZ, RZ, R172 ;  /* 0x000000ffff1f7224 */ /* 0x000fe200078e00ac */
[----:B------:R1:W-:Y:S04]  /*19ba0*/  STL [R1+0x2504], R27 ;  /* 0x0025041b01007387 */ /* 0x0003e80000100800 */
[----:B------:R1:W-:Y:S04]  /*19bb0*/  STL [R1+0x2500], R26 ;  /* 0x0025001a01007387 */ /* 0x0003e80000100800 */
[----:B------:R1:W-:Y:S04]  /*19bc0*/  STL [R1+0x24fc], R23 ;  /* 0x0024fc1701007387 */ /* 0x0003e80000100800 */
[----:B------:R1:W-:Y:S01]  /*19bd0*/  STL [R1+0x24f8], R31 ;  /* 0x0024f81f01007387 */ /* 0x0003e20000100800 */
[C---:B----4-:R-:W-:Y:S11]  /*19be0*/  HMMA.1688.F32.TF32 R168, R236.reuse, R60, R168 ;  /* 0x0000003ceca8723c */ /* 0x050ff600000810a8 */
        /* <DEDUP_REMOVED lines=9> */
[----:B------:R1:W-:Y:S04]  /*19c80*/  STL [R1+0x2508], R22 ;  /* 0x0025081601007387 */ /* 0x0003e80000100800 */
[----:B------:R-:W4:Y:S04]  /*19c90*/  LDL.LU.64 R204, [R1+0xb80] ;  /* 0x000b800001cc7983 */ /* 0x000f280000300a00 */
        /* <DEDUP_REMOVED lines=9> */
[----:B------:R-:W4:Y:S01]  /*19d30*/  LDL.LU.64 R184, [R1+0xb30] ;  /* 0x000b300001b87983 */ /* 0x000f220000300a00 */
[C---:B--2---:R-:W-:Y:S03]  /*19d40*/  HMMA.1688.F32.TF32 R164, R236.reuse, R4, R164 ;  /* 0x00000004eca4723c */ /* 0x044fe600000810a4 */
[----:B------:R-:W2:Y:S04]  /*19d50*/  LDL.LU.64 R186, [R1+0xb38] ;  /* 0x000b380001ba7983 */ /* 0x000ea80000300a00 */
[----:B------:R-:W2:Y:S04]  /*19d60*/  LDL.LU.64 R180, [R1+0xb20] ;  /* 0x000b200001b47983 */ /* 0x000ea80000300a00 */
[----:B------:R-:W2:Y:S04]  /*19d70*/  LDL.LU.64 R182, [R1+0xb28] ;  /* 0x000b280001b67983 */ /* 0x000ea80000300a00 */
[----:B-1----:R-:W2:Y:S04]  /*19d80*/  LDL.LU.64 R176, [R1+0xb10] ;  /* 0x000b100001b07983 */ /* 0x002ea80000300a00 */
[----:B------:R-:W2:Y:S04]  /*19d90*/  LDL.LU.64 R178, [R1+0xb18] ;  /* 0x000b180001b27983 */ /* 0x000ea80000300a00 */
[----:B------:R-:W2:Y:S04]  /*19da0*/  LDL.LU.64 R172, [R1+0xb00] ;  /* 0x000b000001ac7983 */ /* 0x000ea80000300a00 */
[----:B------:R-:W2:Y:S01]  /*19db0*/  LDL.LU.64 R174, [R1+0xb08] ;  /* 0x000b080001ae7983 */ /* 0x000ea20000300a00 */
[----:B---3--:R-:W-:Y:S03]  /*19dc0*/  HMMA.1688.F32.TF32 R160, R236, R8, R160 ;  /* 0x00000008eca0723c */ /* 0x008fe600000810a0 */
[----:B------:R-:W3:Y:S01]  /*19dd0*/  LDL.LU.64 R168, [R1+0xaf0] ;  /* 0x000af00001a87983 */ /* 0x000ee20000300a00 */
[----:B------:R-:W-:-:S02]  /*19de0*/  IMAD.MOV.U32 R19, RZ, RZ, R164 ;  /* 0x000000ffff137224 */ /* 0x000fc400078e00a4 */
[----:B------:R-:W-:Y:S01]  /*19df0*/  IMAD.MOV.U32 R18, RZ, RZ, R165 ;  /* 0x000000ffff127224 */ /* 0x000fe200078e00a5 */
[----:B------:R-:W3:Y:S01]  /*19e00*/  LDL.LU.64 R170, [R1+0xaf8] ;  /* 0x000af80001aa7983 */ /* 0x000ee20000300a00 */
[----:B------:R-:W-:Y:S02]  /*19e10*/  IMAD.MOV.U32 R15, RZ, RZ, R166 ;  /* 0x000000ffff0f7224 */ /* 0x000fe400078e00a6 */
[----:B------:R-:W-:Y:S01]  /*19e20*/  IMAD.MOV.U32 R14, RZ, RZ, R167 ;  /* 0x000000ffff0e7224 */ /* 0x000fe200078e00a7 */
[----:B------:R-:W3:Y:S04]  /*19e30*/  LDL.LU.64 R164, [R1+0xae0] ;  /* 0x000ae00001a47983 */ /* 0x000ee80000300a00 */
[----:B------:R-:W3:Y:S09]  /*19e40*/  LDL.LU.64 R166, [R1+0xae8] ;  /* 0x000ae80001a67983 */ /* 0x000ef20000300a00 */
[----:B------:R-:W-:-:S02]  /*19e50*/  IMAD.MOV.U32 R27, RZ, RZ, R160 ;  /* 0x000000ffff1b7224 */ /* 0x000fc400078e00a0 */
[----:B------:R-:W-:Y:S02]  /*19e60*/  IMAD.MOV.U32 R26, RZ, RZ, R161 ;  /* 0x000000ffff1a7224 */ /* 0x000fe400078e00a1 */
[----:B------:R-:W-:Y:S01]  /*19e70*/  IMAD.MOV.U32 R23, RZ, RZ, R162 ;  /* 0x000000ffff177224 */ /* 0x000fe200078e00a2 */
[----:B------:R-:W3:Y:S01]  /*19e80*/  LDL.LU.64 R160, [R1+0xad0] ;  /* 0x000ad00001a07983 */ /* 0x000ee20000300a00 */
[----:B------:R-:W-:-:S03]  /*19e90*/  IMAD.MOV.U32 R31, RZ, RZ, R163 ;  /* 0x000000ffff1f7224 */ /* 0x000fc600078e00a3 */
[----:B------:R-:W3:Y:S01]  /*19ea0*/  LDL.LU.64 R162, [R1+0xad8] ;  /* 0x000ad80001a27983 */ /* 0x000ee20000300a00 */
[C---:B----4-:R-:W-:Y:S08]  /*19eb0*/  HMMA.1688.F32.TF32 R200, R236.reuse, R52, R200 ;  /* 0x00000034ecc8723c */ /* 0x050ff000000810c8 */
[C---:B------:R-:W-:Y:S08]  /*19ec0*/  HMMA.1688.F32.TF32 R196, R236.reuse, R48, R196 ;  /* 0x00000030ecc4723c */ /* 0x040ff000000810c4 */
[C---:B------:R-:W-:Y:S08]  /*19ed0*/  HMMA.1688.F32.TF32 R192, R236.reuse, R44, R192 ;  /* 0x0000002cecc0723c */ /* 0x040ff000000810c0 */
[C---:B------:R-:W-:Y:S08]  /*19ee0*/  HMMA.1688.F32.TF32 R188, R236.reuse, R40, R188 ;  /* 0x00000028ecbc723c */ /* 0x040ff000000810bc */
[C---:B--2---:R-:W-:Y:S08]  /*19ef0*/  HMMA.1688.F32.TF32 R184, R236.reuse, R36, R184 ;  /* 0x00000024ecb8723c */ /* 0x044ff000000810b8 */
[C---:B------:R-:W-:Y:S08]  /*19f00*/  HMMA.1688.F32.TF32 R180, R236.reuse, R32, R180 ;  /* 0x00000020ecb4723c */ /* 0x040ff000000810b4 */
[C---:B------:R-:W-:Y:S08]  /*19f10*/  HMMA.1688.F32.TF32 R176, R236.reuse, R28, R176 ;  /* 0x0000001cecb0723c */ /* 0x040ff000000810b0 */
[C---:B------:R-:W-:Y:S01]  /*19f20*/  HMMA.1688.F32.TF32 R172, R236.reuse, R24, R172 ;  /* 0x00000018ecac723c */ /* 0x040fe200000810ac */
[----:B------:R1:W-:Y:S04]  /*19f30*/  STL.64 [R1+0xcd0], R200 ;  /* 0x000cd0c801007387 */ /* 0x0003e80000100a00 */
[----:B------:R2:W-:Y:S04]  /*19f40*/  STL.64 [R1+0xcd8], R202 ;  /* 0x000cd8ca01007387 */ /* 0x0005e80000100a00 */
[----:B------:R4:W-:Y:S01]  /*19f50*/  STL.64 [R1+0xcc0], R196 ;  /* 0x000cc0c401007387 */ /* 0x0009e20000100a00 */
[C---:B---3--:R-:W-:Y:S03]  /*19f60*/  HMMA.1688.F32.TF32 R168, R236.reuse, R20, R168 ;  /* 0x00000014eca8723c */ /* 0x048fe600000810a8 */
[----:B------:R2:W-:Y:S05]  /*19f70*/  STL.64 [R1+0xcc8], R198 ;  /* 0x000cc8c601007387 */ /* 0x0005ea0000100a00 */
[C---:B------:R-:W-:Y:S01]  /*19f80*/  HMMA.1688.F32.TF32 R164, R236.reuse, R16, R164 ;  /* 0x00000010eca4723c */ /* 0x040fe200000810a4 */
[----:B------:R1:W-:Y:S04]  /*19f90*/  STL.64 [R1+0xcb0], R192 ;  /* 0x000cb0c001007387 */ /* 0x0003e80000100a00 */
[----:B------:R1:W-:Y:S03]  /*19fa0*/  STL.64 [R1+0xcb8], R194 ;  /* 0x000cb8c201007387 */ /* 0x0003e60000100a00 */
[C---:B------:R-:W-:Y:S01]  /*19fb0*/  HMMA.1688.F32.TF32 R204, R236.reuse, R56, R204 ;  /* 0x00000038eccc723c */ /* 0x040fe200000810cc */
[----:B------:R1:W-:Y:S07]  /*19fc0*/  STL.64 [R1+0xca0], R188 ;  /* 0x000ca0bc01007387 */ /* 0x0003ee0000100a00 */
[----:B------:R-:W-:Y:S01]  /*19fd0*/  HMMA.1688.F32.TF32 R160, R236, R12, R160 ;  /* 0x0000000ceca0723c */ /* 0x000fe200000810a0 */
[----:B------:R1:W-:Y:S04]  /*19fe0*/  STL.64 [R1+0xca8], R190 ;  /* 0x000ca8be01007387 */ /* 0x0003e80000100a00 */
        /* <DEDUP_REMOVED lines=10> */
[----:B------:R-:W3:Y:S04]  /*1a090*/  LDL.LU.64 R224, [R1+0xac0] ;  /* 0x000ac00001e07983 */ /* 0x000ee80000300a00 */
[----:B------:R1:W-:Y:S04]  /*1a0a0*/  STL.64 [R1+0xc40], R164 ;  /* 0x000c40a401007387 */ /* 0x0003e80000100a00 */
[----:B------:R1:W-:Y:S04]  /*1a0b0*/  STL.64 [R1+0xc48], R166 ;  /* 0x000c48a601007387 */ /* 0x0003e80000100a00 */
[----:B------:R-:W3:Y:S04]  /*1a0c0*/  LDL.LU.64 R226, [R1+0xac8] ;  /* 0x000ac80001e27983 */ /* 0x000ee80000300a00 */
[----:B------:R1:W-:Y:S04]  /*1a0d0*/  STL.64 [R1+0xc30], R160 ;  /* 0x000c30a001007387 */ /* 0x0003e80000100a00 */
[----:B------:R1:W-:Y:S04]  /*1a0e0*/  STL.64 [R1+0xc38], R162 ;  /* 0x000c38a201007387 */ /* 0x0003e80000100a00 */
[----:B------:R-:W3:Y:S04]  /*1a0f0*/  LDL.LU.64 R220, [R1+0xab0] ;  /* 0x000ab00001dc7983 */ /* 0x000ee80000300a00 */
[----:B------:R-:W3:Y:S01]  /*1a100*/  LDL.LU.64 R222, [R1+0xab8] ;  /* 0x000ab80001de7983 */ /* 0x000ee20000300a00 */
[----:B------:R-:W-:-:S03]  /*1a110*/  IMAD.MOV.U32 R30, RZ, RZ, R204 ;  /* 0x000000ffff1e7224 */ /* 0x000fc600078e00cc */
[----:B------:R-:W3:Y:S01]  /*1a120*/  LDL.LU.64 R216, [R1+0xaa0] ;  /* 0x000aa00001d87983 */ /* 0x000ee20000300a00 */
[----:B------:R-:W-:-:S03]  /*1a130*/  IMAD.MOV.U32 R35, RZ, RZ, R205 ;  /* 0x000000ffff237224 */ /* 0x000fc600078e00cd */
[----:B------:R-:W3:Y:S01]  /*1a140*/  LDL.LU.64 R218, [R1+0xaa8] ;  /* 0x000aa80001da7983 */ /* 0x000ee20000300a00 */
[----:B------:R-:W-:-:S03]  /*1a150*/  IMAD.MOV.U32 R34, RZ, RZ, R206 ;  /* 0x000000ffff227224 */ /* 0x000fc600078e00ce */
[----:B------:R-:W3:Y:S01]  /*1a160*/  LDL.LU.64 R212, [R1+0xa80] ;  /* 0x000a800001d47983 */ /* 0x000ee20000300a00 */
[----:B------:R-:W-:-:S03]  /*1a170*/  IMAD.MOV.U32 R22, RZ, RZ, R207 ;  /* 0x000000ffff167224 */ /* 0x000fc600078e00cf */
[----:B------:R-:W3:Y:S04]  /*1a180*/  LDL.LU.64 R214, [R1+0xa88] ;  /* 0x000a880001d67983 */ /* 0x000ee80000300a00 */
[----:B------:R-:W3:Y:S04]  /*1a190*/  LDL.LU.64 R204, [R1+0xa70] ;  /* 0x000a700001cc7983 */ /* 0x000ee80000300a00 */
[----:B------:R-:W3:Y:S04]  /*1a1a0*/  LDL.LU.64 R206, [R1+0xa78] ;  /* 0x000a780001ce7983 */ /* 0x000ee80000300a00 */
[----:B-1----:R-:W3:Y:S04]  /*1a1b0*/  LDL.LU.64 R200, [R1+0xa60] ;  /* 0x000a600001c87983 */ /* 0x002ee80000300a00 */
[----:B--2---:R-:W2:Y:S04]  /*1a1c0*/  LDL.LU.64 R202, [R1+0xa68] ;  /* 0x000a680001ca7983 */ /* 0x004ea80000300a00 */
[----:B----4-:R-:W4:Y:S04]  /*1a1d0*/  LDL.LU.64 R196, [R1+0xa50] ;  /* 0x000a500001c47983 */ /* 0x010f280000300a00 */
        /* <DEDUP_REMOVED lines=19> */
[----:B------:R-:W-:Y:S04]  /*1a310*/  LDS R236, [R243+0x20100] ;  /* 0x02010000f3ec7984 */ /* 0x000fe80000000800 */
[----:B------:R-:W-:Y:S04]  /*1a320*/  LDS R238, [R243+0x21100] ;  /* 0x02110000f3ee7984 */ /* 0x000fe80000000800 */
[----:B------:R-:W-:Y:S04]  /*1a330*/  LDS R237, [R252+0x20100] ;  /* 0x02010000fced7984 */ /* 0x000fe80000000800 */
[----:B------:R-:W1:Y:S01]  /*1a340*/  LDS R239, [R252+0x21100] ;  /* 0x02110000fcef7984 */ /* 0x000e620000000800 */
[C---:B---3--:R-:W-:Y:S08]  /*1a350*/  HMMA.1688.F32.TF32 R224, R232.reuse, R64, R224 ;  /* 0x00000040e8e0723c */ /* 0x048ff000000810e0 */
[C---:B------:R-:W-:Y:S08]  /*1a360*/  HMMA.1688.F32.TF32 R220, R232.reuse, R60, R220 ;  /* 0x0000003ce8dc723c */ /* 0x040ff000000810dc */
[C---:B------:R-:W-:Y:S08]  /*1a370*/  HMMA.1688.F32.TF32 R216, R232.reuse, R4, R216 ;  /* 0x00000004e8d8723c */ /* 0x040ff000000810d8 */
[C---:B------:R-:W-:Y:S08]  /*1a380*/  HMMA.1688.F32.TF32 R212, R232.reuse, R8, R212 ;  /* 0x00000008e8d4723c */ /* 0x040ff000000810d4 */
[C---:B------:R-:W-:Y:S08]  /*1a390*/  HMMA.1688.F32.TF32 R204, R232.reuse, R56, R204 ;  /* 0x00000038e8cc723c */ /* 0x040ff000000810cc */
[C---:B--2---:R-:W-:Y:S08]  /*1a3a0*/  HMMA.1688.F32.TF32 R200, R232.reuse, R52, R200 ;  /* 0x00000034e8c8723c */ /* 0x044ff000000810c8 */
[C---:B----4-:R-:W-:Y:S08]  /*1a3b0*/  HMMA.1688.F32.TF32 R196, R232.reuse, R48, R196 ;  /* 0x00000030e8c4723c */ /* 0x050ff000000810c4 */
[C---:B------:R-:W-:Y:S01]  /*1a3c0*/  HMMA.1688.F32.TF32 R192, R232.reuse, R44, R192 ;  /* 0x0000002ce8c0723c */ /* 0x040fe200000810c0 */
[----:B------:R-:W-:Y:S07]  /*1a3d0*/  STL.64 [R1+0x1270], R224 ;  /* 0x001270e001007387 */ /* 0x000fee0000100a00 */
        /* <DEDUP_REMOVED lines=9> */
[----:B------:R-:W-:Y:S04]  /*1a470*/  STL.64 [R1+0x1258], R218 ;  /* 0x001258da01007387 */ /* 0x000fe80000100a00 */
[----:B------:R2:W-:Y:S03]  /*1a480*/  STL.64 [R1+0x1240], R212 ;  /* 0x001240d401007387 */ /* 0x0005e60000100a00 */
[C---:B------:R-:W-:Y:S01]  /*1a490*/  HMMA.1688.F32.TF32 R168, R232.reuse, R20, R168 ;  /* 0x00000014e8a8723c */ /* 0x040fe200000810a8 */
[----:B------:R3:W-:Y:S04]  /*1a4a0*/  STL.64 [R1+0x1248], R214 ;  /* 0x001248d601007387 */ /* 0x0007e80000100a00 */
[----:B------:R4:W-:Y:S03]  /*1a4b0*/  STL.64 [R1+0x1230], R204 ;  /* 0x001230cc01007387 */ /* 0x0009e60000100a00 */
[C---:B------:R-:W-:Y:S01]  /*1a4c0*/  HMMA.1688.F32.TF32 R164, R232.reuse, R16, R164 ;  /* 0x00000010e8a4723c */ /* 0x040fe200000810a4 */
[----:B------:R1:W-:Y:S04]  /*1a4d0*/  STL.64 [R1+0x1238], R206 ;  /* 0x001238ce01007387 */ /* 0x0003e80000100a00 */
[----:B------:R1:W-:Y:S03]  /*1a4e0*/  STL.64 [R1+0x1220], R200 ;  /* 0x001220c801007387 */ /* 0x0003e60000100a00 */
        /* <DEDUP_REMOVED lines=18> */
[----:B--2---:R-:W2:Y:S04]  /*1a610*/  LDL.LU.64 R212, [R1+0x9a0] ;  /* 0x0009a00001d47983 */ /* 0x004ea80000300a00 */
[----:B------:R1:W-:Y:S04]  /*1a620*/  STL.64 [R1+0x1190], R164 ;  /* 0x001190a401007387 */ /* 0x0003e80000100a00 */
[----:B------:R1:W-:Y:S04]  /*1a630*/  STL.64 [R1+0x1198], R166 ;  /* 0x001198a601007387 */ /* 0x0003e80000100a00 */
[----:B---3--:R-:W2:Y:S04]  /*1a640*/  LDL.LU.64 R214, [R1+0x9a8] ;  /* 0x0009a80001d67983 */ /* 0x008ea80000300a00 */
[----:B------:R3:W-:Y:S04]  /*1a650*/  STL.64 [R1+0x1090], R160 ;  /* 0x001090a001007387 */ /* 0x0007e80000100a00 */
[----:B------:R1:W-:Y:S04]  /*1a660*/  STL.64 [R1+0x1098], R162 ;  /* 0x001098a201007387 */ /* 0x0003e80000100a00 */
[----:B------:R-:W2:Y:S04]  /*1a670*/  LDL.LU.64 R224, [R1+0x990] ;  /* 0x0009900001e07983 */ /* 0x000ea80000300a00 */
[----:B------:R-:W2:Y:S04]  /*1a680*/  LDL.LU.64 R226, [R1+0x998] ;  /* 0x0009980001e27983 */ /* 0x000ea80000300a00 */
[----:B------:R-:W2:Y:S04]  /*1a690*/  LDL.LU.64 R220, [R1+0x980] ;  /* 0x0009800001dc7983 */ /* 0x000ea80000300a00 */
[----:B------:R-:W2:Y:S04]  /*1a6a0*/  LDL.LU.64 R222, [R1+0x988] ;  /* 0x0009880001de7983 */ /* 0x000ea80000300a00 */
[----:B------:R-:W2:Y:S04]  /*1a6b0*/  LDL.LU.64 R216, [R1+0x970] ;  /* 0x0009700001d87983 */ /* 0x000ea80000300a00 */
[----:B------:R-:W2:Y:S04]  /*1a6c0*/  LDL.LU.64 R218, [R1+0x978] ;  /* 0x0009780001da7983 */ /* 0x000ea80000300a00 */
[----:B----4-:R-:W4:Y:S04]  /*1a6d0*/  LDL.LU.64 R204, [R1+0x960] ;  /* 0x0009600001cc7983 */ /* 0x010f280000300a00 */
[----:B-1----:R-:W4:Y:S04]  /*1a6e0*/  LDL.LU.64 R206, [R1+0x968] ;  /* 0x0009680001ce7983 */ /* 0x002f280000300a00 */
        /* <DEDUP_REMOVED lines=20> */
[----:B---3--:R-:W3:Y:S04]  /*1a830*/  LDL.LU.64 R160, [R1+0x4d0] ;  /* 0x0004d00001a07983 */ /* 0x008ee80000300a00 */
[----:B------:R-:W3:Y:S04]  /*1a840*/  LDL.LU.64 R162, [R1+0x4d8] ;  /* 0x0004d80001a27983 */ /* 0x000ee80000300a00 */
[----:B------:R-:W-:Y:S04]  /*1a850*/  LDS R232, [R2+0x20100] ;  /* 0x0201000002e87984 */ /* 0x000fe80000000800 */
[----:B------:R-:W-:Y:S04]  /*1a860*/  LDS R234, [R2+0x21100] ;  /* 0x0211000002ea7984 */ /* 0x000fe80000000800 */
[----:B------:R-:W-:Y:S04]  /*1a870*/  LDS R233, [R0+0x20100] ;  /* 0x0201000000e97984 */ /* 0x000fe80000000800 */
[----:B------:R-:W1:Y:S01]  /*1a880*/  LDS R235, [R0+0x21100] ;  /* 0x0211000000eb7984 */ /* 0x000e620000000800 */
[C---:B--2---:R-:W-:Y:S08]  /*1a890*/  HMMA.1688.F32.TF32 R212, R236.reuse, R64, R212 ;  /* 0x00000040ecd4723c */ /* 0x044ff000000810d4 */
[C---:B------:R-:W-:Y:S08]  /*1a8a0*/  HMMA.1688.F32.TF32 R224, R236.reuse, R60, R224 ;  /* 0x0000003cece0723c */ /* 0x040ff000000810e0 */
[C---:B------:R-:W-:Y:S08]  /*1a8b0*/  HMMA.1688.F32.TF32 R220, R236.reuse, R4, R220 ;  /* 0x00000004ecdc723c */ /* 0x040ff000000810dc */
[C---:B------:R-:W-:Y:S08]  /*1a8c0*/  HMMA.1688.F32.TF32 R216, R236.reuse, R8, R216 ;  /* 0x00000008ecd8723c */ /* 0x040ff000000810d8 */
[C---:B----4-:R-:W-:Y:S08]  /*1a8d0*/  HMMA.1688.F32.TF32 R204, R236.reuse, R56, R204 ;  /* 0x00000038eccc723c */ /* 0x050ff000000810cc */
[C---:B------:R-:W-:Y:S08]  /*1a8e0*/  HMMA.1688.F32.TF32 R200, R236.reuse, R52, R200 ;  /* 0x00000034ecc8723c */ /* 0x040ff000000810c8 */
[C---:B------:R-:W-:Y:S01]  /*1a8f0*/  HMMA.1688.F32.TF32 R196, R236.reuse, R48, R196 ;  /* 0x00000030ecc4723c */ /* 0x040fe200000810c4 */
[----:B------:R-:W-:Y:S07]  /*1a900*/  STL.64 [R1+0xc20], R212 ;  /* 0x000c20d401007387 */ /* 0x000fee0000100a00 */
[C---:B------:R-:W-:Y:S01]  /*1a910*/  HMMA.1688.F32.TF32 R192, R236.reuse, R44, R192 ;  /* 0x0000002cecc0723c */ /* 0x040fe200000810c0 */
[----:B------:R2:W-:Y:S07]  /*1a920*/  STL.64 [R1+0xc28], R214 ;  /* 0x000c28d601007387 */ /* 0x0005ee0000100a00 */
[C---:B------:R-:W-:Y:S01]  /*1a930*/  HMMA.1688.F32.TF32 R188, R236.reuse, R40, R188 ;  /* 0x00000028ecbc723c */ /* 0x040fe200000810bc */
[----:B--2---:R-:W2:Y:S07]  /*1a940*/  LDL.LU.64 R214, [R1+0x2668] ;  /* 0x0026680001d67983 */ /* 0x004eae0000300a00 */
[C---:B------:R-:W-:Y:S01]  /*1a950*/  HMMA.1688.F32.TF32 R184, R236.reuse, R36, R184 ;  /* 0x00000024ecb8723c */ /* 0x040fe200000810b8 */
[----:B------:R-:W2:Y:S07]  /*1a960*/  LDL.LU.64 R212, [R1+0x2660] ;  /* 0x0026600001d47983 */ /* 0x000eae0000300a00 */
[C---:B------:R-:W-:Y:S01]  /*1a970*/  HMMA.1688.F32.TF32 R180, R236.reuse, R32, R180 ;  /* 0x00000020ecb4723c */ /* 0x040fe200000810b4 */
[----:B------:R-:W-:Y:S07]  /*1a980*/  STL.64 [R1+0xc10], R224 ;  /* 0x000c10e001007387 */ /* 0x000fee0000100a00 */
[C---:B------:R-:W-:Y:S01]  /*1a990*/  HMMA.1688.F32.TF32 R176, R236.reuse, R28, R176 ;  /* 0x0000001cecb0723c */ /* 0x040fe200000810b0 */
[----:B------:R-:W-:Y:S04]  /*1a9a0*/  STL.64 [R1+0xc18], R226 ;  /* 0x000c18e201007387 */ /* 0x000fe80000100a00 */
[----:B------:R-:W-:Y:S03]  /*1a9b0*/  STL.64 [R1+0xc00], R220 ;  /* 0x000c00dc01007387 */ /* 0x000fe60000100a00 */
[C---:B------:R-:W-:Y:S01]  /*1a9c0*/  HMMA.1688.F32.TF32 R172, R236.reuse, R24, R172 ;  /* 0x00000018ecac723c */ /* 0x040fe200000810ac */
[----:B------:R-:W-:Y:S04]  /*1a9d0*/  STL.64 [R1+0xc08], R222 ;  /* 0x000c08de01007387 */ /* 0x000fe80000100a00 */
[----:B------:R4:W-:Y:S03]  /*1a9e0*/  STL.64 [R1+0xbf0], R216 ;  /* 0x000bf0d801007387 */ /* 0x0009e60000100a00 */
[C---:B------:R-:W-:Y:S01]  /*1a9f0*/  HMMA.1688.F32.TF32 R168, R236.reuse, R20, R168 ;  /* 0x00000014eca8723c */ /* 0x040fe200000810a8 */
[----:B------:R1:W-:Y:S04]  /*1aa00*/  STL.64 [R1+0xbf8], R218 ;  /* 0x000bf8da01007387 */ /* 0x0003e80000100a00 */
[----:B------:R-:W-:Y:S03]  /*1aa10*/  STL.64 [R1+0xbe0], R204 ;  /* 0x000be0cc01007387 */ /* 0x000fe60000100a00 */
[C---:B------:R-:W-:Y:S01]  /*1aa20*/  HMMA.1688.F32.TF32 R164, R236.reuse, R16, R164 ;  /* 0x00000010eca4723c */ /* 0x040fe200000810a4 */
[----:B------:R-:W-:Y:S04]  /*1aa30*/  STL.64 [R1+0xbe8], R206 ;  /* 0x000be8ce01007387 */ /* 0x000fe80000100a00 */
[----:B------:R-:W-:Y:S03]  /*1aa40*/  STL.64 [R1+0xbd0], R200 ;  /* 0x000bd0c801007387 */ /* 0x000fe60000100a00 */
[----:B---3--:R-:W-:Y:S01]  /*1aa50*/  HMMA.1688.F32.TF32 R160, R236, R12, R160 ;  /* 0x0000000ceca0723c */ /* 0x008fe200000810a0 */
        /* <DEDUP_REMOVED lines=17> */
[----:B----4-:R-:W3:Y:S04]  /*1ab70*/  LDL.LU.64 R216, [R1+0x4b0] ;  /* 0x0004b00001d87983 */ /* 0x010ee80000300a00 */
[----:B------:R-:W-:Y:S04]  /*1ab80*/  STL.64 [R1+0xb10], R164 ;  /* 0x000b10a401007387 */ /* 0x000fe80000100a00 */
[----:B------:R-:W-:Y:S04]  /*1ab90*/  STL.64 [R1+0xb18], R166 ;  /* 0x000b18a601007387 */ /* 0x000fe80000100a00 */
[----:B-1----:R-:W3:Y:S04]  /*1aba0*/  LDL.LU.64 R218, [R1+0x4b8] ;  /* 0x0004b80001da7983 */ /* 0x002ee80000300a00 */
[----:B------:R1:W-:Y:S04]  /*1abb0*/  STL.64 [R1+0xae0], R160 ;  /* 0x000ae0a001007387 */ /* 0x0003e80000100a00 */
[----:B------:R4:W-:Y:S04]  /*1abc0*/  STL.64 [R1+0xae8], R162 ;  /* 0x000ae8a201007387 */ /* 0x0009e80000100a00 */
[----:B------:R-:W-:Y:S04]  /*1abd0*/  LDS R236, [R243+0x20180] ;  /* 0x02018000f3ec7984 */ /* 0x000fe80000000800 */
[----:B-1----:R-:W2:Y:S04]  /*1abe0*/  LDL.LU.64 R160, [R1+0x4a0] ;  /* 0x0004a00001a07983 */ /* 0x002ea80000300a00 */
[----:B----4-:R-:W2:Y:S04]  /*1abf0*/  LDL.LU.64 R162, [R1+0x4a8] ;  /* 0x0004a80001a27983 */ /* 0x010ea80000300a00 */
        /* <DEDUP_REMOVED lines=28> */
[----:B------:R-:W1:Y:S01]  /*1adc0*/  LDS R239, [R252+0x21180] ;  /* 0x02118000fcef7984 */ /* 0x000e620000000800 */
[C---:B---3--:R-:W-:Y:S08]  /*1add0*/  HMMA.1688.F32.TF32 R216, R232.reuse, R64, R216 ;  /* 0x00000040e8d8723c */ /* 0x048ff000000810d8 */
[C---:B--2---:R-:W-:Y:S08]  /*1ade0*/  HMMA.1688.F32.TF32 R160, R232.reuse, R60, R160 ;  /* 0x0000003ce8a0723c */ /* 0x044ff000000810a0 */
[C---:B----4-:R-:W-:Y:S07]  /*1adf0*/  HMMA.1688.F32.TF32 R224, R232.reuse, R4, R224 ;  /* 0x00000004e8e0723c */ /* 0x050fee00000810e0 */
[----:B------:R-:W-:Y:S04]  /*1ae00*/  STL.64 [R1+0x1070], R216 ;  /* 0x001070d801007387 */ /* 0x000fe80000100a00 */
[----:B------:R2:W-:Y:S04]  /*1ae10*/  STL.64 [R1+0x1078], R218 ;  /* 0x001078da01007387 */ /* 0x0005e80000100a00 */
[----:B--2---:R-:W2:Y:S04]  /*1ae20*/  LDL.LU.64 R218, [R1+0x2658] ;  /* 0x0026580001da7983 */ /* 0x004ea80000300a00 */
[----:B------:R-:W2:Y:S04]  /*1ae30*/  LDL.LU.64 R216, [R1+0x2650] ;  /* 0x0026500001d87983 */ /* 0x000ea80000300a00 */
[----:B------:R-:W-:Y:S04]  /*1ae40*/  STL.64 [R1+0x1060], R160 ;  /* 0x001060a001007387 */ /* 0x000fe80000100a00 */
[----:B------:R3:W-:Y:S04]  /*1ae50*/  STL.64 [R1+0x1068], R162 ;  /* 0x001068a201007387 */ /* 0x0007e80000100a00 */
[----:B---3--:R-:W3:Y:S04]  /*1ae60*/  LDL.LU.64 R162, [R1+0x2648] ;  /* 0x0026480001a27983 */ /* 0x008ee80000300a00 */
[----:B------:R-:W3:Y:S04]  /*1ae70*/  LDL.LU.64 R160, [R1+0x2640] ;  /* 0x0026400001a07983 */ /* 0x000ee80000300a00 */
[----:B------:R-:W-:Y:S04]  /*1ae80*/  STL.64 [R1+0x1050], R224 ;  /* 0x001050e001007387 */ /* 0x000fe80000100a00 */
[----:B------:R4:W-:Y:S02]  /*1ae90*/  STL.64 [R1+0x1058], R226 ;  /* 0x001058e201007387 */ /* 0x0009e40000100a00 */
[C---:B----4-:R-:W-:Y:S08]  /*1aea0*/  HMMA.1688.F32.TF32 R224, R232.reuse, R8, R220 ;  /* 0x00000008e8e0723c */ /* 0x050ff000000810dc */
[C---:B------:R-:W-:Y:S08]  /*1aeb0*/  HMMA.1688.F32.TF32 R220, R232.reuse, R56, R204 ;  /* 0x00000038e8dc723c */ /* 0x040ff000000810cc */
[C---:B------:R-:W-:Y:S08]  /*1aec0*/  HMMA.1688.F32.TF32 R204, R232.reuse, R52, R200 ;  /* 0x00000034e8cc723c */ /* 0x040ff000000810c8 */
[C---:B------:R-:W-:Y:S08]  /*1aed0*/  HMMA.1688.F32.TF32 R200, R232.reuse, R48, R196 ;  /* 0x00000030e8c8723c */ /* 0x040ff000000810c4 */
[C---:B------:R-:W-:Y:S08]  /*1aee0*/  HMMA.1688.F32.TF32 R196, R232.reuse, R44, R192 ;  /* 0x0000002ce8c4723c */ /* 0x040ff000000810c0 */
[C---:B------:R-:W-:Y:S08]  /*1aef0*/  HMMA.1688.F32.TF32 R192, R232.reuse, R40, R188 ;  /* 0x00000028e8c0723c */ /* 0x040ff000000810bc */
[C---:B------:R-:W-:Y:S08]  /*1af00*/  HMMA.1688.F32.TF32 R188, R232.reuse, R36, R184 ;  /* 0x00000024e8bc723c */ /* 0x040ff000000810b8 */
        /* <DEDUP_REMOVED lines=8> */
[----:B------:R-:W-:Y:S03]  /*1af90*/  STL.64 [R1+0x1020], R204 ;  /* 0x001020cc01007387 */ /* 0x000fe60000100a00 */
[C---:B------:R-:W-:Y:S01]  /*1afa0*/  HMMA.1688.F32.TF32 R168, R232.reuse, R16, R164 ;  /* 0x00000010e8a8723c */ /* 0x040fe200000810a4 */
        /* <DEDUP_REMOVED lines=19> */
[----:B------:R1:W-:Y:S04]  /*1b0e0*/  STL.64 [R1+0xf90], R168 ;  /* 0x000f90a801007387 */ /* 0x0003e80000100a00 */
[----:B------:R1:W-:Y:S04]  /*1b0f0*/  STL.64 [R1+0xf98], R170 ;  /* 0x000f98aa01007387 */ /* 0x0003e80000100a00 */
[----:B-1----:R-:W2:Y:S04]  /*1b100*/  LDL.LU.64 R168, [R1+0x180] ;  /* 0x0001800001a87983 */ /* 0x002ea80000300a00 */
[----:B------:R-:W2:Y:S04]  /*1b110*/  LDL.LU.64 R170, [R1+0x188] ;  /* 0x0001880001aa7983 */ /* 0x000ea80000300a00 */
        /* <DEDUP_REMOVED lines=21> */
[----:B------:R-:W3:Y:S01]  /*1b270*/  LDL.LU.64 R178, [R1+0x38] ;  /* 0x0000380001b27983 */ /* 0x000ee20000300a00 */
[----:B----4-:R-:W-:Y:S03]  /*1b280*/  HMMA.1688.F32.TF32 R232, R232, R12, R164 ;  /* 0x0000000ce8e8723c */ /* 0x010fe600000810a4 */
[----:B------:R-:W4:Y:S04]  /*1b290*/  LDL.LU.64 R166, [R1+0x2638] ;  /* 0x0026380001a67983 */ /* 0x000f280000300a00 */
[----:B------:R-:W4:Y:S01]  /*1b2a0*/  LDL.LU.64 R164, [R1+0x2630] ;  /* 0x0026300001a47983 */ /* 0x000f220000300a00 */
[C---:B--2---:R-:W-:Y:S08]  /*1b2b0*/  HMMA.1688.F32.TF32 R168, R236.reuse, R64, R168 ;  /* 0x00000040eca8723c */ /* 0x044ff000000810a8 */
[C---:B---3--:R-:W-:Y:S08]  /*1b2c0*/  HMMA.1688.F32.TF32 R172, R236.reuse, R60, R172 ;  /* 0x0000003cecac723c */ /* 0x048ff000000810ac */
[C---:B------:R-:W-:Y:S01]  /*1b2d0*/  HMMA.1688.F32.TF32 R224, R236.reuse, R4, R224 ;  /* 0x00000004ece0723c */ /* 0x040fe200000810e0 */
[----:B------:R-:W-:Y:S04]  /*1b2e0*/  STL.64 [R1+0xf30], R232 ;  /* 0x000f30e801007387 */ /* 0x000fe80000100a00 */
[----:B------:R-:W-:Y:S04]  /*1b2f0*/  STL.64 [R1+0xf38], R234 ;  /* 0x000f38ea01007387 */ /* 0x000fe80000100a00 */
[----:B------:R-:W-:Y:S04]  /*1b300*/  STL.64 [R1+0xa10], R168 ;  /* 0x000a10a801007387 */ /* 0x000fe80000100a00 */
[----:B------:R1:W-:Y:S04]  /*1b310*/  STL.64 [R1+0xa18], R170 ;  /* 0x000a18aa01007387 */ /* 0x0003e80000100a00 */
[----:B------:R-:W-:Y:S04]  /*1b320*/  LDS R232, [R2+0x20180] ;  /* 0x0201800002e87984 */ /* 0x000fe80000000800 */
[----:B------:R-:W-:Y:S04]  /*1b330*/  LDS R234, [R2+0x21180] ;  /* 0x0211800002ea7984 */ /* 0x000fe80000000800 */
[----:B-1----:R-:W2:Y:S04]  /*1b340*/  LDL.LU.64 R170, [R1+0x2628] ;  /* 0x0026280001aa7983 */ /* 0x002ea80000300a00 */
[----:B------:R-:W2:Y:S04]  /*1b350*/  LDL.LU.64 R168, [R1+0x2620] ;  /* 0x0026200001a87983 */ /* 0x000ea80000300a00 */
[----:B------:R-:W-:Y:S04]  /*1b360*/  STL.64 [R1+0xa00], R172 ;  /* 0x000a00ac01007387 */ /* 0x000fe80000100a00 */
[----:B------:R1:W-:Y:S04]  /*1b370*/  STL.64 [R1+0xa08], R174 ;  /* 0x000a08ae01007387 */ /* 0x0003e80000100a00 */
[----:B------:R-:W-:Y:S04]  /*1b380*/  LDS R233, [R0+0x20180] ;  /* 0x0201800000e97984 */ /* 0x000fe80000000800 */
[----:B------:R-:W3:Y:S04]  /*1b390*/  LDS R235, [R0+0x21180] ;  /* 0x0211800000eb7984 */ /* 0x000ee80000000800 */
[----:B-1----:R-:W2:Y:S04]  /*1b3a0*/  LDL.LU.64 R174, [R1+0x2618] ;  /* 0x0026180001ae7983 */ /* 0x002ea80000300a00 */
[----:B------:R-:W2:Y:S04]  /*1b3b0*/  LDL.LU.64 R172, [R1+0x2610] ;  /* 0x0026100001ac7983 */ /* 0x000ea80000300a00 */
[----:B------:R-:W-:Y:S04]  /*1b3c0*/  STL.64 [R1+0x9f0], R224 ;  /* 0x0009f0e001007387 */ /* 0x000fe80000100a00 */
[----:B------:R1:W-:Y:S02]  /*1b3d0*/  STL.64 [R1+0x9f8], R226 ;  /* 0x0009f8e201007387 */ /* 0x0003e40000100a00 */
[C---:B-1----:R-:W-:Y:S08]  /*1b3e0*/  HMMA.1688.F32.TF32 R224, R236.reuse, R8, R220 ;  /* 0x00000008ece0723c */ /* 0x042ff000000810dc */
        /* <DEDUP_REMOVED lines=22> */
[----:B------:R-:W2:Y:S04]  /*1b550*/  LDL.LU.64 R176, [R1+0x20] ;  /* 0x0000200001b07983 */ /* 0x000ea80000300a00 */
[----:B------:R-:W-:Y:S04]  /*1b560*/  STL.64 [R1+0x970], R184 ;  /* 0x000970b801007387 */ /* 0x000fe80000100a00 */
[----:B------:R-:W-:Y:S04]  /*1b570*/  STL.64 [R1+0x978], R186 ;  /* 0x000978ba01007387 */ /* 0x000fe80000100a00 */
[----:B------:R-:W2:Y:S04]  /*1b580*/  LDL.LU.64 R178, [R1+0x28] ;  /* 0x0000280001b27983 */ /* 0x000ea80000300a00 */
[----:B------:R1:W-:Y:S04]  /*1b590*/  STL.64 [R1+0x960], R180 ;  /* 0x000960b401007387 */ /* 0x0003e80000100a00 */
[----:B------:R3:W-:Y:S04]  /*1b5a0*/  STL.64 [R1+0x968], R182 ;  /* 0x000968b601007387 */ /* 0x0007e80000100a00 */
[----:B-1----:R-:W4:Y:S04]  /*1b5b0*/  LDL.LU.64 R180, [R1+0x10] ;  /* 0x0000100001b47983 */ /* 0x002f280000300a00 */
[----:B---3--:R-:W4:Y:S04]  /*1b5c0*/  LDL.LU.64 R182, [R1+0x18] ;  /* 0x0000180001b67983 */ /* 0x008f280000300a00 */
[----:B------:R-:W3:Y:S04]  /*1b5d0*/  LDL.LU.64 R184, [R1] ;  /* 0x0000000001b87983 */ /* 0x000ee80000300a00 */
        /* <DEDUP_REMOVED lines=15> */
[C---:B--2---:R-:W-:Y:S08]  /*1b6d0*/  HMMA.1688.F32.TF32 R176, R236.reuse, R24, R176 ;  /* 0x00000018ecb0723c */ /* 0x044ff000000810b0 */
[C---:B----4-:R-:W-:Y:S08]  /*1b6e0*/  HMMA.1688.F32.TF32 R180, R236.reuse, R20, R180 ;  /* 0x00000014ecb4723c */ /* 0x050ff000000810b4 */
[C---:B---3--:R-:W-:Y:S07]  /*1b6f0*/  HMMA.1688.F32.TF32 R184, R236.reuse, R16, R184 ;  /* 0x00000010ecb8723c */ /* 0x048fee00000810b8 */
[----:B------:R-:W-:Y:S04]  /*1b700*/  STL.64 [R1+0x950], R176 ;  /* 0x000950b001007387 */ /* 0x000fe80000100a00 */
[----:B------:R1:W-:Y:S01]  /*1b710*/  STL.64 [R1+0x958], R178 ;  /* 0x000958b201007387 */ /* 0x0003e20000100a00 */
[----:B------:R-:W-:Y:S03]  /*1b720*/  HMMA.1688.F32.TF32 R236, R236, R12, R248 ;  /* 0x0000000cecec723c */ /* 0x000fe600000810f8 */
[----:B-1----:R-:W2:Y:S04]  /*1b730*/  LDL.LU.64 R178, [R1+0x2608] ;  /* 0x0026080001b27983 */ /* 0x002ea80000300a00 */
[----:B------:R-:W2:Y:S04]  /*1b740*/  LDL.LU.64 R176, [R1+0x2600] ;  /* 0x0026000001b07983 */ /* 0x000ea80000300a00 */
[----:B------:R-:W-:Y:S04]  /*1b750*/  STL.64 [R1+0x940], R180 ;  /* 0x000940b401007387 */ /* 0x000fe80000100a00 */
[----:B------:R1:W-:Y:S04]  /*1b760*/  STL.64 [R1+0x948], R182 ;  /* 0x000948b601007387 */ /* 0x0003e80000100a00 */
[----:B-1----:R-:W3:Y:S04]  /*1b770*/  LDL.LU.64 R182, [R1+0x25f8] ;  /* 0x0025f80001b67983 */ /* 0x002ee80000300a00 */
[----:B------:R-:W3:Y:S04]  /*1b780*/  LDL.LU.64 R180, [R1+0x25f0] ;  /* 0x0025f00001b47983 */ /* 0x000ee80000300a00 */
[----:B------:R-:W-:Y:S04]  /*1b790*/  STL.64 [R1+0x930], R184 ;  /* 0x000930b801007387 */ /* 0x000fe80000100a00 */
[----:B------:R1:W-:Y:S04]  /*1b7a0*/  STL.64 [R1+0x938], R186 ;  /* 0x000938ba01007387 */ /* 0x0003e80000100a00 */
[----:B-1----:R-:W4:Y:S04]  /*1b7b0*/  LDL.LU.64 R186, [R1+0x25e8] ;  /* 0x0025e80001ba7983 */ /* 0x002f280000300a00 */
[----:B------:R-:W4:Y:S04]  /*1b7c0*/  LDL.LU.64 R184, [R1+0x25e0] ;  /* 0x0025e00001b87983 */ /* 0x000f280000300a00 */
[----:B------:R-:W2:Y:S04]  /*1b7d0*/  LDL.LU.64 R248, [R1+0xd0] ;  /* 0x0000d00001f87983 */ /* 0x000ea80000300a00 */
[----:B------:R-:W2:Y:S01]  /*1b7e0*/  LDL.LU.64 R250, [R1+0xd8] ;  /* 0x0000d80001fa7983 */ /* 0x000ea20000300a00 */
[C---:B------:R-:W-:Y:S08]  /*1b7f0*/  HMMA.1688.F32.TF32 R188, R232.reuse, R64, R188 ;  /* 0x00000040e8bc723c */ /* 0x040ff000000810bc */
[C---:B------:R-:W-:Y:S08]  /*1b800*/  HMMA.1688.F32.TF32 R192, R232.reuse, R60, R192 ;  /* 0x0000003ce8c0723c */ /* 0x040ff000000810c0 */
[C---:B------:R-:W-:Y:S08]  /*1b810*/  HMMA.1688.F32.TF32 R196, R232.reuse, R4, R196 ;  /* 0x00000004e8c4723c */ /* 0x040ff000000810c4 */
[C---:B------:R-:W-:Y:S01]  /*1b820*/  HMMA.1688.F32.TF32 R200, R232.reuse, R8, R200 ;  /* 0x00000008e8c8723c */ /* 0x040fe200000810c8 */
[----:B------:R-:W-:Y:S07]  /*1b830*/  STL.64 [R1+0x920], R236 ;  /* 0x000920ec01007387 */ /* 0x000fee0000100a00 */
[C---:B------:R-:W-:Y:S01]  /*1b840*/  HMMA.1688.F32.TF32 R204, R232.reuse, R56, R204 ;  /* 0x00000038e8cc723c */ /* 0x040fe200000810cc */
[----:B------:R-:W-:Y:S04]  /*1b850*/  STL.64 [R1+0x928], R238 ;  /* 0x000928ee01007387 */ /* 0x000fe80000100a00 */
[----:B------:R-:W-:Y:S03]  /*1b860*/  STL.64 [R1+0xf20], R188 ;  /* 0x000f20bc01007387 */ /* 0x000fe60000100a00 */
[C---:B------:R-:W-:Y:S01]  /*1b870*/  HMMA.1688.F32.TF32 R220, R232.reuse, R52, R220 ;  /* 0x00000034e8dc723c */ /* 0x040fe200000810dc */
[----:B------:R1:W-:Y:S04]  /*1b880*/  STL.64 [R1+0xf28], R190 ;  /* 0x000f28be01007387 */ /* 0x0003e80000100a00 */
[----:B------:R-:W-:Y:S03]  /*1b890*/  LDS R236, [R243+0x20200] ;  /* 0x02020000f3ec7984 */ /* 0x000fe60000000800 */
[C---:B------:R-:W-:Y:S01]  /*1b8a0*/  HMMA.1688.F32.TF32 R224, R232.reuse, R48, R224 ;  /* 0x00000030e8e0723c */ /* 0x040fe200000810e0 */
[----:B------:R-:W-:Y:S04]  /*1b8b0*/  LDS R238, [R243+0x21200] ;  /* 0x02120000f3ee7984 */ /* 0x000fe80000000800 */
[----:B-1----:R-:W3:Y:S04]  /*1b8c0*/  LDL.LU.64 R190, [R1+0x25d8] ;  /* 0x0025d80001be7983 */ /* 0x002ee80000300a00 */
[----:B------:R-:W3:Y:S04]  /*1b8d0*/  LDL.LU.64 R188, [R1+0x25d0] ;  /* 0x0025d00001bc7983 */ /* 0x000ee80000300a00 */
[----:B------:R-:W-:Y:S04]  /*1b8e0*/  STL.64 [R1+0xf10], R192 ;  /* 0x000f10c001007387 */ /* 0x000fe80000100a00 */
[----:B------:R1:W-:Y:S01]  /*1b8f0*/  STL.64 [R1+0xf18], R194 ;  /* 0x000f18c201007387 */ /* 0x0003e20000100a00 */
[C---:B------:R-:W-:Y:S03]  /*1b900*/  HMMA.1688.F32.TF32 R76, R232.reuse, R28, R76 ;  /* 0x0000001ce84c723c */ /* 0x040fe6000008104c */
[----:B------:R-:W-:Y:S04]  /*1b910*/  LDS R237, [R252+0x20200] ;  /* 0x02020000fced7984 */ /* 0x000fe80000000800 */
[----:B------:R-:W2:Y:S04]  /*1b920*/  LDS R239, [R252+0x21200] ;  /* 0x02120000fcef7984 */ /* 0x000ea80000000800 */
[----:B-1----:R-:W3:Y:S04]  /*1b930*/  LDL.LU.64 R194, [R1+0x25c8] ;  /* 0x0025c80001c27983 */ /* 0x002ee80000300a00 */
[----:B------:R-:W3:Y:S04]  /*1b940*/  LDL.LU.64 R192, [R1+0x25c0] ;  /* 0x0025c00001c07983 */ /* 0x000ee80000300a00 */
[----:B------:R-:W-:Y:S04]  /*1b950*/  STL.64 [R1+0xf00], R196 ;  /* 0x000f00c401007387 */ /* 0x000fe80000100a00 */
[----:B------:R1:W-:Y:S04]  /*1b960*/  STL.64 [R1+0xf08], R198 ;  /* 0x000f08c601007387 */ /* 0x0003e80000100a00 */
        /* <DEDUP_REMOVED lines=17> */
[----:B------:R-:W3:Y:S01]  /*1ba80*/  LDL.LU.64 R224, [R1+0x2570] ;  /* 0x0025700001e07983 */ /* 0x000ee20000300a00 */
[C---:B--2---:R-:W-:Y:S11]  /*1ba90*/  HMMA.1688.F32.TF32 R248, R232.reuse, R44, R248 ;  /* 0x0000002ce8f8723c */ /* 0x044ff600000810f8 */
[----:B------:R-:W-:Y:S11]  /*1baa0*/  @!UPT UIADD3 URZ, URZ, URZ, URZ ;  /* 0x0000003f3f3ff290 */ /* 0x000ff6000fffe03f */
[----:B------:R-:W-:Y:S01]  /*1bab0*/  @!UPT UIADD3 URZ, URZ, URZ, URZ ;  /* 0x0000003f3f3ff290 */ /* 0x000fe2000fffe03f */
[----:B------:R-:W-:Y:S04]  /*1bac0*/  STL.64 [R1+0xeb0], R248 ;  /* 0x000eb0f801007387 */ /* 0x000fe80000100a00 */
[----:B------:R1:W-:Y:S02]  /*1bad0*/  STL.64 [R1+0xeb8], R250 ;  /* 0x000eb8fa01007387 */ /* 0x0003e40000100a00 */
[C---:B-1----:R-:W-:Y:S08]  /*1bae0*/  HMMA.1688.F32.TF32 R248, R232.reuse, R40, R244 ;  /* 0x00000028e8f8723c */ /* 0x042ff000000810f4 */
        /* <DEDUP_REMOVED lines=8> */
[----:B------:R1:W-:Y:S04]  /*1bb70*/  STL.64 [R1+0xe68], R70 ;  /* 0x000e684601007387 */ /* 0x0003e80000100a00 */
[----:B------:R-:W-:Y:S04]  /*1bb80*/  STL.64 [R1+0xe40], R76 ;  /* 0x000e404c01007387 */ /* 0x000fe80000100a00 */
[----:B------:R2:W-:Y:S01]  /*1bb90*/  STL.64 [R1+0xe48], R78 ;  /* 0x000e484e01007387 */ /* 0x0005e20000100a00 */
[C---:B-1----:R-:W-:Y:S03]  /*1bba0*/  HMMA.1688.F32.TF32 R68, R232.reuse, R20, R84 ;  /* 0x00000014e844723c */ /* 0x042fe60000081054 */
[----:B------:R-:W-:Y:S04]  /*1bbb0*/  STL.64 [R1+0xe30], R72 ;  /* 0x000e304801007387 */ /* 0x000fe80000100a00 */
[----:B------:R1:W-:Y:S01]  /*1bbc0*/  STL.64 [R1+0xe38], R74 ;  /* 0x000e384a01007387 */ /* 0x0003e20000100a00 */
[C---:B--2---:R-:W-:Y:S03]  /*1bbd0*/  HMMA.1688.F32.TF32 R76, R232.reuse, R16, R88 ;  /* 0x00000010e84c723c */ /* 0x044fe60000081058 */
[----:B------:R-:W-:Y:S04]  /*1bbe0*/  LDS R244, [R243+0x20280] ;  /* 0x02028000f3f47984 */ /* 0x000fe80000000800 */
[----:B------:R-:W-:Y:S01]  /*1bbf0*/  LDS R246, [R243+0x21280] ;  /* 0x02128000f3f67984 */ /* 0x000fe20000000800 */
[----:B-1----:R-:W-:Y:S03]  /*1bc00*/  HMMA.1688.F32.TF32 R72, R232, R12, R92 ;  /* 0x0000000ce848723c */ /* 0x002fe6000008105c */
[----:B------:R-:W-:Y:S04]  /*1bc10*/  LDS R245, [R252+0x20280] ;  /* 0x02028000fcf57984 */ /* 0x000fe80000000800 */
[----:B------:R-:W-:Y:S04]  /*1bc20*/  LDS R247, [R252+0x21280] ;  /* 0x02128000fcf77984 */ /* 0x000fe80000000800 */
[----:B------:R-:W-:Y:S04]  /*1bc30*/  STL.64 [R1+0xe10], R68 ;  /* 0x000e104401007387 */ /* 0x000fe80000100a00 */
[----:B------:R-:W-:Y:S04]  /*1bc40*/  STL.64 [R1+0xe18], R70 ;  /* 0x000e184601007387 */ /* 0x000fe80000100a00 */
[----:B------:R-:W-:Y:S04]  /*1bc50*/  STL.64 [R1+0xe00], R76 ;  /* 0x000e004c01007387 */ /* 0x000fe80000100a00 */
[----:B------:R-:W-:Y:S04]  /*1bc60*/  STL.64 [R1+0xe08], R78 ;  /* 0x000e084e01007387 */ /* 0x000fe80000100a00 */
[----:B------:R-:W-:Y:S04]  /*1bc70*/  STL.64 [R1+0xd30], R72 ;  /* 0x000d304801007387 */ /* 0x000fe80000100a00 */
[----:B------:R1:W-:Y:S01]  /*1bc80*/  STL.64 [R1+0xd38], R74 ;  /* 0x000d384a01007387 */ /* 0x0003e20000100a00 */
[C---:B------:R-:W-:Y:S03]  /*1bc90*/  HMMA.1688.F32.TF32 R80, R236.reuse, R60, R148 ;  /* 0x0000003cec50723c */ /* 0x040fe60000081094 */
[----:B------:R-:W-:Y:S04]  /*1bca0*/  LDS R68, [R2+0x20200] ;  /* 0x0202000002447984 */ /* 0x000fe80000000800 */
[----:B------:R-:W-:Y:S01]  /*1bcb0*/  LDS R70, [R2+0x21200] ;  /* 0x0212000002467984 */ /* 0x000fe20000000800 */
[C---:B-1----:R-:W-:Y:S03]  /*1bcc0*/  HMMA.1688.F32.TF32 R72, R236.reuse, R64, R144 ;  /* 0x00000040ec48723c */ /* 0x042fe60000081090 */
[----:B------:R-:W-:Y:S04]  /*1bcd0*/  LDS R69, [R0+0x20200] ;  /* 0x0202000000457984 */ /* 0x000fe80000000800 */
[----:B------:R-:W1:Y:S01]  /*1bce0*/  LDS R71, [R0+0x21200] ;  /* 0x0212000000477984 */ /* 0x000e620000000800 */
[C---:B------:R-:W-:Y:S11]  /*1bcf0*/  HMMA.1688.F32.TF32 R76, R236.reuse, R4, R152 ;  /* 0x00000004ec4c723c */ /* 0x040ff60000081098 */
[----:B------:R-:W-:Y:S04]  /*1bd00*/  @!UPT UIADD3 URZ, URZ, URZ, URZ ;  /* 0x0000003f3f3ff290 */ /* 0x000fe8000fffe03f */
[----:B------:R-:W-:Y:S04]  /*1bd10*/  STL.64 [R1+0x650], R72 ;  /* 0x0006504801007387 */ /* 0x000fe80000100a00 */
[----:B------:R2:W-:Y:S04]  /*1bd20*/  STL.64 [R1+0x658], R74 ;  /* 0x0006584a01007387 */ /* 0x0005e80000100a00 */
[----:B------:R-:W-:Y:S04]  /*1bd30*/  STL.64 [R1+0x600], R80 ;  /* 0x0006005001007387 */ /* 0x000fe80000100a00 */
[----:B------:R1:W-:Y:S01]  /*1bd40*/  STL.64 [R1+0x608], R82 ;  /* 0x0006085201007387 */ /* 0x0003e20000100a00 */
[C---:B--2---:R-:W-:Y:S03]  /*1bd50*/  HMMA.1688.F32.TF32 R72, R236.reuse, R8, R156 ;  /* 0x00000008ec48723c */ /* 0x044fe6000008109c */
[----:B------:R-:W-:Y:S04]  /*1bd60*/  STL.64 [R1+0x5e0], R76 ;  /* 0x0005e04c01007387 */ /* 0x000fe80000100a00 */
[----:B------:R2:W-:Y:S01]  /*1bd70*/  STL.64 [R1+0x5e8], R78 ;  /* 0x0005e84e01007387 */ /* 0x0005e20000100a00 */
[C---:B-1----:R-:W-:Y:S08]  /*1bd80*/  HMMA.1688.F32.TF32 R80, R236.reuse, R56, R96 ;  /* 0x00000038ec50723c */ /* 0x042ff00000081060 */
[C---:B--2---:R-:W-:Y:S07]  /*1bd90*/  HMMA.1688.F32.TF32 R76, R236.reuse, R52, R100 ;  /* 0x00000034ec4c723c */ /* 0x044fee0000081064 */
[----:B------:R-:W-:Y:S04]  /*1bda0*/  STL.64 [R1+0x5d0], R72 ;  /* 0x0005d04801007387 */ /* 0x000fe80000100a00 */
[----:B------:R1:W-:Y:S04]  /*1bdb0*/  STL.64 [R1+0x5d8], R74 ;  /* 0x0005d84a01007387 */ /* 0x0003e80000100a00 */
[----:B------:R-:W-:Y:S04]  /*1bdc0*/  STL.64 [R1+0x5c0], R80 ;  /* 0x0005c05001007387 */ /* 0x000fe80000100a00 */
[----:B------:R2:W-:Y:S01]  /*1bdd0*/  STL.64 [R1+0x5c8], R82 ;  /* 0x0005c85201007387 */ /* 0x0005e20000100a00 */
[C---:B-1----:R-:W-:Y:S03]  /*1bde0*/  HMMA.1688.F32.TF32 R72, R236.reuse, R48, R104 ;  /* 0x00000030ec48723c */ /* 0x042fe60000081068 */
[----:B------:R-:W-:Y:S04]  /*1bdf0*/  STL.64 [R1+0x5b0], R76 ;  /* 0x0005b04c01007387 */ /* 0x000fe80000100a00 */
[----:B------:R1:W-:Y:S01]  /*1be00*/  STL.64 [R1+0x5b8], R78 ;  /* 0x0005b84e01007387 */ /* 0x0003e20000100a00 */
[C---:B--2---:R-:W-:Y:S08]  /*1be10*/  HMMA.1688.F32.TF32 R80, R236.reuse, R44, R108 ;  /* 0x0000002cec50723c */ /* 0x044ff0000008106c */
[C---:B-1----:R-:W-:Y:S07]  /*1be20*/  HMMA.1688.F32.TF32 R76, R236.reuse, R40, R112 ;  /* 0x00000028ec4c723c */ /* 0x042fee0000081070 */
        /* <DEDUP_REMOVED lines=10> */
[C---:B-1----:R-:W-:Y:S03]  /*1bed0*/  HMMA.1688.F32.TF32 R76, R236.reuse, R28, R124 ;  /* 0x0000001cec4c723c */ /* 0x042fe6000008107c */
[----:B------:R-:W-:Y:S04]  /*1bee0*/  LDS R121, [R252+0x20300] ;  /* 0x02030000fc797984 */ /* 0x000fe80000000800 */
[----:B------:R-:W1:Y:S04]  /*1bef0*/  LDS R123, [R252+0x21300] ;  /* 0x02130000fc7b7984 */ /* 0x000e680000000800 */
[----:B------:R-:W-:Y:S04]  /*1bf00*/  STL.64 [R1+0x570], R72 ;  /* 0x0005704801007387 */ /* 0x000fe80000100a00 */
[----:B------:R2:W-:Y:S04]  /*1bf10*/  STL.64 [R1+0x578], R74 ;  /* 0x0005784a01007387 */ /* 0x0005e80000100a00 */
[----:B------:R-:W-:Y:S04]  /*1bf20*/  STL.64 [R1+0x4d0], R80 ;  /* 0x0004d05001007387 */ /* 0x000fe80000100a00 */
[----:B------:R3:W-:Y:S01]  /*1bf30*/  STL.64 [R1+0x4d8], R82 ;  /* 0x0004d85201007387 */ /* 0x0007e20000100a00 */
[C---:B--2---:R-:W-:Y:S03]  /*1bf40*/  HMMA.1688.F32.TF32 R72, R236.reuse, R24, R128 ;  /* 0x00000018ec48723c */ /* 0x044fe60000081080 */
[----:B------:R-:W-:Y:S04]  /*1bf50*/  STL.64 [R1+0x4b0], R76 ;  /* 0x0004b04c01007387 */ /* 0x000fe80000100a00 */
[----:B------:R2:W-:Y:S01]  /*1bf60*/  STL.64 [R1+0x4b8], R78 ;  /* 0x0004b84e01007387 */ /* 0x0005e20000100a00 */
[C---:B---3--:R-:W-:Y:S08]  /*1bf70*/  HMMA.1688.F32.TF32 R80, R236.reuse, R20, R132 ;  /* 0x00000014ec50723c */ /* 0x048ff00000081084 */
[C---:B--2---:R-:W-:Y:S07]  /*1bf80*/  HMMA.1688.F32.TF32 R76, R236.reuse, R16, R136 ;  /* 0x00000010ec4c723c */ /* 0x044fee0000081088 */
[----:B------:R-:W-:Y:S04]  /*1bf90*/  STL.64 [R1+0x4a0], R72 ;  /* 0x0004a04801007387 */ /* 0x000fe80000100a00 */
[----:B------:R2:W-:Y:S04]  /*1bfa0*/  STL.64 [R1+0x4a8], R74 ;  /* 0x0004a84a01007387 */ /* 0x0005e80000100a00 */
[----:B------:R-:W-:Y:S04]  /*1bfb0*/  STL.64 [R1+0x460], R80 ;  /* 0x0004605001007387 */ /* 0x000fe80000100a00 */
[----:B------:R3:W-:Y:S01]  /*1bfc0*/  STL.64 [R1+0x468], R82 ;  /* 0x0004685201007387 */ /* 0x0007e20000100a00 */
[----:B--2---:R-:W-:Y:S03]  /*1bfd0*/  HMMA.1688.F32.TF32 R72, R236, R12, R140 ;  /* 0x0000000cec48723c */ /* 0x004fe6000008108c */
[----:B------:R-:W-:Y:S04]  /*1bfe0*/  STL.64 [R1+0x450], R76 ;  /* 0x0004504c01007387 */ /* 0x000fe80000100a00 */
[----:B------:R2:W-:Y:S01]  /*1bff0*/  STL.64 [R1+0x458], R78 ;  /* 0x0004584e01007387 */ /* 0x0005e20000100a00 */
[C---:B---3--:R-:W-:Y:S03]  /*1c000*/  HMMA.1688.F32.TF32 R80, R68.reuse, R4, R212 ;  /* 0x000000044450723c */ /* 0x048fe600000810d4 */
[----:B------:R-:W-:Y:S04]  /*1c010*/  LDS R237, [R252+0x22080] ;  /* 0x02208000fced7984 */ /* 0x000fe80000000800 */
[----:B------:R-:W-:Y:S01]  /*1c020*/  LDS R239, [R252+0x23080] ;  /* 0x02308000fcef7984 */ /* 0x000fe20000000800 */
[C---:B--2---:R-:W-:Y:S07]  /*1c030*/  HMMA.1688.F32.TF32 R76, R68.reuse, R64, R208 ;  /* 0x00000040444c723c */ /* 0x044fee00000810d0 */
[----:B------:R-:W-:Y:S04]  /*1c040*/  STL.64 [R1+0x420], R72 ;  /* 0x0004204801007387 */ /* 0x000fe80000100a00 */
[----:B------:R2:W-:Y:S02]  /*1c050*/  STL.64 [R1+0x428], R74 ;  /* 0x0004284a01007387 */ /* 0x0005e40000100a00 */
[C---:B--2---:R-:W-:Y:S10]  /*1c060*/  HMMA.1688.F32.TF32 R72, R68.reuse, R60, R228 ;  /* 0x0000003c4448723c */ /* 0x044ff400000810e4 */
[----:B------:R-:W-:Y:S04]  /*1c070*/  STL.64 [R1+0xb60], R76 ;  /* 0x000b604c01007387 */ /* 0x000fe80000100a00 */
[----:B------:R2:W-:Y:S01]  /*1c080*/  STL.64 [R1+0xb68], R78 ;  /* 0x000b684e01007387 */ /* 0x0005e20000100a00 */
[C---:B------:R-:W-:Y:S03]  /*1c090*/  HMMA.1688.F32.TF32 R92, R68.reuse, R16, R200 ;  /* 0x00000010445c723c */ /* 0x040fe600000810c8 */
[----:B------:R-:W-:Y:S04]  /*1c0a0*/  LDS R228, [R2+0x20380] ;  /* 0x0203800002e47984 */ /* 0x000fe80000000800 */
[----:B------:R-:W-:Y:S01]  /*1c0b0*/  LDS R230, [R2+0x21380] ;  /* 0x0213800002e67984 */ /* 0x000fe20000000800 */
[C---:B--2---:R-:W-:Y:S03]  /*1c0c0*/  HMMA.1688.F32.TF32 R76, R68.reuse, R8, R216 ;  /* 0x00000008444c723c */ /* 0x044fe600000810d8 */
[----:B------:R-:W-:Y:S04]  /*1c0d0*/  LDS R229, [R0+0x20380] ;  /* 0x0203800000e57984 */ /* 0x000fe80000000800 */
[----:B------:R-:W-:Y:S04]  /*1c0e0*/  LDS R231, [R0+0x21380] ;  /* 0x0213800000e77984 */ /* 0x000fe80000000800 */
        /* <DEDUP_REMOVED lines=13> */
[C---:B--2---:R-:W-:Y:S03]  /*1c1c0*/  HMMA.1688.F32.TF32 R72, R68.reuse, R44, R172 ;  /* 0x0000002c4448723c */ /* 0x044fe600000810ac */
[----:B------:R-:W2:Y:S04]  /*1c1d0*/  LDL.LU.64 R88, [R1+0x120] ;  /* 0x0001200001587983 */ /* 0x000ea80000300a00 */
[----:B------:R-:W-:Y:S01]  /*1c1e0*/  STL.64 [R1+0xac0], R76 ;  /* 0x000ac04c01007387 */ /* 0x000fe20000100a00 */
[C---:B---3--:R-:W-:Y:S03]  /*1c1f0*/  HMMA.1688.F32.TF32 R80, R68.reuse, R40, R176 ;  /* 0x000000284450723c */ /* 0x048fe600000810b0 */
[----:B------:R3:W-:Y:S04]  /*1c200*/  STL.64 [R1+0xac8], R78 ;  /* 0x000ac84e01007387 */ /* 0x0007e80000100a00 */
[----:B------:R-:W2:Y:S01]  /*1c210*/  LDL.LU.64 R90, [R1+0x128] ;  /* 0x00012800015a7983 */ /* 0x000ea20000300a00 */
[C---:B---3--:R-:W-:Y:S03]  /*1c220*/  HMMA.1688.F32.TF32 R76, R68.reuse, R36, R180 ;  /* 0x00000024444c723c */ /* 0x048fe600000810b4 */
[----:B------:R-:W-:Y:S04]  /*1c230*/  LDS R180, [R243+0x20380] ;  /* 0x02038000f3b47984 */ /* 0x000fe80000000800 */
[----:B------:R-:W-:Y:S04]  /*1c240*/  STL.64 [R1+0xab0], R72 ;  /* 0x000ab04801007387 */ /* 0x000fe80000100a00 */
[----:B------:R4:W-:Y:S04]  /*1c250*/  STL.64 [R1+0xab8], R74 ;  /* 0x000ab84a01007387 */ /* 0x0009e80000100a00 */
[----:B------:R-:W-:Y:S04]  /*1c260*/  STL.64 [R1+0xaa0], R80 ;  /* 0x000aa05001007387 */ /* 0x000fe80000100a00 */
[----:B------:R-:W-:Y:S04]  /*1c270*/  STL.64 [R1+0xaa8], R82 ;  /* 0x000aa85201007387 */ /* 0x000fe80000100a00 */
[----:B------:R-:W3:Y:S01]  /*1c280*/  LDL.LU.64 R84, [R1+0x170] ;  /* 0x0001700001547983 */ /* 0x000ee20000300a00 */
[----:B----4-:R-:W-:Y:S03]  /*1c290*/  HMMA.1688.F32.TF32 R72, R68, R32, R184 ;  /* 0x000000204448723c */ /* 0x010fe600000810b8 */
[----:B------:R-:W-:Y:S04]  /*1c2a0*/  STL.64 [R1+0xa80], R76 ;  /* 0x000a804c01007387 */ /* 0x000fe80000100a00 */
[----:B------:R-:W-:Y:S04]  /*1c2b0*/  STL.64 [R1+0xa88], R78 ;  /* 0x000a884e01007387 */ /* 0x000fe80000100a00 */
[----:B------:R-:W3:Y:S01]  /*1c2c0*/  LDL.LU.64 R86, [R1+0x178] ;  /* 0x0001780001567983 */ /* 0x000ee20000300a00 */
[----:B------:R-:W-:Y:S03]  /*1c2d0*/  HMMA.1688.F32.TF32 R96, R244, R64, R220 ;  /* 0x00000040f460723c */ /* 0x000fe600000810dc */
[----:B------:R-:W-:Y:S04]  /*1c2e0*/  LDS R182, [R243+0x21380] ;  /* 0x02138000f3b67984 */ /* 0x000fe80000000800 */
[----:B------:R-:W-:Y:S04]  /*1c2f0*/  LDS R181, [R252+0x20380] ;  /* 0x02038000fcb57984 */ /* 0x000fe80000000800 */
[----:B------:R4:W-:Y:S04]  /*1c300*/  STL.64 [R1+0xa70], R72 ;  /* 0x000a704801007387 */ /* 0x0009e80000100a00 */
[----:B------:R1:W-:Y:S04]  /*1c310*/  STL.64 [R1+0xa78], R74 ;  /* 0x000a784a01007387 */ /* 0x0003e80000100a00 */
[----:B------:R-:W2:Y:S04]  /*1c320*/  LDS R183, [R252+0x21380] ;  /* 0x02138000fcb77984 */ /* 0x000ea80000000800 */
[----:B----4-:R-:W4:Y:S04]  /*1c330*/  LDL.LU.64 R72, [R1+0x1a0] ;  /* 0x0001a00001487983 */ /* 0x010f280000300a00 */
[----:B-1----:R-:W4:Y:S01]  /*1c340*/  LDL.LU.64 R74, [R1+0x1a8] ;  /* 0x0001a800014a7983 */ /* 0x002f220000300a00 */
[C---:B------:R-:W-:Y:S03]  /*1c350*/  HMMA.1688.F32.TF32 R76, R68.reuse, R28, R188 ;  /* 0x0000001c444c723c */ /* 0x040fe600000810bc */
[----:B------:R-:W-:Y:S04]  /*1c360*/  LDS R188, [R2+0x20280] ;  /* 0x0202800002bc7984 */ /* 0x000fe80000000800 */
[----:B------:R-:W-:Y:S01]  /*1c370*/  LDS R190, [R2+0x21280] ;  /* 0x0212800002be7984 */ /* 0x000fe20000000800 */
[C---:B------:R-:W-:Y:S03]  /*1c380*/  HMMA.1688.F32.TF32 R80, R68.reuse, R24, R192 ;  /* 0x000000184450723c */ /* 0x040fe600000810c0 */
[----:B------:R-:W-:Y:S04]  /*1c390*/  LDS R189, [R0+0x20280] ;  /* 0x0202800000bd7984 */ /* 0x000fe80000000800 */
[----:B------:R-:W1:Y:S04]  /*1c3a0*/  LDS R191, [R0+0x21280] ;  /* 0x0212800000bf7984 */ /* 0x000e680000000800 */
[----:B------:R-:W-:Y:S04]  /*1c3b0*/  LDS R192, [R2+0x20300] ;  /* 0x0203000002c07984 */ /* 0x000fe80000000800 */
[----:B------:R1:W-:Y:S04]  /*1c3c0*/  STL.64 [R1+0xa60], R76 ;  /* 0x000a604c01007387 */ /* 0x0003e80000100a00 */
[----:B------:R1:W-:Y:S04]  /*1c3d0*/  STL.64 [R1+0xa68], R78 ;  /* 0x000a684e01007387 */ /* 0x0003e80000100a00 */
[----:B------:R-:W-:Y:S04]  /*1c3e0*/  LDS R194, [R2+0x21300] ;  /* 0x0213000002c27984 */ /* 0x000fe80000000800 */
[----:B-1----:R-:W4:Y:S04]  /*1c3f0*/  LDL.LU.64 R76, [R1+0x1c0] ;  /* 0x0001c000014c7983 */ /* 0x002f280000300a00 */
[----:B------:R-:W4:Y:S04]  /*1c400*/  LDL.LU.64 R78, [R1+0x1c8] ;  /* 0x0001c800014e7983 */ /* 0x000f280000300a00 */
[----:B------:R-:W-:Y:S04]  /*1c410*/  STL.64 [R1+0xa50], R80 ;  /* 0x000a505001007387 */ /* 0x000fe80000100a00 */
[----:B------:R1:W-:Y:S04]  /*1c420*/  STL.64 [R1+0xa58], R82 ;  /* 0x000a585201007387 */ /* 0x0003e80000100a00 */
[----:B------:R-:W-:Y:S04]  /*1c430*/  LDS R193, [R0+0x20300] ;  /* 0x0203000000c17984 */ /* 0x000fe80000000800 */
[----:B------:R-:W2:Y:S01]  /*1c440*/  LDS R195, [R0+0x21300] ;  /* 0x0213000000c37984 */ /* 0x000ea20000000800 */
[C---:B-1----:R-:W-:Y:S08]  /*1c450*/  HMMA.1688.F32.TF32 R80, R68.reuse, R20, R196 ;  /* 0x000000144450723c */ /* 0x042ff000000810c4 */
[----:B------:R-:W-:Y:S11]  /*1c460*/  HMMA.1688.F32.TF32 R68, R68, R12, R204 ;  /* 0x0000000c4444723c */ /* 0x000ff600000810cc */
[----:B------:R-:W-:Y:S04]  /*1c470*/  @!UPT UIADD3 URZ, URZ, URZ, URZ ;  /* 0x0000003f3f3ff290 */ /* 0x000fe8000fffe03f */
[----:B------:R1:W-:Y:S04]  /*1c480*/  STL.64 [R1+0xa40], R80 ;  /* 0x000a405001007387 */ /* 0x0003e80000100a00 */
[----:B------:R1:W-:Y:S04]  /*1c490*/  STL.64 [R1+0xa48], R82 ;  /* 0x000a485201007387 */ /* 0x0003e80000100a00 */
[----:B-1----:R-:W4:Y:S04]  /*1c4a0*/  LDL.LU.64 R80, [R1+0x1e0] ;  /* 0x0001e00001507983 */ /* 0x002f280000300a00 */
[----:B------:R-:W-:Y:S04]  /*1c4b0*/  STL.64 [R1+0xa30], R92 ;  /* 0x000a305c01007387 */ /* 0x000fe80000100a00 */
[----:B------:R1:W-:Y:S04]  /*1c4c0*/  STL.64 [R1+0xa38], R94 ;  /* 0x000a385e01007387 */ /* 0x0003e80000100a00 */
[----:B------:R-:W4:Y:S04]  /*1c4d0*/  LDL.LU.64 R82, [R1+0x1e8] ;  /* 0x0001e80001527983 */ /* 0x000f280000300a00 */
[----:B------:R-:W-:Y:S01]  /*1c4e0*/  STL.64 [R1+0xa20], R68 ;  /* 0x000a204401007387 */ /* 0x000fe20000100a00 */
[C---:B-1----:R-:W-:Y:S03]  /*1c4f0*/  HMMA.1688.F32.TF32 R92, R244.reuse, R60, R224 ;  /* 0x0000003cf45c723c */ /* 0x042fe600000810e0 */
[----:B------:R-:W-:Y:S04]  /*1c500*/  STL.64 [R1+0xa28], R70 ;  /* 0x000a284601007387 */ /* 0x000fe80000100a00 */
        /* <DEDUP_REMOVED lines=8> */
[----:B------:R1:W-:Y:S04]  /*1c590*/  STL.64 [R1+0xe0], R96 ;  /* 0x0000e06001007387 */ /* 0x0003e80000100a00 */
[----:B------:R1:W-:Y:S04]  /*1c5a0*/  STL.64 [R1+0xe8], R98 ;  /* 0x0000e86201007387 */ /* 0x0003e80000100a00 */
[----:B-1----:R-:W4:Y:S04]  /*1c5b0*/  LDL.LU.64 R96, [R1+0x280] ;  /* 0x0002800001607983 */ /* 0x002f280000300a00 */
[----:B------:R1:W-:Y:S04]  /*1c5c0*/  STL.64 [R1+0xc0], R92 ;  /* 0x0000c05c01007387 */ /* 0x0003e80000100a00 */
[----:B------:R1:W-:Y:S04]  /*1c5d0*/  STL.64 [R1+0xc8], R94 ;  /* 0x0000c85e01007387 */ /* 0x0003e80000100a00 */
[----:B------:R-:W4:Y:S01]  /*1c5e0*/  LDL.LU.64 R98, [R1+0x288] ;  /* 0x0002880001627983 */ /* 0x000f220000300a00 */
[C---:B--2---:R-:W-:Y:S11]  /*1c5f0*/  HMMA.1688.F32.TF32 R68, R244.reuse, R4, R88 ;  /* 0x00000004f444723c */ /* 0x044ff60000081058 */
[----:B------:R-:W-:Y:S11]  /*1c600*/  @!UPT UIADD3 URZ, URZ, URZ, URZ ;  /* 0x0000003f3f3ff290 */ /* 0x000ff6000fffe03f */
[----:B------:R-:W-:Y:S01]  /*1c610*/  @!UPT UIADD3 URZ, URZ, URZ, URZ ;  /* 0x0000003f3f3ff290 */ /* 0x000fe2000fffe03f */
[----:B------:R-:W-:Y:S04]  /*1c620*/  STL.64 [R1+0xb0], R68 ;  /* 0x0000b04401007387 */ /* 0x000fe80000100a00 */
[----:B------:R3:W-:Y:S04]  /*1c630*/  STL.64 [R1+0xb8], R70 ;  /* 0x0000b84601007387 */ /* 0x0007e80000100a00 */
[----:B-1----:R-:W2:Y:S04]  /*1c640*/  LDL.LU.64 R92, [R1+0x2a0] ;  /* 0x0002a000015c7983 */ /* 0x002ea80000300a00 */
[----:B------:R-:W2:Y:S04]  /*1c650*/  LDL.LU.64 R94, [R1+0x2a8] ;  /* 0x0002a800015e7983 */ /* 0x000ea80000300a00 */
[----:B------:R-:W2:Y:S01]  /*1c660*/  LDL.LU.64 R88, [R1+0x2c0] ;  /* 0x0002c00001587983 */ /* 0x000ea20000300a00 */
[C---:B---3--:R-:W-:Y:S03]  /*1c670*/  HMMA.1688.F32.TF32 R68, R244.reuse, R8, R84 ;  /* 0x00000008f444723c */ /* 0x048fe60000081054 */
[----:B------:R-:W3:Y:S11]  /*1c680*/  LDL.LU.64 R90, [R1+0x2c8] ;  /* 0x0002c800015a7983 */ /* 0x000ef60000300a00 */
[----:B------:R-:W-:Y:S09]  /*1c690*/  @!UPT UIADD3 URZ, URZ, URZ, URZ ;  /* 0x0000003f3f3ff290 */ /* 0x000ff2000fffe03f */
[----:B------:R-:W-:Y:S04]  /*1c6a0*/  STL.64 [R1+0xa0], R68 ;  /* 0x0000a04401007387 */ /* 0x000fe80000100a00 */
[----:B------:R4:W-:Y:S02]  /*1c6b0*/  STL.64 [R1+0xa8], R70 ;  /* 0x0000a84601007387 */ /* 0x0009e40000100a00 */
[C---:B----4-:R-:W-:Y:S02]  /*1c6c0*/  HMMA.1688.F32.TF32 R68, R244.reuse, R56, R72 ;  /* 0x00000038f444723c */ /* 0x050fe40000081048 */
[----:B------:R-:W4:Y:S04]  /*1c6d0*/  LDL.LU.64 R72, [R1+0x2f0] ;  /* 0x0002f00001487983 */ /* 0x000f280000300a00 */
[----:B------:R-:W4:Y:S11]  /*1c6e0*/  LDL.LU.64 R74, [R1+0x2f8] ;  /* 0x0002f800014a7983 */ /* 0x000f360000300a00 */
[----:B------:R-:W-:Y:S06]  /*1c6f0*/  @!UPT UIADD3 URZ, URZ, URZ, URZ ;  /* 0x0000003f3f3ff290 */ /* 0x000fec000fffe03f */
[----:B------:R-:W-:Y:S04]  /*1c700*/  STL.64 [R1+0x90], R68 ;  /* 0x0000904401007387 */ /* 0x000fe80000100a00 */
[----:B------:R1:W-:Y:S02]  /*1c710*/  STL.64 [R1+0x98], R70 ;  /* 0x0000984601007387 */ /* 0x0003e40000100a00 */
[C---:B-1----:R-:W-:Y:S02]  /*1c720*/  HMMA.1688.F32.TF32 R68, R244.reuse, R52, R76 ;  /* 0x00000034f444723c */ /* 0x042fe4000008104c */
[----:B------:R-:W4:Y:S04]  /*1c730*/  LDL.LU.64 R76, [R1+0x2e0] ;  /* 0x0002e000014c7983 */ /* 0x000f280000300a00 */
[----:B------:R-:W4:Y:S11]  /*1c740*/  LDL.LU.64 R78, [R1+0x2e8] ;  /* 0x0002e800014e7983 */ /* 0x000f360000300a00 */
[----:B------:R-:W-:Y:S06]  /*1c750*/  @!UPT UIADD3 URZ, URZ, URZ, URZ ;  /* 0x0000003f3f3ff290 */ /* 0x000fec000fffe03f */
[----:B------:R-:W-:Y:S04]  /*1c760*/  STL.64 [R1+0x80], R68 ;  /* 0x0000804401007387 */ /* 0x000fe80000100a00 */
[----:B------:R1:W-:Y:S04]  /*1c770*/  STL.64 [R1+0x88], R70 ;  /* 0x0000884601007387 */ /* 0x0003e80000100a00 */
[----:B------:R-:W4:Y:S04]  /*1c780*/  LDL.LU.64 R84, [R1+0x310] ;  /* 0x0003100001547983 */ /* 0x000f280000300a00 */
[----:B------:R-:W4:Y:S01]  /*1c790*/  LDL.LU.64 R86, [R1+0x318] ;  /* 0x0003180001567983 */ /* 0x000f220000300a00 */
[C---:B-1----:R-:W-:Y:S03]  /*1c7a0*/  HMMA.1688.F32.TF32 R68, R244.reuse, R48, R80 ;  /* 0x00000030f444723c */ /* 0x042fe60000081050 */
[----:B------:R-:W4:Y:S04]  /*1c7b0*/  LDL.LU.64 R80, [R1+0x330] ;  /* 0x0003300001507983 */ /* 0x000f280000300a00 */
[----:B------:R-:W4:Y:S01]  /*1c7c0*/  LDL.LU.64 R82, [R1+0x338] ;  /* 0x0003380001527983 */ /* 0x000f220000300a00 */
[C---:B------:R-:W-:Y:S08]  /*1c7d0*/  HMMA.1688.F32.TF32 R112, R244.reuse, R44, R112 ;  /* 0x0000002cf470723c */ /* 0x040ff00000081070 */
[C---:B------:R-:W-:Y:S08]  /*1c7e0*/  HMMA.1688.F32.TF32 R108, R244.reuse, R40, R108 ;  /* 0x00000028f46c723c */ /* 0x040ff0000008106c */
[C---:B------:R-:W-:Y:S08]  /*1c7f0*/  HMMA.1688.F32.TF32 R104, R244.reuse, R36, R104 ;  /* 0x00000024f468723c */ /* 0x040ff00000081068 */
[C---:B------:R-:W-:Y:S01]  /*1c800*/  HMMA.1688.F32.TF32 R100, R244.reuse, R32, R100 ;  /* 0x00000020f464723c */ /* 0x040fe20000081064 */
[----:B------:R1:W-:Y:S04]  /*1c810*/  STL.64 [R1+0x70], R68 ;  /* 0x0000704401007387 */ /* 0x0003e80000100a00 */
[----:B------:R1:W-:Y:S04]  /*1c820*/  STL.64 [R1+0x78], R70 ;  /* 0x0000784601007387 */ /* 0x0003e80000100a00 */
[----:B-1----:R-:W4:Y:S04]  /*1c830*/  LDL.LU.64 R68, [R1+0x340] ;  /* 0x0003400001447983 */ /* 0x002f280000300a00 */
[----:B------:R-:W4:Y:S01]  /*1c840*/  LDL.LU.64 R70, [R1+0x348] ;  /* 0x0003480001467983 */ /* 0x000f220000300a00 */
[C---:B------:R-:W-:Y:S03]  /*1c850*/  HMMA.1688.F32.TF32 R96, R244.reuse, R28, R96 ;  /* 0x0000001cf460723c */ /* 0x040fe60000081060 */
        /* <DEDUP_REMOVED lines=9> */
[----:B------:R-:W-:Y:S01]  /*1c8f0*/  STL.64 [R1+0x28], R98 ;  /* 0x0000286201007387 */ /* 0x000fe20000100a00 */
[C---:B--2---:R-:W-:Y:S08]  /*1c900*/  HMMA.1688.F32.TF32 R92, R244.reuse, R24, R92 ;  /* 0x00000018f45c723c */ /* 0x044ff0000008105c */
[C---:B---3--:R-:W-:Y:S11]  /*1c910*/  HMMA.1688.F32.TF32 R88, R244.reuse, R20, R88 ;  /* 0x00000014f458723c */ /* 0x048ff60000081058 */
[----:B------:R-:W-:Y:S04]  /*1c920*/  @!UPT UIADD3 URZ, URZ, URZ, URZ ;  /* 0x0000003f3f3ff290 */ /* 0x000fe8000fffe03f */
[----:B------:R-:W-:Y:S04]  /*1c930*/  STL.64 [R1+0x10], R92 ;  /* 0x0000105c01007387 */ /* 0x000fe80000100a00 */
[----:B------:R-:W-:Y:S01]  /*1c940*/  STL.64 [R1+0x18], R94 ;  /* 0x0000185e01007387 */ /* 0x000fe20000100a00 */
[C---:B----4-:R-:W-:Y:S03]  /*1c950*/  HMMA.1688.F32.TF32 R248, R244.reuse, R16, R72 ;  /* 0x00000010f4f8723c */ /* 0x050fe60000081048 */
[----:B------:R-:W2:Y:S04]  /*1c960*/  LDL.LU.64 R72, [R1+0x350] ;  /* 0x0003500001487983 */ /* 0x000ea80000300a00 */
[----:B------:R-:W-:Y:S04]  /*1c970*/  STL.64 [R1], R88 ;  /* 0x0000005801007387 */ /* 0x000fe80000100a00 */
[----:B------:R-:W-:Y:S04]  /*1c980*/  STL.64 [R1+0x8], R90 ;  /* 0x0000085a01007387 */ /* 0x000fe80000100a00 */
[----:B------:R-:W2:Y:S01]  /*1c990*/  LDL.LU.64 R74, [R1+0x358] ;  /* 0x00035800014a7983 */ /* 0x000ea20000300a00 */
[----:B------:R-:W-:Y:S07]  /*1c9a0*/  HMMA.1688.F32.TF32 R244, R244, R12, R76 ;  /* 0x0000000cf4f4723c */ /* 0x000fee000008104c */
[----:B------:R-:W-:Y:S04]  /*1c9b0*/  STL.64 [R1+0x23c0], R250 ;  /* 0x0023c0fa01007387 */ /* 0x000fe80000100a00 */
[----:B------:R-:W-:Y:S01]  /*1c9c0*/  STL.64 [R1+0x23b8], R248 ;  /* 0x0023b8f801007387 */ /* 0x000fe20000100a00 */
[C---:B------:R-:W-:Y:S11]  /*1c9d0*/  HMMA.1688.F32.TF32 R84, R120.reuse, R64, R84 ;  /* 0x000000407854723c */ /* 0x040ff60000081054 */
[----:B------:R-:W-:Y:S04]  /*1c9e0*/  STL.64 [R1+0x23d0], R246 ;  /* 0x0023d0f601007387 */ /* 0x000fe80000100a00 */
[----:B------:R-:W-:Y:S04]  /*1c9f0*/  STL.64 [R1+0x23c8], R244 ;  /* 0x0023c8f401007387 */ /* 0x000fe80000100a00 */
[----:B------:R-:W3:Y:S04]  /*1ca00*/  LDL.LU R243, [R1+0x2568] ;  /* 0x0025680001f37983 */ /* 0x000ee80000300800 */
[----:B------:R-:W4:Y:S04]  /*1ca10*/  LDL.LU.64 R76, [R1+0x360] ;  /* 0x00036000014c7983 */ /* 0x000f280000300a00 */
[----:B------:R-:W4:Y:S01]  /*1ca20*/  LDL.LU.64 R78, [R1+0x368] ;  /* 0x00036800014e7983 */ /* 0x000f220000300a00 */
[C---:B------:R-:W-:Y:S03]  /*1ca30*/  HMMA.1688.F32.TF32 R124, R120.reuse, R60, R80 ;  /* 0x0000003c787c723c */ /* 0x040fe60000081050 */
[----:B------:R-:W3:Y:S04]  /*1ca40*/  LDL.LU.64 R80, [R1+0x370] ;  /* 0x0003700001507983 */ /* 0x000ee80000300a00 */
[----:B------:R1:W-:Y:S04]  /*1ca50*/  STL.64 [R1+0xd0], R84 ;  /* 0x0000d05401007387 */ /* 0x0003e80000100a00 */
[----:B------:R1:W-:Y:S04]  /*1ca60*/  STL.64 [R1+0xd8], R86 ;  /* 0x0000d85601007387 */ /* 0x0003e80000100a00 */
[----:B------:R-:W3:Y:S04]  /*1ca70*/  LDL.LU.64 R82, [R1+0x378] ;  /* 0x0003780001527983 */ /* 0x000ee80000300a00 */
[----:B-1----:R-:W3:Y:S04]  /*1ca80*/  LDL.LU.64 R84, [R1+0x380] ;  /* 0x0003800001547983 */ /* 0x002ee80000300a00 */
[----:B------:R-:W3:Y:S04]  /*1ca90*/  LDL.LU.64 R86, [R1+0x388] ;  /* 0x0003880001567983 */ /* 0x000ee80000300a00 */
[----:B------:R-:W3:Y:S04]  /*1caa0*/  LDL.LU.64 R88, [R1+0x390] ;  /* 0x0003900001587983 */ /* 0x000ee80000300a00 */
[----:B------:R-:W3:Y:S04]  /*1cab0*/  LDL.LU.64 R90, [R1+0x398] ;  /* 0x00039800015a7983 */ /* 0x000ee80000300a00 */
[----:B------:R-:W-:Y:S04]  /*1cac0*/  STL.64 [R1+0x23e0], R126 ;  /* 0x0023e07e01007387 */ /* 0x000fe80000100a00 */
[----:B------:R-:W-:Y:S04]  /*1cad0*/  STL.64 [R1+0x23d8], R124 ;  /* 0x0023d87c01007387 */ /* 0x000fe80000100a00 */
[----:B------:R-:W3:Y:S04]  /*1cae0*/  LDL.LU.64 R92, [R1+0x3a0] ;  /* 0x0003a000015c7983 */ /* 0x000ee80000300a00 */
[----:B------:R-:W3:Y:S04]  /*1caf0*/  LDL.LU.64 R94, [R1+0x3a8] ;  /* 0x0003a800015e7983 */ /* 0x000ee80000300a00 */
[----:B------:R-:W3:Y:S01]  /*1cb00*/  LDL.LU.64 R96, [R1+0x3b0] ;  /* 0x0003b00001607983 */ /* 0x000ee20000300a00 */
[C---:B------:R-:W-:Y:S03]  /*1cb10*/  HMMA.1688.F32.TF32 R68, R120.reuse, R4, R68 ;  /* 0x000000047844723c */ /* 0x040fe60000081044 */
[----:B------:R-:W3:Y:S04]  /*1cb20*/  LDL.LU.64 R98, [R1+0x3b8] ;  /* 0x0003b80001627983 */ /* 0x000ee80000300a00 */
[----:B------:R-:W3:Y:S04]  /*1cb30*/  LDL.LU.64 R100, [R1+0x3c0] ;  /* 0x0003c00001647983 */ /* 0x000ee80000300a00 */
[----:B------:R-:W3:Y:S11]  /*1cb40*/  LDL.LU.64 R102, [R1+0x3c8] ;  /* 0x0003c80001667983 */ /* 0x000ef60000300a00 */
[----:B------:R-:W-:Y:S01]  /*1cb50*/  @!UPT UIADD3 URZ, URZ, URZ, URZ ;  /* 0x0000003f3f3ff290 */ /* 0x000fe2000fffe03f */
[----:B------:R-:W-:Y:S04]  /*1cb60*/  STL.64 [R1+0x23f0], R70 ;  /* 0x0023f04601007387 */ /* 0x000fe80000100a00 */
[----:B------:R-:W-:Y:S04]  /*1cb70*/  STL.64 [R1+0x23e8], R68 ;  /* 0x0023e84401007387 */ /* 0x000fe80000100a00 */
[----:B------:R-:W3:Y:S04]  /*1cb80*/  LDL.LU.64 R104, [R1+0x3d0] ;  /* 0x0003d00001687983 */ /* 0x000ee80000300a00 */
[----:B------:R-:W3:Y:S04]  /*1cb90*/  LDL.LU.64 R106, [R1+0x3d8] ;  /* 0x0003d800016a7983 */ /* 0x000ee80000300a00 */
[----:B------:R-:W3:Y:S04]  /*1cba0*/  LDL.LU.64 R108, [R1+0x3e0] ;  /* 0x0003e000016c7983 */ /* 0x000ee80000300a00 */
[----:B------:R-:W3:Y:S04]  /*1cbb0*/  LDL.LU.64 R110, [R1+0x3e8] ;  /* 0x0003e800016e7983 */ /* 0x000ee80000300a00 */
[----:B------:R-:W3:Y:S04]  /*1cbc0*/  LDL.LU.64 R112, [R1+0x3f0] ;  /* 0x0003f00001707983 */ /* 0x000ee80000300a00 */
[----:B------:R-:W3:Y:S01]  /*1cbd0*/  LDL.LU.64 R114, [R1+0x3f8] ;  /* 0x0003f80001727983 */ /* 0x000ee20000300a00 */
[C---:B--2---:R-:W-:Y:S11]  /*1cbe0*/  HMMA.1688.F32.TF32 R72, R120.reuse, R8, R72 ;  /* 0x000000087848723c */ /* 0x044ff60000081048 */
[----:B------:R-:W-:Y:S11]  /*1cbf0*/  @!UPT UIADD3 URZ, URZ, URZ, URZ ;  /* 0x0000003f3f3ff290 */ /* 0x000ff6000fffe03f */
[----:B------:R-:W-:Y:S01]  /*1cc00*/  @!UPT UIADD3 URZ, URZ, URZ, URZ ;  /* 0x0000003f3f3ff290 */ /* 0x000fe2000fffe03f */
[----:B------:R-:W-:Y:S04]  /*1cc10*/  STL.64 [R1+0x2400], R74 ;  /* 0x0024004a01007387 */ /* 0x000fe80000100a00 */
[----:B------:R1:W-:Y:S04]  /*1cc20*/  STL.64 [R1+0x23f8], R72 ;  /* 0x0023f84801007387 */ /* 0x0003e80000100a00 */
[----:B-1----:R-:W2:Y:S04]  /*1cc30*/  LDL.LU.64 R72, [R1+0x410] ;  /* 0x0004100001487983 */ /* 0x002ea80000300a00 */
[----:B------:R-:W2:Y:S04]  /*1cc40*/  LDL.LU.64 R74, [R1+0x418] ;  /* 0x00041800014a7983 */ /* 0x000ea80000300a00 */
[----:B------:R-:W2:Y:S04]  /*1cc50*/  LDL.LU.64 R68, [R1+0x400] ;  /* 0x0004000001447983 */ /* 0x000ea80000300a00 */
[----:B------:R-:W2:Y:S01]  /*1cc60*/  LDL.LU.64 R70, [R1+0x408] ;  /* 0x0004080001467983 */ /* 0x000ea20000300a00 */
[C---:B----4-:R-:W-:Y:S08]  /*1cc70*/  HMMA.1688.F32.TF32 R76, R120.reuse, R56, R76 ;  /* 0x00000038784c723c */ /* 0x050ff0000008104c */
[C---:B---3--:R-:W-:Y:S08]  /*1cc80*/  HMMA.1688.F32.TF32 R80, R120.reuse, R52, R80 ;  /* 0x000000347850723c */ /* 0x048ff00000081050 */
[C---:B------:R-:W-:Y:S08]  /*1cc90*/  HMMA.1688.F32.TF32 R84, R120.reuse, R48, R84 ;  /* 0x000000307854723c */ /* 0x040ff00000081054 */
[C---:B------:R-:W-:Y:S08]  /*1cca0*/  HMMA.1688.F32.TF32 R88, R120.reuse, R44, R88 ;  /* 0x0000002c7858723c */ /* 0x040ff00000081058 */
[C---:B------:R-:W-:Y:S08]  /*1ccb0*/  HMMA.1688.F32.TF32 R92, R120.reuse, R40, R92 ;  /* 0x00000028785c723c */ /* 0x040ff0000008105c */
[C---:B------:R-:W-:Y:S08]  /*1ccc0*/  HMMA.1688.F32.TF32 R96, R120.reuse, R36, R96 ;  /* 0x000000247860723c */ /* 0x040ff00000081060 */
[C---:B------:R-:W-:Y:S01]  /*1ccd0*/  HMMA.1688.F32.TF32 R100, R120.reuse, R32, R100 ;  /* 0x000000207864723c */ /* 0x040fe20000081064 */
[----:B------:R-:W-:Y:S04]  /*1cce0*/  STL [R1+0x23b4], R79 ;  /* 0x0023b44f01007387 */ /* 0x000fe80000100800 */
[----:B------:R-:W-:Y:S04]  /*1ccf0*/  STL.64 [R1+0x2410], R82 ;  /* 0x0024105201007387 */ /* 0x000fe80000100a00 */
[----:B------:R-:W-:Y:S04]  /*1cd00*/  STL.64 [R1+0x2408], R80 ;  /* 0x0024085001007387 */ /* 0x000fe80000100a00 */
[----:B------:R-:W-:Y:S01]  /*1cd10*/  STL.64 [R1+0x2420], R86 ;  /* 0x0024205601007387 */ /* 0x000fe20000100a00 */
        /* <DEDUP_REMOVED lines=13> */
[----:B------:R-:W-:Y:S04]  /*1cdf0*/  STL.64 [R1+0x2468], R104 ;  /* 0x0024686801007387 */ /* 0x000fe80000100a00 */
[----:B------:R-:W-:Y:S04]  /*1ce00*/  STL.64 [R1+0x2480], R110 ;  /* 0x0024806e01007387 */ /* 0x000fe80000100a00 */
[----:B------:R-:W-:Y:S04]  /*1ce10*/  STL.64 [R1+0x2478], R108 ;  /* 0x0024786c01007387 */ /* 0x000fe80000100a00 */
[----:B------:R-:W-:Y:S04]  /*1ce20*/  STL.64 [R1+0x2490], R114 ;  /* 0x0024907201007387 */ /* 0x000fe80000100a00 */
[----:B------:R-:W-:Y:S01]  /*1ce30*/  STL.64 [R1+0x2488], R112 ;  /* 0x0024887001007387 */ /* 0x000fe20000100a00 */
[C---:B--2---:R-:W-:Y:S11]  /*1ce40*/  HMMA.1688.F32.TF32 R116, R120.reuse, R16, R72 ;  /* 0x000000107874723c */ /* 0x044ff60000081048 */
[----:B------:R-:W-:Y:S11]  /*1ce50*/  @!UPT UIADD3 URZ, URZ, URZ, URZ ;  /* 0x0000003f3f3ff290 */ /* 0x000ff6000fffe03f */
[----:B------:R-:W-:Y:S01]  /*1ce60*/  @!UPT UIADD3 URZ, URZ, URZ, URZ ;  /* 0x0000003f3f3ff290 */ /* 0x000fe2000fffe03f */
[----:B------:R-:W-:Y:S04]  /*1ce70*/  STL.64 [R1+0x24a0], R118 ;  /* 0x0024a07601007387 */ /* 0x000fe80000100a00 */
[----:B------:R2:W-:Y:S04]  /*1ce80*/  STL.64 [R1+0x2498], R116 ;  /* 0x0024987401007387 */ /* 0x0005e80000100a00 */
[----:B------:R-:W3:Y:S04]  /*1ce90*/  LDL.LU.64 R128, [R1+0x430] ;  /* 0x0004300001807983 */ /* 0x000ee80000300a00 */
[----:B------:R-:W3:Y:S04]  /*1cea0*/  LDL.LU.64 R130, [R1+0x438] ;  /* 0x0004380001827983 */ /* 0x000ee80000300a00 */
[----:B------:R-:W4:Y:S04]  /*1ceb0*/  LDL.LU.64 R136, [R1+0x440] ;  /* 0x0004400001887983 */ /* 0x000f280000300a00 */
[----:B------:R-:W4:Y:S04]  /*1cec0*/  LDL.LU.64 R138, [R1+0x448] ;  /* 0x00044800018a7983 */ /* 0x000f280000300a00 */
[----:B-1----:R-:W3:Y:S04]  /*1ced0*/  LDL.LU.64 R100, [R1+0x470] ;  /* 0x0004700001647983 */ /* 0x002ee80000300a00 */
        /* <DEDUP_REMOVED lines=13> */
[----:B--2---:R-:W2:Y:S04]  /*1cfb0*/  LDL.LU.64 R116, [R1+0x510] ;  /* 0x0005100001747983 */ /* 0x004ea80000300a00 */
[----:B------:R-:W2:Y:S04]  /*1cfc0*/  LDL.LU.64 R118, [R1+0x518] ;  /* 0x0005180001767983 */ /* 0x000ea80000300a00 */
[----:B------:R-:W2:Y:S04]  /*1cfd0*/  LDL.LU.64 R112, [R1+0x520] ;  /* 0x0005200001707983 */ /* 0x000ea80000300a00 */
[----:B------:R-:W2:Y:S04]  /*1cfe0*/  LDL.LU.64 R114, [R1+0x528] ;  /* 0x0005280001727983 */ /* 0x000ea80000300a00 */
[----:B------:R-:W2:Y:S04]  /*1cff0*/  LDL.LU.64 R108, [R1+0x530] ;  /* 0x00053000016c7983 */ /* 0x000ea80000300a00 */
[----:B------:R-:W2:Y:S04]  /*1d000*/  LDL.LU.64 R110, [R1+0x538] ;  /* 0x00053800016e7983 */ /* 0x000ea80000300a00 */
[----:B------:R-:W2:Y:S04]  /*1d010*/  LDL.LU.64 R104, [R1+0x540] ;  /* 0x0005400001687983 */ /* 0x000ea80000300a00 */
[----:B------:R-:W2:Y:S01]  /*1d020*/  LDL.LU.64 R106, [R1+0x548] ;  /* 0x00054800016a7983 */ /* 0x000ea20000300a00 */
[----:B------:R-:W-:Y:S03]  /*1d030*/  HMMA.1688.F32.TF32 R120, R120, R12, R68 ;  /* 0x0000000c7878723c */ /* 0x000fe60000081044 */
[----:B------:R-:W2:Y:S04]  /*1d040*/  LDL.LU.64 R88, [R1+0x560] ;  /* 0x0005600001587983 */ /* 0x000ea80000300a00 */
[----:B------:R-:W2:Y:S04]  /*1d050*/  LDL.LU.64 R90, [R1+0x568] ;  /* 0x00056800015a7983 */ /* 0x000ea80000300a00 */
[----:B------:R-:W2:Y:S04]  /*1d060*/  LDL.LU.64 R72, [R1+0x550] ;  /* 0x0005500001487983 */ /* 0x000ea80000300a00 */
[----:B------:R-:W2:Y:S04]  /*1d070*/  LDL.LU.64 R74, [R1+0x558] ;  /* 0x00055800014a7983 */ /* 0x000ea80000300a00 */
[----:B------:R-:W2:Y:S04]  /*1d080*/  LDL.LU.64 R68, [R1+0x5f0] ;  /* 0x0005f00001447983 */ /* 0x000ea80000300a00 */
[----:B------:R-:W2:Y:S04]  /*1d090*/  LDL.LU.64 R70, [R1+0x5f8] ;  /* 0x0005f80001467983 */ /* 0x000ea80000300a00 */
[----:B------:R-:W-:Y:S04]  /*1d0a0*/  STL.64 [R1+0x24b0], R122 ;  /* 0x0024b07a01007387 */ /* 0x000fe80000100a00 */
[----:B------:R-:W-:Y:S01]  /*1d0b0*/  STL.64 [R1+0x24a8], R120 ;  /* 0x0024a87801007387 */ /* 0x000fe20000100a00 */
[C---:B------:R-:W-:Y:S03]  /*1d0c0*/  HMMA.1688.F32.TF32 R184, R180.reuse, R64, R240 ;  /* 0x00000040b4b8723c */ /* 0x040fe600000810f0 */
[----:B------:R-:W-:Y:S04]  /*1d0d0*/  LDS R241, [R252+0x22000] ;  /* 0x02200000fcf17984 */ /* 0x000fe80000000800 */
[----:B------:R-:W-:Y:S01]  /*1d0e0*/  LDS R243, [R252+0x23000] ;  /* 0x02300000fcf37984 */ /* 0x000fe20000000800 */
[C---:B----4-:R-:W-:Y:S08]  /*1d0f0*/  HMMA.1688.F32.TF32 R232, R180.reuse, R4, R136 ;  /* 0x00000004b4e8723c */ /* 0x050ff00000081088 */
[C---:B---3--:R-:W-:Y:S01]  /*1d100*/  HMMA.1688.F32.TF32 R148, R180.reuse, R48, R84 ;  /* 0x00000030b494723c */ /* 0x048fe20000081054 */
[----:B------:R-:W3:Y:S04]  /*1d110*/  LDL.LU.64 R84, [R1+0x610] ;  /* 0x0006100001547983 */ /* 0x000ee80000300a00 */
[----:B------:R-:W3:Y:S03]  /*1d120*/  LDL.LU.64 R86, [R1+0x618] ;  /* 0x0006180001567983 */ /* 0x000ee60000300a00 */
[C---:B------:R-:W-:Y:S01]  /*1d130*/  HMMA.1688.F32.TF32 R136, R180.reuse, R8, R100 ;  /* 0x00000008b488723c */ /* 0x040fe20000081064 */
[----:B------:R-:W4:Y:S04]  /*1d140*/  LDL.LU.64 R100, [R1+0x620] ;  /* 0x0006200001647983 */ /* 0x000f280000300a00 */
[----:B------:R-:W4:Y:S03]  /*1d150*/  LDL.LU.64 R102, [R1+0x628] ;  /* 0x0006280001667983 */ /* 0x000f260000300a00 */
        /* <DEDUP_REMOVED lines=9> */
[C---:B------:R-:W-:Y:S08]  /*1d1f0*/  HMMA.1688.F32.TF32 R156, R180.reuse, R40, R132 ;  /* 0x00000028b49c723c */ /* 0x040ff00000081084 */
[----:B--2---:R-:W-:Y:S01]  /*1d200*/  HMMA.1688.F32.TF32 R132, R180, R16, R88 ;  /* 0x00000010b484723c */ /* 0x004fe20000081058 */
[----:B------:R-:W2:Y:S04]  /*1d210*/  LDL.LU.64 R88, [R1+0x670] ;  /* 0x0006700001587983 */ /* 0x000ea80000300a00 */
[----:B------:R-:W2:Y:S03]  /*1d220*/  LDL.LU.64 R90, [R1+0x678] ;  /* 0x00067800015a7983 */ /* 0x000ea60000300a00 */
[----:B------:R-:W-:Y:S08]  /*1d230*/  HMMA.1688.F32.TF32 R68, R188, R64, R68 ;  /* 0x00000040bc44723c */ /* 0x000ff00000081044 */
[C---:B------:R-:W-:Y:S08]  /*1d240*/  HMMA.1688.F32.TF32 R128, R180.reuse, R60, R128 ;  /* 0x0000003cb480723c */ /* 0x040ff00000081080 */
[C---:B------:R-:W-:Y:S07]  /*1d250*/  HMMA.1688.F32.TF32 R160, R180.reuse, R36, R124 ;  /* 0x00000024b4a0723c */ /* 0x040fee000008107c */
[----:B------:R1:W-:Y:S01]  /*1d260*/  STL.64 [R1+0x250], R68 ;  /* 0x0002504401007387 */ /* 0x0003e20000100a00 */
[C---:B------:R-:W-:Y:S03]  /*1d270*/  HMMA.1688.F32.TF32 R164, R180.reuse, R32, R116 ;  /* 0x00000020b4a4723c */ /* 0x040fe60000081074 */
[----:B------:R1:W-:Y:S05]  /*1d280*/  STL.64 [R1+0x258], R70 ;  /* 0x0002584601007387 */ /* 0x0003ea0000100a00 */
[C---:B------:R-:W-:Y:S08]  /*1d290*/  HMMA.1688.F32.TF32 R168, R180.reuse, R28, R112 ;  /* 0x0000001cb4a8723c */ /* 0x040ff00000081070 */
[C---:B------:R-:W-:Y:S08]  /*1d2a0*/  HMMA.1688.F32.TF32 R172, R180.reuse, R24, R108 ;  /* 0x00000018b4ac723c */ /* 0x040ff0000008106c */
[C---:B------:R-:W-:Y:S08]  /*1d2b0*/  HMMA.1688.F32.TF32 R176, R180.reuse, R20, R104 ;  /* 0x00000014b4b0723c */ /* 0x040ff00000081068 */
[----:B------:R-:W-:Y:S01]  /*1d2c0*/  HMMA.1688.F32.TF32 R180, R180, R12, R72 ;  /* 0x0000000cb4b4723c */ /* 0x000fe20000081048 */
[----:B------:R-:W2:Y:S04]  /*1d2d0*/  LDL.LU.64 R72, [R1+0x680] ;  /* 0x0006800001487983 */ /* 0x000ea80000300a00 */
[----:B------:R-:W2:Y:S04]  /*1d2e0*/  LDL.LU.64 R74, [R1+0x688] ;  /* 0x00068800014a7983 */ /* 0x000ea80000300a00 */
[----:B-1----:R-:W2:Y:S04]  /*1d2f0*/  LDL.LU.64 R68, [R1+0x690] ;  /* 0x0006900001447983 */ /* 0x002ea80000300a00 */
[----:B------:R-:W2:Y:S04]  /*1d300*/  LDL.LU.64 R70, [R1+0x698] ;  /* 0x0006980001467983 */ /* 0x000ea80000300a00 */
[----:B------:R-:W-:Y:S01]  /*1d310*/  STL [R1+0x23b0], R3 ;  /* 0x0023b00301007387 */ /* 0x000fe20000100800 */
[C---:B---3--:R-:W-:Y:S03]  /*1d320*/  HMMA.1688.F32.TF32 R104, R188.reuse, R60, R84 ;  /* 0x0000003cbc68723c */ /* 0x048fe60000081054 */
[----:B------:R-:W3:Y:S04]  /*1d330*/  LDL.LU.64 R84, [R1+0x6a0] ;  /* 0x0006a00001547983 */ /* 0x000ee80000300a00 */
[----:B------:R-:W3:Y:S11]  /*1d340*/  LDL.LU.64 R86, [R1+0x6a8] ;  /* 0x0006a80001567983 */ /* 0x000ef60000300a00 */
[----:B------:R-:W-:Y:S05]  /*1d350*/  @!UPT UIADD3 URZ, URZ, URZ, URZ ;  /* 0x0000003f3f3ff290 */ /* 0x000fea000fffe03f */
[----:B------:R-:W-:Y:S04]  /*1d360*/  STL.64 [R1+0x330], R104 ;  /* 0x0003306801007387 */ /* 0x000fe80000100a00 */
[----:B------:R4:W-:Y:S02]  /*1d370*/  STL.64 [R1+0x338], R106 ;  /* 0x0003386a01007387 */ /* 0x0009e40000100a00 */
[C---:B----4-:R-:W-:Y:S08]  /*1d380*/  HMMA.1688.F32.TF32 R104, R188.reuse, R4, R100 ;  /* 0x00000004bc68723c */ /* 0x050ff00000081064 */
[C---:B------:R-:W-:Y:S08]  /*1d390*/  HMMA.1688.F32.TF32 R100, R188.reuse, R8, R96 ;  /* 0x00000008bc64723c */ /* 0x040ff00000081060 */
[C---:B------:R-:W-:Y:S07]  /*1d3a0*/  HMMA.1688.F32.TF32 R96, R188.reuse, R56, R92 ;  /* 0x00000038bc60723c */ /* 0x040fee000008105c */
[----:B------:R-:W-:Y:S01]  /*1d3b0*/  STL.64 [R1+0x320], R104 ;  /* 0x0003206801007387 */ /* 0x000fe20000100a00 */
[C---:B------:R-:W-:Y:S03]  /*1d3c0*/  HMMA.1688.F32.TF32 R92, R188.reuse, R52, R80 ;  /* 0x00000034bc5c723c */ /* 0x040fe60000081050 */
[----:B------:R-:W-:Y:S04]  /*1d3d0*/  STL.64 [R1+0x328], R106 ;  /* 0x0003286a01007387 */ /* 0x000fe80000100a00 */
[----:B------:R1:W-:Y:S04]  /*1d3e0*/  STL.64 [R1+0x310], R100 ;  /* 0x0003106401007387 */ /* 0x0003e80000100a00 */
[----:B------:R4:W-:Y:S04]  /*1d3f0*/  STL.64 [R1+0x318], R102 ;  /* 0x0003186601007387 */ /* 0x0009e80000100a00 */
[----:B------:R-:W3:Y:S04]  /*1d400*/  LDL.LU.64 R80, [R1+0x6b0] ;  /* 0x0006b00001507983 */ /* 0x000ee80000300a00 */
[----:B------:R-:W-:Y:S04]  /*1d410*/  STL.64 [R1+0x300], R96 ;  /* 0x0003006001007387 */ /* 0x000fe80000100a00 */
[----:B------:R-:W-:Y:S04]  /*1d420*/  STL.64 [R1+0x308], R98 ;  /* 0x0003086201007387 */ /* 0x000fe80000100a00 */
[----:B------:R-:W3:Y:S01]  /*1d430*/  LDL.LU.64 R82, [R1+0x6b8] ;  /* 0x0006b80001527983 */ /* 0x000ee20000300a00 */
[C---:B--2---:R-:W-:Y:S03]  /*1d440*/  HMMA.1688.F32.TF32 R88, R188.reuse, R48, R88 ;  /* 0x00000030bc58723c */ /* 0x044fe60000081058 */
[----:B------:R-:W-:Y:S04]  /*1d450*/  STL.64 [R1+0x2f0], R92 ;  /* 0x0002f05c01007387 */ /* 0x000fe80000100a00 */
[----:B------:R-:W-:Y:S04]  /*1d460*/  STL.64 [R1+0x2f8], R94 ;  /* 0x0002f85e01007387 */ /* 0x000fe80000100a00 */
[----:B-1----:R-:W2:Y:S04]  /*1d470*/  LDL.LU.64 R100, [R1+0x6c0] ;  /* 0x0006c00001647983 */ /* 0x002ea80000300a00 */
[----:B----4-:R-:W2:Y:S08]  /*1d480*/  LDL.LU.64 R102, [R1+0x6c8] ;  /* 0x0006c80001667983 */ /* 0x010eb00000300a00 */
[----:B------:R-:W-:Y:S04]  /*1d490*/  STL.64 [R1+0x2e0], R88 ;  /* 0x0002e05801007387 */ /* 0x000fe80000100a00 */
[----:B------:R1:W-:Y:S02]  /*1d4a0*/  STL.64 [R1+0x2e8], R90 ;  /* 0x0002e85a01007387 */ /* 0x0003e40000100a00 */
[C---:B-1----:R-:W-:Y:S02]  /*1d4b0*/  HMMA.1688.F32.TF32 R88, R188.reuse, R44, R72 ;  /* 0x0000002cbc58723c */ /* 0x042fe40000081048 */
[----:B------:R-:W2:Y:S04]  /*1d4c0*/  LDL.LU.64 R72, [R1+0x6d0] ;  /* 0x0006d00001487983 */ /* 0x000ea80000300a00 */
[----:B------:R-:W2:Y:S11]  /*1d4d0*/  LDL.LU.64 R74, [R1+0x6d8] ;  /* 0x0006d800014a7983 */ /* 0x000eb60000300a00 */
[----:B------:R-:W-:Y:S06]  /*1d4e0*/  @!UPT UIADD3 URZ, URZ, URZ, URZ ;  /* 0x0000003f3f3ff290 */ /* 0x000fec000fffe03f */
[----:B------:R-:W-:Y:S04]  /*1d4f0*/  STL.64 [R1+0x2d0], R88 ;  /* 0x0002d05801007387 */ /* 0x000fe80000100a00 */
[----:B------:R1:W-:Y:S02]  /*1d500*/  STL.64 [R1+0x2d8], R90 ;  /* 0x0002d85a01007387 */ /* 0x0003e40000100a00 */
[C---:B-1----:R-:W-:Y:S02]  /*1d510*/  HMMA.1688.F32.TF32 R88, R188.reuse, R40, R68 ;  /* 0x00000028bc58723c */ /* 0x042fe40000081044 */
[----:B------:R-:W2:Y:S04]  /*1d520*/  LDL.LU.64 R68, [R1+0x6e0] ;  /* 0x0006e00001447983 */ /* 0x000ea80000300a00 */
[----:B------:R-:W2:Y:S11]  /*1d530*/  LDL.LU.64 R70, [R1+0x6e8] ;  /* 0x0006e80001467983 */ /* 0x000eb60000300a00 */
[----:B------:R-:W-:Y:S06]  /*1d540*/  @!UPT UIADD3 URZ, URZ, URZ, URZ ;  /* 0x0000003f3f3ff290 */ /* 0x000fec000fffe03f */
[----:B------:R-:W-:Y:S04]  /*1d550*/  STL.64 [R1+0x2c0], R88 ;  /* 0x0002c05801007387 */ /* 0x000fe80000100a00 */
[----:B------:R-:W-:Y:S04]  /*1d560*/  STL.64 [R1+0x2c8], R90 ;  /* 0x0002c85a01007387 */ /* 0x000fe80000100a00 */
[----:B------:R-:W2:Y:S04]  /*1d570*/  LDL R79, [R1+0xa94] ;  /* 0x000a9400014f7983 */ /* 0x000ea80000100800 */
[----:B------:R-:W2:Y:S04]  /*1d580*/  LDL.LU.64 R96, [R1+0x720] ;  /* 0x0007200001607983 */ /* 0x000ea80000300a00 */
[----:B------:R-:W2:Y:S01]  /*1d590*/  LDL.LU.64 R98, [R1+0x728] ;  /* 0x0007280001627983 */ /* 0x000ea20000300a00 */
[C---:B---3--:R-:W-:Y:S11]  /*1d5a0*/  HMMA.1688.F32.TF32 R84, R188.reuse, R36, R84 ;  /* 0x00000024bc54723c */ /* 0x048ff60000081054 */
[----:B------:R-:W-:Y:S11]  /*1d5b0*/  @!UPT UIADD3 URZ, URZ, URZ, URZ ;  /* 0x0000003f3f3ff290 */ /* 0x000ff6000fffe03f */
[----:B------:R-:W-:Y:S01]  /*1d5c0*/  @!UPT UIADD3 URZ, URZ, URZ, URZ ;  /* 0x0000003f3f3ff290 */ /* 0x000fe2000fffe03f */
[----:B------:R1:W-:Y:S04]  /*1d5d0*/  STL.64 [R1+0x2b0], R84 ;  /* 0x0002b05401007387 */ /* 0x0003e80000100a00 */
[----:B------:R3:W-:Y:S04]  /*1d5e0*/  STL.64 [R1+0x2b8], R86 ;  /* 0x0002b85601007387 */ /* 0x0007e80000100a00 */
[----:B-1----:R-:W4:Y:S04]  /*1d5f0*/  LDL.LU.64 R84, [R1+0x710] ;  /* 0x0007100001547983 */ /* 0x002f280000300a00 */
[----:B---3--:R-:W4:Y:S04]  /*1d600*/  LDL.LU.64 R86, [R1+0x718] ;  /* 0x0007180001567983 */ /* 0x008f280000300a00 */
[----:B------:R-:W3:Y:S04]  /*1d610*/  LDL.LU.64 R92, [R1+0x6f0] ;  /* 0x0006f000015c7983 */ /* 0x000ee80000300a00 */
[----:B------:R-:W3:Y:S04]  /*1d620*/  LDL.LU.64 R94, [R1+0x6f8] ;  /* 0x0006f800015e7983 */ /* 0x000ee80000300a00 */
[----:B------:R-:W3:Y:S04]  /*1d630*/  LDL.LU.64 R88, [R1+0x730] ;  /* 0x0007300001587983 */ /* 0x000ee80000300a00 */
[----:B------:R-:W3:Y:S01]  /*1d640*/  LDL.LU.64 R90, [R1+0x738] ;  /* 0x00073800015a7983 */ /* 0x000ee20000300a00 */
[C---:B------:R-:W-:Y:S03]  /*1d650*/  HMMA.1688.F32.TF32 R104, R188.reuse, R32, R80 ;  /* 0x00000020bc68723c */ /* 0x040fe60000081050 */
[----:B------:R-:W3:Y:S04]  /*1d660*/  LDL.LU.64 R80, [R1+0x740] ;  /* 0x0007400001507983 */ /* 0x000ee80000300a00 */
[----:B------:R-:W3:Y:S01]  /*1d670*/  LDL.LU.64 R82, [R1+0x748] ;  /* 0x0007480001527983 */ /* 0x000ee20000300a00 */
[----:B--2---:R-:W-:Y:S11]  /*1d680*/  HMMA.1688.F32.TF32 R100, R188, R28, R100 ;  /* 0x0000001cbc64723c */ /* 0x004ff60000081064 */
[----:B------:R-:W-:Y:S04]  /*1d690*/  @!UPT UIADD3 URZ, URZ, URZ, URZ ;  /* 0x0000003f3f3ff290 */ /* 0x000fe8000fffe03f */
[----:B------:R-:W-:Y:S04]  /*1d6a0*/  STL.64 [R1+0x2a0], R104 ;  /* 0x0002a06801007387 */ /* 0x000fe80000100a00 */
[----:B------:R-:W-:Y:S04]  /*1d6b0*/  STL.64 [R1+0x2a8], R106 ;  /* 0x0002a86a01007387 */ /* 0x000fe80000100a00 */
[----:B------:R-:W-:Y:S01]  /*1d6c0*/  STL.64 [R1+0x290], R100 ;  /* 0x0002906401007387 */ /* 0x000fe20000100a00 */
[----:B------:R-:W-:-:S03]  /*1d6d0*/  IMAD.MOV.U32 R3, RZ, RZ, R103 ;  /* 0x000000ffff037224 */ /* 0x000fc600078e0067 */
[----:B------:R1:W-:Y:S02]  /*1d6e0*/  STL [R1+0x298], R102 ;  /* 0x0002986601007387 */ /* 0x0003e40000100800 */
        /* <DEDUP_REMOVED lines=11> */
[----:B------:R1:W-:Y:S01]  /*1d7a0*/  STL.64 [R1+0x278], R102 ;  /* 0x0002786601007387 */ /* 0x0003e20000100a00 */
[----:B------:R-:W-:Y:S02]  /*1d7b0*/  IMAD.MOV.U32 R124, RZ, RZ, R66 ;  /* 0x000000ffff7c7224 */ /* 0x000fe400078e0042 */
[----:B------:R-:W-:Y:S01]  /*1d7c0*/  IMAD.MOV.U32 R125, RZ, RZ, R67 ;  /* 0x000000ffff7d7224 */ /* 0x000fe200078e0043 */
[----:B------:R-:W-:Y:S04]  /*1d7d0*/  LDS R240, [R79+0x22000] ;  /* 0x022000004ff07984 */ /* 0x000fe80000000800 */
[----:B------:R-:W2:Y:S01]  /*1d7e0*/  LDS R242, [R79+0x23000] ;  /* 0x023000004ff27984 */ /* 0x000ea20000000800 */
[----:B-1----:R-:W-:Y:S01]  /*1d7f0*/  HMMA.1688.F32.TF32 R100, R188, R16, R96 ;  /* 0x00000010bc64723c */ /* 0x002fe20000081060 */
[----:B------:R-:W-:-:S02]  /*1d800*/  IMAD.MOV.U32 R127, RZ, RZ, R62 ;  /* 0x000000ffff7f7224 */ /* 0x000fc400078e003e */
[----:B------:R-:W-:Y:S04]  /*1d810*/  LDS R236, [R79+0x22080] ;  /* 0x022080004fec7984 */ /* 0x000fe80000000800 */
[----:B------:R-:W1:Y:S01]  /*1d820*/  LDS R238, [R79+0x23080] ;  /* 0x023080004fee7984 */ /* 0x000e620000000800 */
[----:B----4-:R-:W-:Y:S03]  /*1d830*/  HMMA.1688.F32.TF32 R96, R188, R12, R84 ;  /* 0x0000000cbc60723c */ /* 0x010fe60000081054 */
[----:B------:R-:W4:Y:S05]  /*1d840*/  LDL.LU.64 R84, [R1+0x770] ;  /* 0x0007700001547983 */ /* 0x000f2a0000300a00 */
[C---:B---3--:R-:W-:Y:S07]  /*1d850*/  HMMA.1688.F32.TF32 R92, R192.reuse, R64, R92 ;  /* 0x00000040c05c723c */ /* 0x048fee000008105c */
[----:B------:R3:W-:Y:S04]  /*1d860*/  STL.64 [R1+0x260], R100 ;  /* 0x0002606401007387 */ /* 0x0007e80000100a00 */
[----:B------:R1:W-:Y:S01]  /*1d870*/  STL.64 [R1+0x268], R102 ;  /* 0x0002686601007387 */ /* 0x0003e20000100a00 */
[C---:B------:R-:W-:Y:S03]  /*1d880*/  HMMA.1688.F32.TF32 R88, R192.reuse, R60, R88 ;  /* 0x0000003cc058723c */ /* 0x040fe60000081058 */
[----:B------:R-:W4:Y:S04]  /*1d890*/  LDL.LU.64 R86, [R1+0x778] ;  /* 0x0007780001567983 */ /* 0x000f280000300a00 */
[----:B------:R-:W-:Y:S04]  /*1d8a0*/  STL.64 [R1+0x240], R96 ;  /* 0x0002406001007387 */ /* 0x000fe80000100a00 */
[----:B------:R-:W-:Y:S04]  /*1d8b0*/  STL.64 [R1+0x248], R98 ;  /* 0x0002486201007387 */ /* 0x000fe80000100a00 */
[----:B------:R-:W4:Y:S04]  /*1d8c0*/  LDL.LU.64 R104, [R1+0x780] ;  /* 0x0007800001687983 */ /* 0x000f280000300a00 */
[----:B------:R-:W-:Y:S01]  /*1d8d0*/  STL.64 [R1+0x230], R92 ;  /* 0x0002305c01007387 */ /* 0x000fe20000100a00 */
[C---:B------:R-:W-:Y:S03]  /*1d8e0*/  HMMA.1688.F32.TF32 R80, R192.reuse, R4, R80 ;  /* 0x00000004c050723c */ /* 0x040fe60000081050 */
[----:B------:R-:W-:Y:S04]  /*1d8f0*/  STL.64 [R1+0x238], R94 ;  /* 0x0002385e01007387 */ /* 0x000fe80000100a00 */
[----:B------:R-:W4:Y:S04]  /*1d900*/  LDL.LU.64 R106, [R1+0x788] ;  /* 0x00078800016a7983 */ /* 0x000f280000300a00 */
[----:B------:R-:W-:Y:S04]  /*1d910*/  STL.64 [R1+0x220], R88 ;  /* 0x0002205801007387 */ /* 0x000fe80000100a00 */
[----:B------:R-:W-:Y:S04]  /*1d920*/  STL.64 [R1+0x228], R90 ;  /* 0x0002285a01007387 */ /* 0x000fe80000100a00 */
[----:B---3--:R-:W3:Y:S04]  /*1d930*/  LDL.LU.64 R100, [R1+0x790] ;  /* 0x0007900001647983 */ /* 0x008ee80000300a00 */
[----:B-1----:R-:W3:Y:S04]  /*1d940*/  LDL.LU.64 R102, [R1+0x798] ;  /* 0x0007980001667983 */ /* 0x002ee80000300a00 */
[----:B------:R1:W-:Y:S04]  /*1d950*/  STL.64 [R1+0x210], R80 ;  /* 0x0002105001007387 */ /* 0x0003e80000100a00 */
[----:B------:R1:W-:Y:S04]  /*1d960*/  STL.64 [R1+0x218], R82 ;  /* 0x0002185201007387 */ /* 0x0003e80000100a00 */
[----:B-1----:R-:W3:Y:S04]  /*1d970*/  LDL.LU.64 R80, [R1+0x7a0] ;  /* 0x0007a00001507983 */ /* 0x002ee80000300a00 */
[----:B------:R-:W3:Y:S01]  /*1d980*/  LDL.LU.64 R82, [R1+0x7a8] ;  /* 0x0007a80001527983 */ /* 0x000ee20000300a00 */
[C---:B--2---:R-:W-:Y:S03]  /*1d990*/  HMMA.1688.F32.TF32 R88, R192.reuse, R8, R72 ;  /* 0x00000008c058723c */ /* 0x044fe60000081048 */
[----:B------:R-:W3:Y:S04]  /*1d9a0*/  LDL.LU.64 R72, [R1+0x7b0] ;  /* 0x0007b00001487983 */ /* 0x000ee80000300a00 */
[----:B------:R-:W3:Y:S01]  /*1d9b0*/  LDL.LU.64 R74, [R1+0x7b8] ;  /* 0x0007b800014a7983 */ /* 0x000ee20000300a00 */
[C---:B------:R-:W-:Y:S11]  /*1d9c0*/  HMMA.1688.F32.TF32 R68, R192.reuse, R56, R68 ;  /* 0x00000038c044723c */ /* 0x040ff60000081044 */
[----:B------:R-:W-:Y:S04]  /*1d9d0*/  @!UPT UIADD3 URZ, URZ, URZ, URZ ;  /* 0x0000003f3f3ff290 */ /* 0x000fe8000fffe03f */
[----:B------:R-:W-:Y:S04]  /*1d9e0*/  STL.64 [R1+0x200], R88 ;  /* 0x0002005801007387 */ /* 0x000fe80000100a00 */
[----:B------:R-:W-:Y:S04]  /*1d9f0*/  STL.64 [R1+0x208], R90 ;  /* 0x0002085a01007387 */ /* 0x000fe80000100a00 */
[----:B------:R-:W3:Y:S04]  /*1da00*/  LDL.LU.64 R96, [R1+0x7c0] ;  /* 0x0007c00001607983 */ /* 0x000ee80000300a00 */
[----:B------:R-:W3:Y:S04]  /*1da10*/  LDL.LU.64 R98, [R1+0x7c8] ;  /* 0x0007c80001627983 */ /* 0x000ee80000300a00 */
[----:B------:R1:W-:Y:S04]  /*1da20*/  STL.64 [R1+0x1f0], R68 ;  /* 0x0001f04401007387 */ /* 0x0003e80000100a00 */
[----:B------:R1:W-:Y:S04]  /*1da30*/  STL.64 [R1+0x1f8], R70 ;  /* 0x0001f84601007387 */ /* 0x0003e80000100a00 */
[----:B-1----:R-:W3:Y:S04]  /*1da40*/  LDL.LU.64 R68, [R1+0x7d0] ;  /* 0x0007d00001447983 */ /* 0x002ee80000300a00 */
[----:B------:R-:W3:Y:S04]  /*1da50*/  LDL.LU.64 R70, [R1+0x7d8] ;  /* 0x0007d80001467983 */ /* 0x000ee80000300a00 */
[----:B------:R-:W3:Y:S04]  /*1da60*/  LDL.LU.64 R92, [R1+0x7e0] ;  /* 0x0007e000015c7983 */ /* 0x000ee80000300a00 */
[----:B------:R-:W3:Y:S01]  /*1da70*/  LDL.LU.64 R94, [R1+0x7e8] ;  /* 0x0007e800015e7983 */ /* 0x000ee20000300a00 */
[C---:B----4-:R-:W-:Y:S11]  /*1da80*/  HMMA.1688.F32.TF32 R84, R192.reuse, R52, R84 ;  /* 0x00000034c054723c */ /* 0x050ff60000081054 */
[----:B------:R-:W-:Y:S11]  /*1da90*/  @!UPT UIADD3 URZ, URZ, URZ, URZ ;  /* 0x0000003f3f3ff290 */ /* 0x000ff6000fffe03f */
[----:B------:R-:W-:Y:S01]  /*1daa0*/  @!UPT UIADD3 URZ, URZ, URZ, URZ ;  /* 0x0000003f3f3ff290 */ /* 0x000fe2000fffe03f */
[----:B------:R1:W-:Y:S04]  /*1dab0*/  STL.64 [R1+0x1e0], R84 ;  /* 0x0001e05401007387 */ /* 0x0003e80000100a00 */
[----:B------:R4:W-:Y:S04]  /*1dac0*/  STL.64 [R1+0x1e8], R86 ;  /* 0x0001e85601007387 */ /* 0x0009e80000100a00 */
[----:B------:R-:W2:Y:S04]  /*1dad0*/  LDL.LU.64 R88, [R1+0x820] ;  /* 0x0008200001587983 */ /* 0x000ea80000300a00 */
[----:B------:R-:W2:Y:S01]  /*1dae0*/  LDL.LU.64 R90, [R1+0x828] ;  /* 0x00082800015a7983 */ /* 0x000ea20000300a00 */
[C---:B------:R-:W-:Y:S03]  /*1daf0*/  HMMA.1688.F32.TF32 R108, R192.reuse, R48, R104 ;  /* 0x00000030c06c723c */ /* 0x040fe60000081068 */
[----:B-1----:R-:W2:Y:S04]  /*1db00*/  LDL.LU.64 R84, [R1+0x910] ;  /* 0x0009100001547983 */ /* 0x002ea80000300a00 */
[----:B----4-:R-:W4:Y:S01]  /*1db10*/  LDL.LU.64 R86, [R1+0x918] ;  /* 0x0009180001567983 */ /* 0x010f220000300a00 */
[C---:B---3--:R-:W-:Y:S08]  /*1db20*/  HMMA.1688.F32.TF32 R104, R192.reuse, R44, R100 ;  /* 0x0000002cc068723c */ /* 0x048ff00000081064 */
[C---:B------:R-:W-:Y:S07]  /*1db30*/  HMMA.1688.F32.TF32 R100, R192.reuse, R40, R80 ;  /* 0x00000028c064723c */ /* 0x040fee0000081050 */
        /* <DEDUP_REMOVED lines=14> */
[C---:B-1----:R-:W-:Y:S08]  /*1dc20*/  HMMA.1688.F32.TF32 R100, R192.reuse, R32, R96 ;  /* 0x00000020c064723c */ /* 0x042ff00000081060 */
[C---:B------:R-:W-:Y:S01]  /*1dc30*/  HMMA.1688.F32.TF32 R96, R192.reuse, R28, R68 ;  /* 0x0000001cc060723c */ /* 0x040fe20000081044 */
[----:B------:R-:W3:Y:S11]  /*1dc40*/  LDL.LU.64 R68, [R1+0x800] ;  /* 0x0008000001447983 */ /* 0x000ef60000300a00 */
[----:B------:R-:W-:Y:S03]  /*1dc50*/  @!UPT UIADD3 URZ, URZ, URZ, URZ ;  /* 0x0000003f3f3ff290 */ /* 0x000fe6000fffe03f */
        /* <DEDUP_REMOVED lines=11> */
[C---:B--2---:R-:W-:Y:S02]  /*1dd10*/  HMMA.1688.F32.TF32 R96, R192.reuse, R20, R88 ;  /* 0x00000014c060723c */ /* 0x044fe40000081058 */
[----:B------:R-:W2:Y:S06]  /*1dd20*/  LDL.LU.64 R88, [R1+0x8e0] ;  /* 0x0008e00001587983 */ /* 0x000eac0000300a00 */
[C---:B----4-:R-:W-:Y:S11]  /*1dd30*/  HMMA.1688.F32.TF32 R84, R192.reuse, R16, R84 ;  /* 0x00000010c054723c */ /* 0x050ff60000081054 */
[----:B------:R-:W-:Y:S04]  /*1dd40*/  @!UPT UIADD3 URZ, URZ, URZ, URZ ;  /* 0x0000003f3f3ff290 */ /* 0x000fe8000fffe03f */
[----:B------:R-:W-:Y:S04]  /*1dd50*/  STL.64 [R1+0x160], R96 ;  /* 0x0001606001007387 */ /* 0x000fe80000100a00 */
[----:B------:R-:W-:Y:S04]  /*1dd60*/  STL.64 [R1+0x168], R98 ;  /* 0x0001686201007387 */ /* 0x000fe80000100a00 */
[----:B------:R-:W2:Y:S04]  /*1dd70*/  LDL.LU.64 R90, [R1+0x8e8] ;  /* 0x0008e800015a7983 */ /* 0x000ea80000300a00 */
[----:B------:R1:W-:Y:S04]  /*1dd80*/  STL.64 [R1+0x150], R84 ;  /* 0x0001505401007387 */ /* 0x0003e80000100a00 */
[----:B------:R4:W-:Y:S04]  /*1dd90*/  STL.64 [R1+0x158], R86 ;  /* 0x0001585601007387 */ /* 0x0009e80000100a00 */
[----:B-1----:R-:W2:Y:S04]  /*1dda0*/  LDL.LU.64 R84, [R1+0x8d0] ;  /* 0x0008d00001547983 */ /* 0x002ea80000300a00 */
[----:B----4-:R-:W4:Y:S01]  /*1ddb0*/  LDL.LU.64 R86, [R1+0x8d8] ;  /* 0x0008d80001567983 */ /* 0x010f220000300a00 */
[----:B---3--:R-:W-:Y:S03]  /*1ddc0*/  HMMA.1688.F32.TF32 R96, R192, R12, R80 ;  /* 0x0000000cc060723c */ /* 0x008fe60000081050 */
[----:B------:R-:W3:Y:S04]  /*1ddd0*/  LDL.LU.64 R80, [R1+0x8c0] ;  /* 0x0008c00001507983 */ /* 0x000ee80000300a00 */
[----:B------:R-:W3:Y:S01]  /*1dde0*/  LDL.LU.64 R82, [R1+0x8c8] ;  /* 0x0008c80001527983 */ /* 0x000ee20000300a00 */
[C---:B------:R-:W-:Y:S11]  /*1ddf0*/  HMMA.1688.F32.TF32 R72, R228.reuse, R64, R72 ;  /* 0x00000040e448723c */ /* 0x040ff60000081048 */
[----:B------:R-:W-:Y:S04]  /*1de00*/  @!UPT UIADD3 URZ, URZ, URZ, URZ ;  /* 0x0000003f3f3ff290 */ /* 0x000fe8000fffe03f */
[----:B------:R-:W-:Y:S04]  /*1de10*/  STL.64 [R1+0x140], R96 ;  /* 0x0001406001007387 */ /* 0x000fe80000100a00 */
[----:B------:R-:W-:Y:S04]  /*1de20*/  STL.64 [R1+0x148], R98 ;  /* 0x0001486201007387 */ /* 0x000fe80000100a00 */
[----:B------:R1:W-:Y:S01]  /*1de30*/  STL.64 [R1+0x130], R72 ;  /* 0x0001304801007387 */ /* 0x0003e20000100a00 */
[----:B------:R-:W-:Y:S02]  /*1de40*/  IMAD.MOV.U32 R2, RZ, RZ, R74 ;  /* 0x000000ffff027224 */ /* 0x000fe400078e004a */
[----:B------:R-:W-:Y:S01]  /*1de50*/  IMAD.MOV.U32 R0, RZ, RZ, R75 ;  /* 0x000000ffff007224 */ /* 0x000fe200078e004b */
[----:B-1----:R-:W3:Y:S04]  /*1de60*/  LDL.LU.64 R72, [R1+0x8b0] ;  /* 0x0008b00001487983 */ /* 0x002ee80000300a00 */
[----:B------:R-:W3:Y:S04]  /*1de70*/  LDL.LU.64 R74, [R1+0x8b8] ;  /* 0x0008b800014a7983 */ /* 0x000ee80000300a00 */
[----:B------:R-:W-:Y:S01]  /*1de80*/  STL [R1+0x23a4], R0 ;  /* 0x0023a40001007387 */ /* 0x000fe20000100800 */
[C---:B------:R-:W-:Y:S03]  /*1de90*/  HMMA.1688.F32.TF32 R96, R228.reuse, R60, R68 ;  /* 0x0000003ce460723c */ /* 0x040fe60000081044 */
[----:B------:R-:W-:Y:S04]  /*1dea0*/  STL [R1+0x23a0], R2 ;  /* 0x0023a00201007387 */ /* 0x000fe80000100800 */
[----:B------:R-:W3:Y:S04]  /*1deb0*/  LDL.LU.64 R68, [R1+0x8a0] ;  /* 0x0008a00001447983 */ /* 0x000ee80000300a00 */
[----:B------:R-:W3:Y:S01]  /*1dec0*/  LDL.LU.64 R70, [R1+0x8a8] ;  /* 0x0008a80001467983 */ /* 0x000ee20000300a00 */
[C---:B------:R-:W-:Y:S11]  /*1ded0*/  HMMA.1688.F32.TF32 R92, R228.reuse, R4, R92 ;  /* 0x00000004e45c723c */ /* 0x040ff6000008105c */
[----:B------:R1:W-:Y:S04]  /*1dee0*/  STL.64 [R1+0x120], R96 ;  /* 0x0001206001007387 */ /* 0x0003e80000100a00 */
[----:B------:R1:W-:Y:S04]  /*1def0*/  STL.64 [R1+0x128], R98 ;  /* 0x0001286201007387 */ /* 0x0003e80000100a00 */
[----:B------:R-:W3:Y:S04]  /*1df00*/  LDL.LU.64 R100, [R1+0x890] ;  /* 0x0008900001647983 */ /* 0x000ee80000300a00 */
[----:B------:R-:W3:Y:S04]  /*1df10*/  LDL.LU.64 R102, [R1+0x898] ;  /* 0x0008980001667983 */ /* 0x000ee80000300a00 */
[----:B------:R2:W-:Y:S04]  /*1df20*/  STL.64 [R1+0x110], R92 ;  /* 0x0001105c01007387 */ /* 0x0005e80000100a00 */
[----:B------:R2:W-:Y:S04]  /*1df30*/  STL.64 [R1+0x118], R94 ;  /* 0x0001185e01007387 */ /* 0x0005e80000100a00 */
[----:B-1----:R-:W3:Y:S04]  /*1df40*/  LDL.LU.64 R96, [R1+0x880] ;  /* 0x0008800001607983 */ /* 0x002ee80000300a00 */
[----:B------:R-:W3:Y:S01]  /*1df50*/  LDL.LU.64 R98, [R1+0x888] ;  /* 0x0008880001627983 */ /* 0x000ee20000300a00 */
[C---:B--2---:R-:W-:Y:S08]  /*1df60*/  HMMA.1688.F32.TF32 R88, R228.reuse, R8, R88 ;  /* 0x00000008e458723c */ /* 0x044ff00000081058 */
[C---:B----4-:R-:W-:Y:S11]  /*1df70*/  HMMA.1688.F32.TF32 R84, R228.reuse, R56, R84 ;  /* 0x00000038e454723c */ /* 0x050ff60000081054 */
[----:B------:R-:W-:Y:S04]  /*1df80*/  @!UPT UIADD3 URZ, URZ, URZ, URZ ;  /* 0x0000003f3f3ff290 */ /* 0x000fe8000fffe03f */
[----:B------:R1:W-:Y:S01]  /*1df90*/  STL.64 [R1+0x100], R88 ;  /* 0x0001005801007387 */ /* 0x0003e20000100a00 */
[C---:B---3--:R-:W-:Y:S03]  /*1dfa0*/  HMMA.1688.F32.TF32 R188, R228.reuse, R52, R80 ;  /* 0x00000034e4bc723c */ /* 0x048fe60000081050 */
[----:B------:R2:W-:Y:S04]  /*1dfb0*/  STL.64 [R1+0x108], R90 ;  /* 0x0001085a01007387 */ /* 0x0005e80000100a00 */
[----:B------:R3:W-:Y:S01]  /*1dfc0*/  STL.64 [R1+0xf0], R84 ;  /* 0x0000f05401007387 */ /* 0x0007e20000100a00 */
[----:B------:R-:W-:Y:S02]  /*1dfd0*/  IMAD.MOV.U32 R2, RZ, RZ, R87 ;  /* 0x000000ffff027224 */ /* 0x000fe400078e0057 */
[----:B------:R-:W-:Y:S01]  /*1dfe0*/  IMAD.MOV.U32 R0, RZ, RZ, R86 ;  /* 0x000000ffff007224 */ /* 0x000fe200078e0056 */
[----:B------:R-:W4:Y:S04]  /*1dff0*/  LDL.LU.64 R92, [R1+0x870] ;  /* 0x00087000015c7983 */ /* 0x000f280000300a00 */
[----:B------:R-:W4:Y:S04]  /*1e000*/  LDL.LU.64 R94, [R1+0x878] ;  /* 0x00087800015e7983 */ /* 0x000f280000300a00 */
[----:B-1----:R-:W4:Y:S04]  /*1e010*/  LDL.LU.64 R88, [R1+0x860] ;  /* 0x0008600001587983 */ /* 0x002f280000300a00 */
[----:B--2---:R-:W2:Y:S04]  /*1e020*/  LDL.LU.64 R90, [R1+0x868] ;  /* 0x00086800015a7983 */ /* 0x004ea80000300a00 */
[----:B------:R-:W-:Y:S04]  /*1e030*/  STL [R1+0x23ac], R2 ;  /* 0x0023ac0201007387 */ /* 0x000fe80000100800 */
[----:B------:R-:W-:Y:S04]  /*1e040*/  STL [R1+0x23a8], R0 ;  /* 0x0023a80001007387 */ /* 0x000fe80000100800 */
[----:B---3--:R-:W3:Y:S04]  /*1e050*/  LDL.LU.64 R84, [R1+0x850] ;  /* 0x0008500001547983 */ /* 0x008ee80000300a00 */
[----:B------:R-:W3:Y:S01]  /*1e060*/  LDL.LU.64 R86, [R1+0x858] ;  /* 0x0008580001567983 */ /* 0x000ee20000300a00 */
[C---:B------:R-:W-:Y:S03]  /*1e070*/  HMMA.1688.F32.TF32 R192, R228.reuse, R48, R72 ;  /* 0x00000030e4c0723c */ /* 0x040fe60000081048 */
[----:B------:R-:W-:Y:S04]  /*1e080*/  STL.64 [R1+0x2268], R190 ;  /* 0x002268be01007387 */ /* 0x000fe80000100a00 */
[----:B------:R-:W-:Y:S04]  /*1e090*/  STL.64 [R1+0x2260], R188 ;  /* 0x002260bc01007387 */ /* 0x000fe80000100a00 */
[----:B------:R-:W3:Y:S04]  /*1e0a0*/  LDL.LU.64 R80, [R1+0x840] ;  /* 0x0008400001507983 */ /* 0x000ee80000300a00 */
[----:B------:R-:W3:Y:S08]  /*1e0b0*/  LDL.LU.64 R82, [R1+0x848] ;  /* 0x0008480001527983 */ /* 0x000ef00000300a00 */
[----:B------:R-:W-:Y:S04]  /*1e0c0*/  STL.64 [R1+0x2278], R194 ;  /* 0x002278c201007387 */ /* 0x000fe80000100a00 */
[----:B------:R-:W-:Y:S04]  /*1e0d0*/  STL.64 [R1+0x2270], R192 ;  /* 0x002270c001007387 */ /* 0x000fe80000100a00 */
[----:B------:R-:W3:Y:S04]  /*1e0e0*/  LDL.LU.64 R72, [R1+0x830] ;  /* 0x0008300001487983 */ /* 0x000ee80000300a00 */
[----:B------:R-:W3:Y:S01]  /*1e0f0*/  LDL.LU.64 R74, [R1+0x838] ;  /* 0x00083800014a7983 */ /* 0x000ee20000300a00 */
[C---:B------:R-:W-:Y:S03]  /*1e100*/  HMMA.1688.F32.TF32 R196, R228.reuse, R44, R68 ;  /* 0x0000002ce4c4723c */ /* 0x040fe60000081044 */
[----:B------:R-:W3:Y:S04]  /*1e110*/  LDL.LU.64 R68, [R1+0x7f0] ;  /* 0x0007f00001447983 */ /* 0x000ee80000300a00 */
[----:B------:R-:W3:Y:S01]  /*1e120*/  LDL.LU.64 R70, [R1+0x7f8] ;  /* 0x0007f80001467983 */ /* 0x000ee20000300a00 */
[C---:B------:R-:W-:Y:S11]  /*1e130*/  HMMA.1688.F32.TF32 R200, R228.reuse, R40, R100 ;  /* 0x00000028e4c8723c */ /* 0x040ff60000081064 */
[----:B------:R-:W-:Y:S04]  /*1e140*/  @!UPT UIADD3 URZ, URZ, URZ, URZ ;  /* 0x0000003f3f3ff290 */ /* 0x000fe8000fffe03f */
[----:B------:R-:W-:Y:S04]  /*1e150*/  STL.64 [R1+0x2288], R198 ;  /* 0x002288c601007387 */ /* 0x000fe80000100a00 */
[----:B------:R-:W-:Y:S01]  /*1e160*/  STL.64 [R1+0x2280], R196 ;  /* 0x002280c401007387 */ /* 0x000fe20000100a00 */
[C---:B------:R-:W-:Y:S03]  /*1e170*/  HMMA.1688.F32.TF32 R204, R228.reuse, R36, R96 ;  /* 0x00000024e4cc723c */ /* 0x040fe60000081060 */
[----:B------:R-:W-:Y:S04]  /*1e180*/  STL.64 [R1+0x2298], R202 ;  /* 0x002298ca01007387 */ /* 0x000fe80000100a00 */
[----:B------:R-:W-:Y:S04]  /*1e190*/  STL.64 [R1+0x2290], R200 ;  /* 0x002290c801007387 */ /* 0x000fe80000100a00 */
[----:B------:R-:W3:Y:S04]  /*1e1a0*/  LDL.LU R244, [R1+0xe90] ;  /* 0x000e900001f47983 */ /* 0x000ee80000300800 */
[----:B------:R-:W3:Y:S04]  /*1e1b0*/  LDL.LU R245, [R1+0xe94] ;  /* 0x000e940001f57983 */ /* 0x000ee80000300800 */
[----:B------:R-:W3:Y:S04]  /*1e1c0*/  LDL.LU R246, [R1+0xe98] ;  /* 0x000e980001f67983 */ /* 0x000ee80000300800 */
[----:B------:R-:W3:Y:S04]  /*1e1d0*/  LDL.LU R247, [R1+0xe9c] ;  /* 0x000e9c0001f77983 */ /* 0x000ee80000300800 */
[----:B------:R-:W-:Y:S04]  /*1e1e0*/  STL.64 [R1+0x22a8], R206 ;  /* 0x0022a8ce01007387 */ /* 0x000fe80000100a00 */
[----:B------:R-:W-:Y:S01]  /*1e1f0*/  STL.64 [R1+0x22a0], R204 ;  /* 0x0022a0cc01007387 */ /* 0x000fe20000100a00 */
[C---:B----4-:R-:W-:Y:S08]  /*1e200*/  HMMA.1688.F32.TF32 R208, R228.reuse, R32, R92 ;  /* 0x00000020e4d0723c */ /* 0x050ff0000008105c */
[C---:B--2---:R-:W-:Y:S08]  /*1e210*/  HMMA.1688.F32.TF32 R212, R228.reuse, R28, R88 ;  /* 0x0000001ce4d4723c */ /* 0x044ff00000081058 */
[C---:B---3--:R-:W-:Y:S07]  /*1e220*/  HMMA.1688.F32.TF32 R216, R228.reuse, R24, R84 ;  /* 0x00000018e4d8723c */ /* 0x048fee0000081054 */
[----:B------:R-:W-:Y:S04]  /*1e230*/  STL.64 [R1+0x22b8], R210 ;  /* 0x0022b8d201007387 */ /* 0x000fe80000100a00 */
[----:B------:R-:W-:Y:S04]  /*1e240*/  STL.64 [R1+0x22b0], R208 ;  /* 0x0022b0d001007387 */ /* 0x000fe80000100a00 */
[----:B------:R-:W-:Y:S04]  /*1e250*/  STL.64 [R1+0x22c8], R214 ;  /* 0x0022c8d601007387 */ /* 0x000fe80000100a00 */
[----:B------:R-:W-:Y:S04]  /*1e260*/  STL.64 [R1+0x22c0], R212 ;  /* 0x0022c0d401007387 */ /* 0x000fe80000100a00 */
[----:B------:R-:W2:Y:S04]  /*1e270*/  LDL.LU R248, [R1+0xe80] ;  /* 0x000e800001f87983 */ /* 0x000ea80000300800 */
[----:B------:R-:W2:Y:S04]  /*1e280*/  LDL.LU R249, [R1+0xe84] ;  /* 0x000e840001f97983 */ /* 0x000ea80000300800 */
[----:B------:R-:W2:Y:S04]  /*1e290*/  LDL.LU R250, [R1+0xe88] ;  /* 0x000e880001fa7983 */ /* 0x000ea80000300800 */
[----:B------:R-:W2:Y:S01]  /*1e2a0*/  LDL.LU R251, [R1+0xe8c] ;  /* 0x000e8c0001fb7983 */ /* 0x000ea20000300800 */
[C---:B------:R-:W-:Y:S03]  /*1e2b0*/  HMMA.1688.F32.TF32 R220, R228.reuse, R20, R80 ;  /* 0x00000014e4dc723c */ /* 0x040fe60000081050 */
[----:B------:R-:W-:Y:S05]  /*1e2c0*/  STL.64 [R1+0x22d8], R218 ;  /* 0x0022d8da01007387 */ /* 0x000fea0000100a00 */
[C---:B------:R-:W-:Y:S01]  /*1e2d0*/  HMMA.1688.F32.TF32 R224, R228.reuse, R16, R72 ;  /* 0x00000010e4e0723c */ /* 0x040fe20000081048 */
[----:B------:R-:W-:Y:S11]  /*1e2e0*/  STL.64 [R1+0x22d0], R216 ;  /* 0x0022d0d801007387 */ /* 0x000ff60000100a00 */
[----:B------:R-:W-:Y:S03]  /*1e2f0*/  @!UPT UIADD3 URZ, URZ, URZ, URZ ;  /* 0x0000003f3f3ff290 */ /* 0x000fe6000fffe03f */
[----:B------:R-:W-:Y:S04]  /*1e300*/  STL.64 [R1+0x22e8], R222 ;  /* 0x0022e8de01007387 */ /* 0x000fe80000100a00 */
[----:B------:R-:W-:Y:S04]  /*1e310*/  STL.64 [R1+0x22e0], R220 ;  /* 0x0022e0dc01007387 */ /* 0x000fe80000100a00 */
[----:B------:R-:W-:Y:S04]  /*1e320*/  STL.64 [R1+0x22f8], R226 ;  /* 0x0022f8e201007387 */ /* 0x000fe80000100a00 */
[----:B------:R-:W-:Y:S04]  /*1e330*/  STL.64 [R1+0x22f0], R224 ;  /* 0x0022f0e001007387 */ /* 0x000fe80000100a00 */
[----:B------:R-:W3:Y:S04]  /*1e340*/  LDL.LU R66, [R1+0x2564] ;  /* 0x0025640001427983 */ /* 0x000ee80000300800 */
[----:B------:R-:W3:Y:S01]  /*1e350*/  LDL.LU R67, [R1+0x2560] ;  /* 0x0025600001437983 */ /* 0x000ee20000300800 */
[----:B------:R-:W-:Y:S03]  /*1e360*/  HMMA.1688.F32.TF32 R228, R228, R12, R68 ;  /* 0x0000000ce4e4723c */ /* 0x000fe60000081044 */
[----:B------:R-:W4:Y:S04]  /*1e370*/  LDL.LU R126, [R1+0xe58] ;  /* 0x000e5800017e7983 */ /* 0x000f280000300800 */
[----:B------:R-:W2:Y:S11]  /*1e380*/  LDL.LU R62, [R1+0x255c] ;  /* 0x00255c00013e7983 */ /* 0x000eb60000300800 */
[----:B------:R-:W-:Y:S05]  /*1e390*/  @!UPT UIADD3 URZ, URZ, URZ, URZ ;  /* 0x0000003f3f3ff290 */ /* 0x000fea000fffe03f */
[----:B------:R-:W-:Y:S04]  /*1e3a0*/  STL.64 [R1+0x2308], R230 ;  /* 0x002308e601007387 */ /* 0x000fe80000100a00 */
[----:B------:R-:W-:Y:S01]  /*1e3b0*/  STL.64 [R1+0x2300], R228 ;  /* 0x002300e401007387 */ /* 0x000fe20000100a00 */
[----:B---3--:R-:W-:Y:S07]  /*1e3c0*/  HMMA.1688.F32.TF32 R68, R240, R66, R244 ;  /* 0x00000042f044723c */ /* 0x008fee00000810f4 */
[----:B------:R-:W-:-:S02]  /*1e3d0*/  IMAD.MOV.U32 R244, RZ, RZ, R63 ;  /* 0x000000fffff47224 */ /* 0x000fc400078e003f */
[----:B------:R-:W2:Y:S01]  /*1e3e0*/  LDL.LU R63, [R1+0x2558] ;  /* 0x00255800013f7983 */ /* 0x000ea20000300800 */
[----:B------:R-:W-:-:S03]  /*1e3f0*/  IMAD.MOV.U32 R247, RZ, RZ, R6 ;  /* 0x000000fffff77224 */ /* 0x000fc600078e0006 */
[----:B------:R-:W3:Y:S04]  /*1e400*/  LDL.LU R245, [R1+0xe24] ;  /* 0x000e240001f57983 */ /* 0x000ee80000300800 */
[----:B------:R-:W3:Y:S04]  /*1e410*/  LDL.LU R246, [R1+0xe28] ;  /* 0x000e280001f67983 */ /* 0x000ee80000300800 */
[----:B------:R-:W4:Y:S03]  /*1e420*/  LDL.LU R6, [R1+0x2554] ;  /* 0x0025540001067983 */ /* 0x000f260000300800 */
[----:B------:R-:W-:-:S02]  /*1e430*/  IMAD.MOV.U32 R9, RZ, RZ, R68 ;  /* 0x000000ffff097224 */ /* 0x000fc400078e0044 */
[----:B------:R-:W-:Y:S02]  /*1e440*/  IMAD.MOV.U32 R8, RZ, RZ, R69 ;  /* 0x000000ffff087224 */ /* 0x000fe400078e0045 */
[----:B------:R-:W-:Y:S02]  /*1e450*/  IMAD.MOV.U32 R5, RZ, RZ, R70 ;  /* 0x000000ffff057224 */ /* 0x000fe400078e0046 */
[----:B------:R-:W-:-:S05]  /*1e460*/  IMAD.MOV.U32 R4, RZ, RZ, R71 ;  /* 0x000000ffff047224 */ /* 0x000fca00078e0047 */
[----:B------:R1:W-:Y:S04]  /*1e470*/  STL [R1+0x21fc], R4 ;  /* 0x0021fc0401007387 */ /* 0x0003e80000100800 */
[----:B------:R1:W-:Y:S04]  /*1e480*/  STL [R1+0x21f8], R5 ;  /* 0x0021f80501007387 */ /* 0x0003e80000100800 */
[----:B------:R1:W-:Y:S04]  /*1e490*/  STL [R1+0x21f4], R8 ;  /* 0x0021f40801007387 */ /* 0x0003e80000100800 */
[----:B------:R1:W-:Y:S01]  /*1e4a0*/  STL [R1+0x21f0], R9 ;  /* 0x0021f00901007387 */ /* 0x0003e20000100800 */
[----:B------:R-:W-:Y:S01]  /*1e4b0*/  IMAD.MOV.U32 R72, RZ, RZ, R11 ;  /* 0x000000ffff487224 */ /* 0x000fe200078e000b */
[----:B--2---:R-:W-:Y:S07]  /*1e4c0*/  HMMA.1688.F32.TF32 R68, R240, R62, R248 ;  /* 0x0000003ef044723c */ /* 0x004fee00000810f8 */
[----:B------:R-:W-:-:S02]  /*1e4d0*/  IMAD.MOV.U32 R248, RZ, RZ, R7 ;  /* 0x000000fffff87224 */ /* 0x000fc400078e0007 */
[----:B------:R-:W4:Y:S01]  /*1e4e0*/  LDL.LU R7, [R1+0x2550] ;  /* 0x0025500001077983 */ /* 0x000f220000300800 */
[----:B------:R-:W-:-:S03]  /*1e4f0*/  IMAD.MOV.U32 R251, RZ, RZ, R10 ;  /* 0x000000fffffb7224 */ /* 0x000fc600078e000a */
[----:B------:R-:W2:Y:S04]  /*1e500*/  LDL.LU R249, [R1+0xdf4] ;  /* 0x000df40001f97983 */ /* 0x000ea80000300800 */
[----:B------:R-:W2:Y:S04]  /*1e510*/  LDL.LU R250, [R1+0xdf8] ;  /* 0x000df80001fa7983 */ /* 0x000ea80000300800 */
[----:B------:R-:W3:Y:S03]  /*1e520*/  LDL.LU R10, [R1+0x254c] ;  /* 0x00254c00010a7983 */ /* 0x000ee60000300800 */
[----:B------:R-:W-:-:S02]  /*1e530*/  IMAD.MOV.U32 R12, RZ, RZ, R71 ;  /* 0x000000ffff0c7224 */ /* 0x000fc400078e0047 */
[----:B------:R-:W-:Y:S02]  /*1e540*/  IMAD.MOV.U32 R13, RZ, RZ, R70 ;  /* 0x000000ffff0d7224 */ /* 0x000fe400078e0046 */
[----:B------:R-:W-:Y:S02]  /*1e550*/  IMAD.MOV.U32 R16, RZ, RZ, R69 ;  /* 0x000000ffff107224 */ /* 0x000fe400078e0045 */
[----:B------:R-:W-:Y:S01]  /*1e560*/  IMAD.MOV.U32 R17, RZ, RZ, R68 ;  /* 0x000000ffff117224 */ /* 0x000fe200078e0044 */
[----:B------:R1:W-:Y:S04]  /*1e570*/  STL [R1+0x220c], R12 ;  /* 0x00220c0c01007387 */ /* 0x0003e80000100800 */
[----:B------:R1:W-:Y:S04]  /*1e580*/  STL [R1+0x2208], R13 ;  /* 0x0022080d01007387 */ /* 0x0003e80000100800 */
[----:B------:R1:W-:Y:S04]  /*1e590*/  STL [R1+0x2204], R16 ;  /* 0x0022041001007387 */ /* 0x0003e80000100800 */
[----:B------:R1:W-:Y:S04]  /*1e5a0*/  STL [R1+0x2200], R17 ;  /* 0x0022001101007387 */ /* 0x0003e80000100800 */
[----:B------:R-:W3:Y:S01]  /*1e5b0*/  LDL.LU R11, [R1+0x2548] ;  /* 0x00254800010b7983 */ /* 0x000ee20000300800 */
[----:B------:R-:W-:-:S03]  /*1e5c0*/  IMAD.MOV.U32 R75, RZ, RZ, R58 ;  /* 0x000000ffff4b7224 */ /* 0x000fc600078e003a */
[----:B------:R-:W2:Y:S04]  /*1e5d0*/  LDL.LU R73, [R1+0xde4] ;  /* 0x000de40001497983 */ /* 0x000ea80000300800 */
[----:B------:R-:W2:Y:S04]  /*1e5e0*/  LDL.LU R74, [R1+0xde8] ;  /* 0x000de800014a7983 */ /* 0x000ea80000300800 */
[----:B------:R-:W2:Y:S01]  /*1e5f0*/  LDL.LU R58, [R1+0x2544] ;  /* 0x00254400013a7983 */ /* 0x000ea20000300800 */
[C---:B----4-:R-:W-:Y:S11]  /*1e600*/  HMMA.1688.F32.TF32 R68, R240.reuse, R6, R124 ;  /* 0x00000006f044723c */ /* 0x050ff6000008107c */
[----:B------:R-:W-:Y:S11]  /*1e610*/  @!UPT UIADD3 URZ, URZ, URZ, URZ ;  /* 0x0000003f3f3ff290 */ /* 0x000ff6000fffe03f */
[----:B------:R-:W-:Y:S02]  /*1e620*/  @!UPT UIADD3 URZ, URZ, URZ, URZ ;  /* 0x0000003f3f3ff290 */ /* 0x000fe4000fffe03f */
[----:B------:R-:W-:Y:S02]  /*1e630*/  IMAD.MOV.U32 R25, RZ, RZ, R68 ;  /* 0x000000ffff197224 */ /* 0x000fe400078e0044 */
[----:B------:R-:W-:Y:S02]  /*1e640*/  IMAD.MOV.U32 R24, RZ, RZ, R69 ;  /* 0x000000ffff187224 */ /* 0x000fe400078e0045 */
[----:B------:R-:W-:Y:S02]  /*1e650*/  IMAD.MOV.U32 R21, RZ, RZ, R70 ;  /* 0x000000ffff157224 */ /* 0x000fe400078e0046 */
[----:B------:R-:W-:Y:S02]  /*1e660*/  IMAD.MOV.U32 R20, RZ, RZ, R71 ;  /* 0x000000ffff147224 */ /* 0x000fe400078e0047 */
[----:B---3--:R-:W-:Y:S03]  /*1e670*/  HMMA.1688.F32.TF32 R68, R240, R10, R244 ;  /* 0x0000000af044723c */ /* 0x008fe600000810f4 */
[----:B------:R-:W-:Y:S04]  /*1e680*/  STL [R1+0x221c], R20 ;  /* 0x00221c1401007387 */ /* 0x000fe80000100800 */
[----:B------:R-:W-:Y:S04]  /*1e690*/  STL [R1+0x2218], R21 ;  /* 0x0022181501007387 */ /* 0x000fe80000100800 */
[----:B------:R-:W-:Y:S04]  /*1e6a0*/  STL [R1+0x2214], R24 ;  /* 0x0022141801007387 */ /* 0x000fe80000100800 */
[----:B------:R-:W-:Y:S09]  /*1e6b0*/  STL [R1+0x2210], R25 ;  /* 0x0022101901007387 */ /* 0x000ff20000100800 */
[----:B------:R-:W-:-:S02]  /*1e6c0*/  IMAD.MOV.U32 R33, RZ, RZ, R68 ;  /* 0x000000ffff217224 */ /* 0x000fc400078e0044 */
[----:B------:R-:W-:Y:S02]  /*1e6d0*/  IMAD.MOV.U32 R68, RZ, RZ, R59 ;  /* 0x000000ffff447224 */ /* 0x000fe400078e003b */
[----:B------:R-:W2:Y:S01]  /*1e6e0*/  LDL.LU R59, [R1+0x2540] ;  /* 0x00254000013b7983 */ /* 0x000ea20000300800 */
[----:B------:R-:W-:Y:S02]  /*1e6f0*/  IMAD.MOV.U32 R28, RZ, RZ, R71 ;  /* 0x000000ffff1c7224 */ /* 0x000fe400078e0047 */
[----:B------:R-:W-:Y:S02]  /*1e700*/  IMAD.MOV.U32 R32, RZ, RZ, R69 ;  /* 0x000000ffff207224 */ /* 0x000fe400078e0045 */
[----:B------:R-:W-:Y:S01]  /*1e710*/  IMAD.MOV.U32 R29, RZ, RZ, R70 ;  /* 0x000000ffff1d7224 */ /* 0x000fe200078e0046 */
[----:B------:R-:W3:Y:S04]  /*1e720*/  LDL.LU R69, [R1+0xdd4] ;  /* 0x000dd40001457983 */ /* 0x000ee80000300800 */
[----:B------:R-:W3:Y:S04]  /*1e730*/  LDL.LU R70, [R1+0xdd8] ;  /* 0x000dd80001467983 */ /* 0x000ee80000300800 */
[----:B------:R-:W3:Y:S04]  /*1e740*/  LDL.LU R71, [R1+0xddc] ;  /* 0x000ddc0001477983 */ /* 0x000ee80000300800 */
[----:B------:R-:W-:Y:S04]  /*1e750*/  STL [R1+0x222c], R28 ;  /* 0x00222c1c01007387 */ /* 0x000fe80000100800 */
[----:B------:R-:W-:Y:S01]  /*1e760*/  STL [R1+0x2228], R29 ;  /* 0x0022281d01007387 */ /* 0x000fe20000100800 */
[----:B------:R-:W-:-:S03]  /*1e770*/  IMAD.MOV.U32 R126, RZ, RZ, R38 ;  /* 0x000000ffff7e7224 */ /* 0x000fc600078e0026 */
[----:B------:R-:W-:Y:S01]  /*1e780*/  STL [R1+0x2224], R32 ;  /* 0x0022242001007387 */ /* 0x000fe20000100800 */
[----:B------:R-:W-:-:S03]  /*1e790*/  IMAD.MOV.U32 R127, RZ, RZ, R39 ;  /* 0x000000ffff7f7224 */ /* 0x000fc600078e0027 */
[----:B------:R-:W-:Y:S01]  /*1e7a0*/  STL [R1+0x2220], R33 ;  /* 0x0022202101007387 */ /* 0x000fe20000100800 */
[----:B------:R-:W-:-:S03]  /*1e7b0*/  IMAD.MOV.U32 R244, RZ, RZ, R42 ;  /* 0x000000fffff47224 */ /* 0x000fc600078e002a */
[----:B------:R-:W4:Y:S01]  /*1e7c0*/  LDL.LU R124, [R1+0xdc0] ;  /* 0x000dc000017c7983 */ /* 0x000f220000300800 */
[----:B------:R-:W-:-:S03]  /*1e7d0*/  IMAD.MOV.U32 R245, RZ, RZ, R43 ;  /* 0x000000fffff57224 */ /* 0x000fc600078e002b */
[----:B------:R-:W4:Y:S01]  /*1e7e0*/  LDL.LU R125, [R1+0xdc4] ;  /* 0x000dc400017d7983 */ /* 0x000f220000300800 */
[----:B------:R-:W-:-:S03]  /*1e7f0*/  IMAD.MOV.U32 R246, RZ, RZ, R46 ;  /* 0x000000fffff67224 */ /* 0x000fc600078e002e */
[----:B------:R-:W3:Y:S01]  /*1e800*/  LDL.LU R38, [R1+0x253c] ;  /* 0x00253c0001267983 */ /* 0x000ee20000300800 */
[----:B------:R-:W-:-:S03]  /*1e810*/  IMAD.MOV.U32 R247, RZ, RZ, R54 ;  /* 0x000000fffff77224 */ /* 0x000fc600078e0036 */
[----:B------:R-:W3:Y:S04]  /*1e820*/  LDL.LU R39, [R1+0x2538] ;  /* 0x0025380001277983 */ /* 0x000ee80000300800 */
[----:B------:R-:W3:Y:S04]  /*1e830*/  LDL.LU R42, [R1+0x2534] ;  /* 0x00253400012a7983 */ /* 0x000ee80000300800 */
[----:B------:R-:W3:Y:S04]  /*1e840*/  LDL.LU R43, [R1+0x2530] ;  /* 0x00253000012b7983 */ /* 0x000ee80000300800 */
[----:B------:R-:W4:Y:S04]  /*1e850*/  LDL.LU R46, [R1+0x252c] ;  /* 0x00252c00012e7983 */ /* 0x000f280000300800 */
[----:B------:R-:W3:Y:S01]  /*1e860*/  LDL.LU R54, [R1+0x2528] ;  /* 0x0025280001367983 */ /* 0x000ee20000300800 */
[----:B--2---:R-:W-:Y:S07]  /*1e870*/  HMMA.1688.F32.TF32 R80, R240, R58, R248 ;  /* 0x0000003af050723c */ /* 0x004fee00000810f8 */
[----:B------:R-:W-:-:S02]  /*1e880*/  IMAD.MOV.U32 R248, RZ, RZ, R55 ;  /* 0x000000fffff87224 */ /* 0x000fc400078e0037 */
[----:B------:R-:W2:Y:S01]  /*1e890*/  LDL.LU R55, [R1+0x2524] ;  /* 0x0025240001377983 */ /* 0x000ea20000300800 */
[----:B------:R-:W-:Y:S02]  /*1e8a0*/  IMAD.MOV.U32 R249, RZ, RZ, R47 ;  /* 0x000000fffff97224 */ /* 0x000fe400078e002f */
[----:B------:R-:W-:Y:S01]  /*1e8b0*/  IMAD.MOV.U32 R250, RZ, RZ, R50 ;  /* 0x000000fffffa7224 */ /* 0x000fe200078e0032 */
[----:B------:R-:W4:Y:S01]  /*1e8c0*/  LDL.LU R47, [R1+0x2520] ;  /* 0x00252000012f7983 */ /* 0x000f220000300800 */
[----:B------:R-:W-:-:S03]  /*1e8d0*/  IMAD.MOV.U32 R251, RZ, RZ, R51 ;  /* 0x000000fffffb7224 */ /* 0x000fc600078e0033 */
[----:B------:R-:W3:Y:S04]  /*1e8e0*/  LDL.LU R50, [R1+0x251c] ;  /* 0x00251c0001327983 */ /* 0x000ee80000300800 */
[----:B------:R-:W3:Y:S03]  /*1e8f0*/  LDL.LU R51, [R1+0x2518] ;  /* 0x0025180001337983 */ /* 0x000ee60000300800 */
[----:B------:R-:W-:Y:S02]  /*1e900*/  IMAD.MOV.U32 R36, RZ, RZ, R83 ;  /* 0x000000ffff247224 */ /* 0x000fe400078e0053 */
[----:B------:R-:W-:Y:S02]  /*1e910*/  IMAD.MOV.U32 R37, RZ, RZ, R82 ;  /* 0x000000ffff257224 */ /* 0x000fe400078e0052 */
[----:B------:R-:W-:-:S02]  /*1e920*/  IMAD.MOV.U32 R40, RZ, RZ, R81 ;  /* 0x000000ffff287224 */ /* 0x000fc400078e0051 */
[----:B------:R-:W-:Y:S01]  /*1e930*/  IMAD.MOV.U32 R41, RZ, RZ, R80 ;  /* 0x000000ffff297224 */ /* 0x000fe200078e0050 */
[----:B------:R-:W-:Y:S04]  /*1e940*/  STL [R1+0x223c], R36 ;  /* 0x00223c2401007387 */ /* 0x000fe80000100800 */
[----:B------:R-:W-:Y:S04]  /*1e950*/  STL [R1+0x2238], R37 ;  /* 0x0022382501007387 */ /* 0x000fe80000100800 */
[----:B------:R-:W-:Y:S04]  /*1e960*/  STL [R1+0x2234], R40 ;  /* 0x0022342801007387 */ /* 0x000fe80000100800 */
[----:B------:R-:W-:Y:S01]  /*1e970*/  STL [R1+0x2230], R41 ;  /* 0x0022302901007387 */ /* 0x000fe20000100800 */
[C---:B---3--:R-:W-:Y:S08]  /*1e980*/  HMMA.1688.F32.TF32 R68, R240.reuse, R50, R68 ;  /* 0x00000032f044723c */ /* 0x048ff00000081044 */
[C---:B--2---:R-:W-:Y:S11]  /*1e990*/  HMMA.1688.F32.TF32 R72, R240.reuse, R54, R72 ;  /* 0x00000036f048723c */ /* 0x044ff60000081048 */
[----:B------:R-:W-:Y:S05]  /*1e9a0*/  @!UPT UIADD3 URZ, URZ, URZ, URZ ;  /* 0x0000003f3f3ff290 */ /* 0x000fea000fffe03f */
[----:B------:R-:W-:Y:S02]  /*1e9b0*/  IMAD.MOV.U32 R57, RZ, RZ, R68 ;  /* 0x000000ffff397224 */ /* 0x000fe400078e0044 */
[----:B------:R-:W-:Y:S02]  /*1e9c0*/  IMAD.MOV.U32 R56, RZ, RZ, R69 ;  /* 0x000000ffff387224 */ /* 0x000fe400078e0045 */
[----:B------:R-:W-:Y:S02]  /*1e9d0*/  IMAD.MOV.U32 R53, RZ, RZ, R70 ;  /* 0x000000ffff357224 */ /* 0x000fe400078e0046 */
[----:B------:R-:W-:Y:S02]  /*1e9e0*/  IMAD.MOV.U32 R52, RZ, RZ, R71 ;  /* 0x000000ffff347224 */ /* 0x000fe400078e0047 */
[----:B----4-:R-:W-:Y:S01]  /*1e9f0*/  HMMA.1688.F32.TF32 R68, R240, R46, R124 ;  /* 0x0000002ef044723c */ /* 0x010fe2000008107c */
[----:B------:R-:W-:Y:S02]  /*1ea00*/  IMAD.MOV.U32 R44, RZ, RZ, R75 ;  /* 0x000000ffff2c7224 */ /* 0x000fe400078e004b */
[----:B------:R-:W-:-:S02]  /*1ea10*/  IMAD.MOV.U32 R45, RZ, RZ, R74 ;  /* 0x000000ffff2d7224 */ /* 0x000fc400078e004a */
[----:B------:R-:W-:Y:S11]  /*1ea20*/  IMAD.MOV.U32 R48, RZ, RZ, R73 ;  /* 0x000000ffff307224 */ /* 0x000ff600078e0049 */
[----:B------:R-:W-:Y:S08]  /*1ea30*/  @!UPT UIADD3 URZ, URZ, URZ, URZ ;  /* 0x0000003f3f3ff290 */ /* 0x000ff0000fffe03f */
[----:B------:R-:W-:Y:S02]  /*1ea40*/  IMAD.MOV.U32 R65, RZ, RZ, R68 ;  /* 0x000000ffff417224 */ /* 0x000fe400078e0044 */
[----:B------:R-:W-:Y:S02]  /*1ea50*/  IMAD.MOV.U32 R64, RZ, RZ, R69 ;  /* 0x000000ffff407224 */ /* 0x000fe400078e0045 */
[----:B------:R-:W-:Y:S02]  /*1ea60*/  IMAD.MOV.U32 R61, RZ, RZ, R70 ;  /* 0x000000ffff3d7224 */ /* 0x000fe400078e0046 */
[----:B------:R-:W-:Y:S02]  /*1ea70*/  IMAD.MOV.U32 R60, RZ, RZ, R71 ;  /* 0x000000ffff3c7224 */ /* 0x000fe400078e0047 */
[----:B------:R-:W-:Y:S01]  /*1ea80*/  HMMA.1688.F32.TF32 R68, R240, R42, R244 ;  /* 0x0000002af044723c */ /* 0x000fe200000810f4 */
[----:B------:R-:W-:Y:S01]  /*1ea90*/  IMAD.MOV.U32 R49, RZ, RZ, R72 ;  /* 0x000000ffff317224 */ /* 0x000fe200078e0048 */
[----:B------:R-:W-:Y:S04]  /*1eaa0*/  STL [R1+0x224c], R44 ;  /* 0x00224c2c01007387 */ /* 0x000fe80000100800 */
[----:B------:R-:W-:Y:S04]  /*1eab0*/  STL [R1+0x2248], R45 ;  /* 0x0022482d01007387 */ /* 0x000fe80000100800 */
[----:B------:R-:W-:Y:S04]  /*1eac0*/  STL [R1+0x2244], R48 ;  /* 0x0022443001007387 */ /* 0x000fe80000100800 */
[----:B------:R-:W-:Y:S04]  /*1ead0*/  STL [R1+0x2240], R49 ;  /* 0x0022403101007387 */ /* 0x000fe80000100800 */
[----:B------:R-:W-:Y:S04]  /*1eae0*/  STL [R1+0x225c], R52 ;  /* 0x00225c3401007387 */ /* 0x000fe80000100800 */
[----:B------:R-:W-:Y:S02]  /*1eaf0*/  STL [R1+0x2258], R53 ;  /* 0x0022583501007387 */ /* 0x000fe40000100800 */
[----:B-1----:R-:W-:-:S02]  /*1eb00*/  IMAD.MOV.U32 R4, RZ, RZ, R68 ;  /* 0x000000ffff047224 */ /* 0x002fc400078e0044 */
[----:B------:R-:W-:Y:S01]  /*1eb10*/  IMAD.MOV.U32 R5, RZ, RZ, R69 ;  /* 0x000000ffff057224 */ /* 0x000fe200078e0045 */
[----:B------:R-:W-:Y:S01]  /*1eb20*/  STL [R1+0x2254], R56 ;  /* 0x0022543801007387 */ /* 0x000fe20000100800 */
[----:B------:R-:W-:Y:S02]  /*1eb30*/  IMAD.MOV.U32 R8, RZ, RZ, R70 ;  /* 0x000000ffff087224 */ /* 0x000fe400078e0046 */
[----:B------:R-:W-:Y:S01]  /*1eb40*/  IMAD.MOV.U32 R9, RZ, RZ, R71 ;  /* 0x000000ffff097224 */ /* 0x000fe200078e0047 */
[----:B------:R-:W-:Y:S01]  /*1eb50*/  STL [R1+0x2250], R57 ;  /* 0x0022503901007387 */ /* 0x000fe20000100800 */
[----:B------:R-:W-:Y:S01]  /*1eb60*/  HMMA.1688.F32.TF32 R68, R240, R38, R248 ;  /* 0x00000026f044723c */ /* 0x000fe200000810f8 */
[----:B------:R-:W-:-:S06]  /*1eb70*/  IMAD.MOV.U32 R244, RZ, RZ, R27 ;  /* 0x000000fffff47224 */ /* 0x000fcc00078e001b */
[----:B------:R-:W-:Y:S02]  /*1eb80*/  IMAD.MOV.U32 R248, RZ, RZ, R30 ;  /* 0x000000fffff87224 */ /* 0x000fe400078e001e */
[----:B------:R-:W2:Y:S01]  /*1eb90*/  LDL.LU R30, [R1+0x2514] ;  /* 0x00251400011e7983 */ /* 0x000ea20000300800 */
[----:B------:R-:W-:Y:S02]  /*1eba0*/  IMAD.MOV.U32 R249, RZ, RZ, R35 ;  /* 0x000000fffff97224 */ /* 0x000fe400078e0023 */
[----:B------:R-:W-:Y:S01]  /*1ebb0*/  IMAD.MOV.U32 R250, RZ, RZ, R34 ;  /* 0x000000fffffa7224 */ /* 0x000fe200078e0022 */
[----:B------:R-:W3:Y:S01]  /*1ebc0*/  LDL.LU R35, [R1+0x2510] ;  /* 0x0025100001237983 */ /* 0x000ee20000300800 */
[----:B------:R-:W-:-:S03]  /*1ebd0*/  IMAD.MOV.U32 R251, RZ, RZ, R22 ;  /* 0x000000fffffb7224 */ /* 0x000fc600078e0016 */
[----:B------:R-:W4:Y:S01]  /*1ebe0*/  LDL.LU R34, [R1+0x250c] ;  /* 0x00250c0001227983 */ /* 0x000f220000300800 */
[----:B------:R-:W-:-:S03]  /*1ebf0*/  IMAD.MOV.U32 R245, RZ, RZ, R26 ;  /* 0x000000fffff57224 */ /* 0x000fc600078e001a */
[----:B------:R-:W4:Y:S01]  /*1ec00*/  LDL.LU R22, [R1+0x2508] ;  /* 0x0025080001167983 */ /* 0x000f220000300800 */
[----:B------:R-:W-:-:S03]  /*1ec10*/  IMAD.MOV.U32 R246, RZ, RZ, R23 ;  /* 0x000000fffff67224 */ /* 0x000fc600078e0017 */
[----:B------:R-:W4:Y:S01]  /*1ec20*/  LDL.LU R27, [R1+0x2504] ;  /* 0x00250400011b7983 */ /* 0x000f220000300800 */
[----:B------:R-:W-:-:S03]  /*1ec30*/  IMAD.MOV.U32 R247, RZ, RZ, R31 ;  /* 0x000000fffff77224 */ /* 0x000fc600078e001f */
[----:B------:R-:W4:Y:S04]  /*1ec40*/  LDL.LU R26, [R1+0x2500] ;  /* 0x00250000011a7983 */ /* 0x000f280000300800 */
[----:B------:R-:W4:Y:S04]  /*1ec50*/  LDL.LU R23, [R1+0x24fc] ;  /* 0x0024fc0001177983 */ /* 0x000f280000300800 */
[----:B------:R-:W4:Y:S04]  /*1ec60*/  LDL.LU R31, [R1+0x24f8] ;  /* 0x0024f800011f7983 */ /* 0x000f280000300800 */
[----:B------:R-:W4:Y:S04]  /*1ec70*/  LDL.LU R100, [R1+0xd90] ;  /* 0x000d900001647983 */ /* 0x000f280000300800 */
[----:B------:R-:W4:Y:S04]  /*1ec80*/  LDL.LU R101, [R1+0xd94] ;  /* 0x000d940001657983 */ /* 0x000f280000300800 */
[----:B------:R-:W4:Y:S04]  /*1ec90*/  LDL.LU R102, [R1+0xd98] ;  /* 0x000d980001667983 */ /* 0x000f280000300800 */
[----:B------:R-:W4:Y:S01]  /*1eca0*/  LDL.LU R103, [R1+0xd9c] ;  /* 0x000d9c0001677983 */ /* 0x000f220000300800 */
        /* <DEDUP_REMOVED lines=23> */
[----:B------:R-:W4:Y:S01]  /*1ee20*/  LDL.LU R87, [R1+0xd5c] ;  /* 0x000d5c0001577983 */ /* 0x000f220000300800 */
[----:B------:R-:W-:-:S02]  /*1ee30*/  IMAD.MOV.U32 R12, RZ, RZ, R68 ;  /* 0x000000ffff0c7224 */ /* 0x000fc400078e0044 */
[----:B------:R-:W-:Y:S02]  /*1ee40*/  IMAD.MOV.U32 R13, RZ, RZ, R69 ;  /* 0x000000ffff0d7224 */ /* 0x000fe400078e0045 */
[----:B------:R-:W-:Y:S02]  /*1ee50*/  IMAD.MOV.U32 R16, RZ, RZ, R70 ;  /* 0x000000ffff107224 */ /* 0x000fe400078e0046 */
[----:B------:R-:W-:Y:S02]  /*1ee60*/  IMAD.MOV.U32 R17, RZ, RZ, R71 ;  /* 0x000000ffff117224 */ /* 0x000fe400078e0047 */
[----:B--2---:R-:W-:Y:S02]  /*1ee70*/  IMAD.MOV.U32 R71, RZ, RZ, R30 ;  /* 0x000000ffff477224 */ /* 0x004fe400078e001e */
[----:B---3--:R-:W-:Y:S02]  /*1ee80*/  IMAD.MOV.U32 R70, RZ, RZ, R35 ;  /* 0x000000ffff467224 */ /* 0x008fe400078e0023 */
[----:B----4-:R-:W-:-:S02]  /*1ee90*/  IMAD.MOV.U32 R69, RZ, RZ, R34 ;  /* 0x000000ffff457224 */ /* 0x010fc400078e0022 */
[----:B------:R-:W-:Y:S02]  /*1eea0*/  IMAD.MOV.U32 R68, RZ, RZ, R22 ;  /* 0x000000ffff447224 */ /* 0x000fe400078e0016 */
[----:B------:R-:W-:Y:S02]  /*1eeb0*/  IMAD.MOV.U32 R81, RZ, RZ, R15 ;  /* 0x000000ffff517224 */ /* 0x000fe400078e000f */
[----:B------:R-:W-:Y:S02]  /*1eec0*/  IMAD.MOV.U32 R80, RZ, RZ, R14 ;  /* 0x000000ffff507224 */ /* 0x000fe400078e000e */
[----:B------:R-:W2:Y:S04]  /*1eed0*/  LDL.LU R14, [R1+0x24e4] ;  /* 0x0024e400010e7983 */ /* 0x000ea80000300800 */
[----:B------:R-:W2:Y:S01]  /*1eee0*/  LDL.LU R15, [R1+0x24e0] ;  /* 0x0024e000010f7983 */ /* 0x000ea20000300800 */
[----:B------:R-:W-:-:S02]  /*1eef0*/  IMAD.MOV.U32 R82, RZ, RZ, R18 ;  /* 0x000000ffff527224 */ /* 0x000fc400078e0012 */
[----:B------:R-:W-:Y:S01]  /*1ef00*/  IMAD.MOV.U32 R83, RZ, RZ, R19 ;  /* 0x000000ffff537224 */ /* 0x000fe200078e0013 */
[----:B------:R-:W3:Y:S04]  /*1ef10*/  LDL.LU R18, [R1+0x24dc] ;  /* 0x0024dc0001127983 */ /* 0x000ee80000300800 */
[----:B------:R-:W3:Y:S01]  /*1ef20*/  LDL.LU R19, [R1+0x24d8] ;  /* 0x0024d80001137983 */ /* 0x000ee20000300800 */
[----:B------:R-:W-:-:S03]  /*1ef30*/  IMAD.MOV.U32 R72, RZ, RZ, R31 ;  /* 0x000000ffff487224 */ /* 0x000fc600078e001f */
[----:B------:R-:W4:Y:S01]  /*1ef40*/  LDL.LU R22, [R1+0x24d4] ;  /* 0x0024d40001167983 */ /* 0x000f220000300800 */
[----:B------:R-:W-:-:S03]  /*1ef50*/  IMAD.MOV.U32 R73, RZ, RZ, R23 ;  /* 0x000000ffff497224 */ /* 0x000fc600078e0017 */
[----:B------:R-:W3:Y:S04]  /*1ef60*/  LDL.LU R34, [R1+0x24d0] ;  /* 0x0024d00001227983 */ /* 0x000ee80000300800 */
[----:B------:R-:W3:Y:S04]  /*1ef70*/  LDL.LU R35, [R1+0x24cc] ;  /* 0x0024cc0001237983 */ /* 0x000ee80000300800 */
[----:B------:R-:W3:Y:S04]  /*1ef80*/  LDL.LU R30, [R1+0x24c8] ;  /* 0x0024c800011e7983 */ /* 0x000ee80000300800 */
[----:B------:R-:W3:Y:S04]  /*1ef90*/  LDL.LU R31, [R1+0x24c4] ;  /* 0x0024c400011f7983 */ /* 0x000ee80000300800 */
[----:B------:R-:W4:Y:S01]  /*1efa0*/  LDL.LU R23, [R1+0x24c0] ;  /* 0x0024c00001177983 */ /* 0x000f220000300800 */
[----:B------:R-:W-:-:S02]  /*1efb0*/  IMAD.MOV.U32 R74, RZ, RZ, R26 ;  /* 0x000000ffff4a7224 */ /* 0x000fc400078e001a */
[----:B------:R-:W-:Y:S01]  /*1efc0*/  IMAD.MOV.U32 R75, RZ, RZ, R27 ;  /* 0x000000ffff4b7224 */ /* 0x000fe200078e001b */
[----:B------:R-:W3:Y:S04]  /*1efd0*/  LDL.LU R26, [R1+0x24bc] ;  /* 0x0024bc00011a7983 */ /* 0x000ee80000300800 */
[----:B------:R-:W3:Y:S02]  /*1efe0*/  LDL.LU R27, [R1+0x24b8] ;  /* 0x0024b800011b7983 */ /* 0x000ee40000300800 */
[C---:B------:R-:W-:Y:S08]  /*1eff0*/  HMMA.1688.F32.TF32 R72, R236.reuse, R66, R72 ;  /* 0x00000042ec48723c */ /* 0x040ff00000081048 */
[----:B------:R-:W-:Y:S08]  /*1f000*/  HMMA.1688.F32.TF32 R68, R236, R62, R68 ;  /* 0x0000003eec44723c */ /* 0x000ff00000081044 */
[----:B--2---:R-:W-:Y:S11]  /*1f010*/  HMMA.1688.F32.TF32 R80, R240, R14, R80 ;  /* 0x0000000ef050723c */ /* 0x004ff60000081050 */
[----:B------:R-:W-:Y:S11]  /*1f020*/  @!UPT UIADD3 URZ, URZ, URZ, URZ ;  /* 0x0000003f3f3ff290 */ /* 0x000ff6000fffe03f */
[----:B------:R-:W-:Y:S01]  /*1f030*/  @!UPT UIADD3 URZ, URZ, URZ, URZ ;  /* 0x0000003f3f3ff290 */ /* 0x000fe2000fffe03f */
        /* <DEDUP_REMOVED lines=8> */
[----:B-1----:R-:W-:Y:S08]  /*1f0c0*/  HMMA.1688.F32.TF32 R68, R236, R58, R248 ;  /* 0x0000003aec44723c */ /* 0x002ff000000810f8 */
[C---:B---3--:R-:W-:Y:S01]  /*1f0d0*/  HMMA.1688.F32.TF32 R84, R240.reuse, R18, R84 ;  /* 0x00000012f054723c */ /* 0x048fe20000081054 */
[----:B------:R-:W-:Y:S04]  /*1f0e0*/  STL.64 [R1+0x620], R80 ;  /* 0x0006205001007387 */ /* 0x000fe80000100a00 */
[----:B------:R-:W-:Y:S03]  /*1f0f0*/  STL.64 [R1+0x628], R82 ;  /* 0x0006285201007387 */ /* 0x000fe60000100a00 */
[C---:B----4-:R-:W-:Y:S01]  /*1f100*/  HMMA.1688.F32.TF32 R88, R240.reuse, R22, R88 ;  /* 0x00000016f058723c */ /* 0x050fe20000081058 */
[----:B------:R-:W2:Y:S04]  /*1f110*/  LDL.LU R244, [R1+0xb10] ;  /* 0x000b100001f47983 */ /* 0x000ea80000300800 */
[----:B------:R-:W-:Y:S03]  /*1f120*/  STL.64 [R1+0x630], R72 ;  /* 0x0006304801007387 */ /* 0x000fe60000100a00 */
[C---:B------:R-:W-:Y:S01]  /*1f130*/  HMMA.1688.F32.TF32 R96, R240.reuse, R30, R96 ;  /* 0x0000001ef060723c */ /* 0x040fe20000081060 */
[----:B------:R-:W-:Y:S04]  /*1f140*/  STL.64 [R1+0x638], R74 ;  /* 0x0006384a01007387 */ /* 0x000fe80000100a00 */
[----:B------:R1:W-:Y:S04]  /*1f150*/  STL.64 [R1+0x640], R68 ;  /* 0x0006404401007387 */ /* 0x0003e80000100a00 */
[----:B------:R3:W-:Y:S01]  /*1f160*/  STL.64 [R1+0x648], R70 ;  /* 0x0006484601007387 */ /* 0x0007e20000100a00 */
[----:B------:R-:W-:Y:S03]  /*1f170*/  HMMA.1688.F32.TF32 R100, R240, R34, R100 ;  /* 0x00000022f064723c */ /* 0x000fe60000081064 */
[----:B------:R-:W2:Y:S04]  /*1f180*/  LDL.LU R245, [R1+0xb14] ;  /* 0x000b140001f57983 */ /* 0x000ea80000300800 */
[----:B------:R-:W2:Y:S04]  /*1f190*/  LDL.LU R246, [R1+0xb18] ;  /* 0x000b180001f67983 */ /* 0x000ea80000300800 */
[----:B------:R-:W2:Y:S04]  /*1f1a0*/  LDL.LU R247, [R1+0xb1c] ;  /* 0x000b1c0001f77983 */ /* 0x000ea80000300800 */
[----:B------:R-:W4:Y:S04]  /*1f1b0*/  LDL.LU R124, [R1+0xb30] ;  /* 0x000b3000017c7983 */ /* 0x000f280000300800 */
[----:B------:R-:W4:Y:S04]  /*1f1c0*/  LDL.LU R125, [R1+0xb34] ;  /* 0x000b3400017d7983 */ /* 0x000f280000300800 */
[----:B------:R-:W4:Y:S04]  /*1f1d0*/  LDL.LU R126, [R1+0xb38] ;  /* 0x000b3800017e7983 */ /* 0x000f280000300800 */
[----:B------:R-:W4:Y:S04]  /*1f1e0*/  LDL.LU R127, [R1+0xb3c] ;  /* 0x000b3c00017f7983 */ /* 0x000f280000300800 */
[----:B-1----:R-:W2:Y:S04]  /*1f1f0*/  LDL.LU R68, [R1+0xb50] ;  /* 0x000b500001447983 */ /* 0x002ea80000300800 */
[----:B------:R-:W2:Y:S04]  /*1f200*/  LDL.LU R69, [R1+0xb54] ;  /* 0x000b540001457983 */ /* 0x000ea80000300800 */
[----:B---3--:R-:W2:Y:S04]  /*1f210*/  LDL.LU R70, [R1+0xb58] ;  /* 0x000b580001467983 */ /* 0x008ea80000300800 */
[----:B------:R-:W2:Y:S01]  /*1f220*/  LDL.LU R71, [R1+0xb5c] ;  /* 0x000b5c0001477983 */ /* 0x000ea20000300800 */
[----:B------:R-:W-:-:S03]  /*1f230*/  IMAD.MOV.U32 R52, RZ, RZ, R84 ;  /* 0x000000ffff347224 */ /* 0x000fc600078e0054 */
[----:B------:R-:W3:Y:S01]  /*1f240*/  LDL.LU R80, [R1+0xb80] ;  /* 0x000b800001507983 */ /* 0x000ee20000300800 */
[----:B------:R-:W-:-:S03]  /*1f250*/  IMAD.MOV.U32 R53, RZ, RZ, R85 ;  /* 0x000000ffff357224 */ /* 0x000fc600078e0055 */
[----:B------:R-:W3:Y:S01]  /*1f260*/  LDL.LU R81, [R1+0xb84] ;  /* 0x000b840001517983 */ /* 0x000ee20000300800 */
[----:B------:R-:W-:-:S03]  /*1f270*/  IMAD.MOV.U32 R56, RZ, RZ, R86 ;  /* 0x000000ffff387224 */ /* 0x000fc600078e0056 */
[----:B------:R-:W3:Y:S01]  /*1f280*/  LDL.LU R82, [R1+0xb88] ;  /* 0x000b880001527983 */ /* 0x000ee20000300800 */
[----:B------:R-:W-:-:S03]  /*1f290*/  IMAD.MOV.U32 R57, RZ, RZ, R87 ;  /* 0x000000ffff397224 */ /* 0x000fc600078e0057 */
[----:B------:R-:W3:Y:S01]  /*1f2a0*/  LDL.LU R83, [R1+0xb8c] ;  /* 0x000b8c0001537983 */ /* 0x000ee20000300800 */
[----:B------:R-:W-:-:S03]  /*1f2b0*/  IMAD.MOV.U32 R44, RZ, RZ, R88 ;  /* 0x000000ffff2c7224 */ /* 0x000fc600078e0058 */
[----:B------:R-:W2:Y:S01]  /*1f2c0*/  LDL.LU R84, [R1+0xb90] ;  /* 0x000b900001547983 */ /* 0x000ea20000300800 */
        /* <DEDUP_REMOVED lines=21> */
[----:B------:R-:W2:Y:S04]  /*1f420*/  LDL.LU R99, [R1+0xbcc] ;  /* 0x000bcc0001637983 */ /* 0x000ea80000300800 */
        /* <DEDUP_REMOVED lines=20> */
[----:B------:R-:W3:Y:S04]  /*1f570*/  LDL.LU R204, [R1+0xc50] ;  /* 0x000c500001cc7983 */ /* 0x000ee80000300800 */
[----:B------:R-:W3:Y:S04]  /*1f580*/  LDL.LU R205, [R1+0xc54] ;  /* 0x000c540001cd7983 */ /* 0x000ee80000300800 */
[----:B------:R-:W3:Y:S04]  /*1f590*/  LDL.LU R206, [R1+0xc58] ;  /* 0x000c580001ce7983 */ /* 0x000ee80000300800 */
[----:B------:R-:W3:Y:S04]  /*1f5a0*/  LDL.LU R207, [R1+0xc5c] ;  /* 0x000c5c0001cf7983 */ /* 0x000ee80000300800 */
        /* <DEDUP_REMOVED lines=28> */
[----:B------:R-:W-:Y:S03]  /*1f770*/  HMMA.1688.F32.TF32 R92, R240, R26, R92 ;  /* 0x0000001af05c723c */ /* 0x000fe6000008105c */
        /* <DEDUP_REMOVED lines=17> */
[----:B------:R-:W-:Y:S01]  /*1f890*/  IMAD.MOV.U32 R37, RZ, RZ, R93 ;  /* 0x000000ffff257224 */ /* 0x000fe200078e005d */
[----:B------:R-:W4:Y:S01]  /*1f8a0*/  LDL.LU R92, [R1+0xbb0] ;  /* 0x000bb000015c7983 */ /* 0x000f220000300800 */
[----:B------:R-:W-:Y:S02]  /*1f8b0*/  IMAD.MOV.U32 R40, RZ, RZ, R94 ;  /* 0x000000ffff287224 */ /* 0x000fe400078e005e */
[----:B------:R-:W-:Y:S01]  /*1f8c0*/  IMAD.MOV.U32 R41, RZ, RZ, R95 ;  /* 0x000000ffff297224 */ /* 0x000fe200078e005f */
        /* <DEDUP_REMOVED lines=11> */
[----:B------:R-:W-:Y:S04]  /*1f980*/  LDS R240, [R79+0x22100] ;  /* 0x022100004ff07984 */ /* 0x000fe80000000800 */
[----:B------:R-:W-:Y:S04]  /*1f990*/  LDS R242, [R79+0x23100] ;  /* 0x023100004ff27984 */ /* 0x000fe80000000800 */
[----:B------:R-:W-:Y:S04]  /*1f9a0*/  LDS R241, [R252+0x22100] ;  /* 0x02210000fcf17984 */ /* 0x000fe80000000800 */
[----:B------:R-:W1:Y:S01]  /*1f9b0*/  LDS R243, [R252+0x23100] ;  /* 0x02310000fcf37984 */ /* 0x000e620000000800 */
[----:B--2---:R-:W-:Y:S08]  /*1f9c0*/  HMMA.1688.F32.TF32 R200, R236, R18, R200 ;  /* 0x00000012ecc8723c */ /* 0x004ff000000810c8 */
[----:B-1----:R-:W-:Y:S08]  /*1f9d0*/  HMMA.1688.F32.TF32 R188, R240, R62, R188 ;  /* 0x0000003ef0bc723c */ /* 0x002ff000000810bc */
[C---:B---3--:R-:W-:Y:S08]  /*1f9e0*/  HMMA.1688.F32.TF32 R204, R236.reuse, R22, R204 ;  /* 0x00000016eccc723c */ /* 0x048ff000000810cc */
[C---:B----4-:R-:W-:Y:S08]  /*1f9f0*/  HMMA.1688.F32.TF32 R208, R236.reuse, R26, R208 ;  /* 0x0000001aecd0723c */ /* 0x050ff000000810d0 */
[C---:B------:R-:W-:Y:S08]  /*1fa00*/  HMMA.1688.F32.TF32 R216, R236.reuse, R34, R216 ;  /* 0x00000022ecd8723c */ /* 0x040ff000000810d8 */
[C---:B------:R-:W-:Y:S08]  /*1fa10*/  HMMA.1688.F32.TF32 R220, R236.reuse, R38, R220 ;  /* 0x00000026ecdc723c */ /* 0x040ff000000810dc */
[C---:B------:R-:W-:Y:S08]  /*1fa20*/  HMMA.1688.F32.TF32 R224, R236.reuse, R42, R224 ;  /* 0x0000002aece0723c */ /* 0x040ff000000810e0 */
[C---:B------:R-:W-:Y:S08]  /*1fa30*/  HMMA.1688.F32.TF32 R116, R236.reuse, R50, R116 ;  /* 0x00000032ec74723c */ /* 0x040ff00000081074 */
[C---:B------:R-:W-:Y:S08]  /*1fa40*/  HMMA.1688.F32.TF32 R120, R236.reuse, R54, R120 ;  /* 0x00000036ec78723c */ /* 0x040ff00000081078 */
[C---:B------:R-:W-:Y:S11]  /*1fa50*/  HMMA.1688.F32.TF32 R228, R236.reuse, R46, R228 ;  /* 0x0000002eece4723c */ /* 0x040ff600000810e4 */
[----:B------:R-:W-:Y:S04]  /*1fa60*/  @!UPT UIADD3 URZ, URZ, URZ, URZ ;  /* 0x0000003f3f3ff290 */ /* 0x000fe8000fffe03f */
[----:B------:R-:W-:Y:S01]  /*1fa70*/  STL.64 [R1+0x660], R120 ;  /* 0x0006607801007387 */ /* 0x000fe20000100a00 */
[----:B------:R-:W-:Y:S03]  /*1fa80*/  HMMA.1688.F32.TF32 R212, R236, R30, R212 ;  /* 0x0000001eecd4723c */ /* 0x000fe600000810d4 */
[----:B------:R1:W-:Y:S05]  /*1fa90*/  STL.64 [R1+0x668], R122 ;  /* 0x0006687a01007387 */ /* 0x0003ea0000100a00 */
[----:B------:R-:W-:Y:S01]  /*1faa0*/  HMMA.1688.F32.TF32 R112, R240, R6, R112 ;  /* 0x00000006f070723c */ /* 0x000fe20000081070 */
[----:B-1----:R-:W2:Y:S07]  /*1fab0*/  LDL.LU.64 R122, [R1+0x24b0] ;  /* 0x0024b000017a7983 */ /* 0x002eae0000300a00 */
[----:B------:R-:W-:Y:S01]  /*1fac0*/  HMMA.1688.F32.TF32 R196, R236, R14, R196 ;  /* 0x0000000eecc4723c */ /* 0x000fe200000810c4 */
[----:B------:R-:W2:Y:S04]  /*1fad0*/  LDL.LU.64 R120, [R1+0x24a8] ;  /* 0x0024a80001787983 */ /* 0x000ea80000300a00 */
[----:B------:R-:W-:Y:S04]  /*1fae0*/  STL.64 [R1+0x670], R116 ;  /* 0x0006707401007387 */ /* 0x000fe80000100a00 */
[----:B------:R1:W-:Y:S01]  /*1faf0*/  STL.64 [R1+0x678], R118 ;  /* 0x0006787601007387 */ /* 0x0003e20000100a00 */
[C---:B------:R-:W-:Y:S03]  /*1fb00*/  HMMA.1688.F32.TF32 R104, R240.reuse, R58, R104 ;  /* 0x0000003af068723c */ /* 0x040fe60000081068 */
[----:B------:R-:W-:Y:S04]  /*1fb10*/  LDS R236, [R79+0x22180] ;  /* 0x022180004fec7984 */ /* 0x000fe80000000800 */
[----:B------:R-:W-:Y:S01]  /*1fb20*/  LDS R238, [R79+0x23180] ;  /* 0x023180004fee7984 */ /* 0x000fe20000000800 */
[C---:B------:R-:W-:Y:S03]  /*1fb30*/  HMMA.1688.F32.TF32 R192, R240.reuse, R66, R192 ;  /* 0x00000042f0c0723c */ /* 0x040fe600000810c0 */
[----:B-1----:R-:W3:Y:S04]  /*1fb40*/  LDL.LU.64 R118, [R1+0x24a0] ;  /* 0x0024a00001767983 */ /* 0x002ee80000300a00 */
[----:B------:R-:W3:Y:S04]  /*1fb50*/  LDL.LU.64 R116, [R1+0x2498] ;  /* 0x0024980001747983 */ /* 0x000ee80000300a00 */
[----:B------:R-:W-:Y:S01]  /*1fb60*/  STL.64 [R1+0x680], R228 ;  /* 0x000680e401007387 */ /* 0x000fe20000100a00 */
[C---:B------:R-:W-:Y:S03]  /*1fb70*/  HMMA.1688.F32.TF32 R108, R240.reuse, R10, R108 ;  /* 0x0000000af06c723c */ /* 0x040fe6000008106c */
[----:B------:R-:W-:Y:S04]  /*1fb80*/  STL.64 [R1+0x688], R230 ;  /* 0x000688e601007387 */ /* 0x000fe80000100a00 */
[----:B------:R-:W-:Y:S04]  /*1fb90*/  STL.64 [R1+0x690], R224 ;  /* 0x000690e001007387 */ /* 0x000fe80000100a00 */
[----:B------:R-:W-:Y:S01]  /*1fba0*/  STL.64 [R1+0x698], R226 ;  /* 0x000698e201007387 */ /* 0x000fe20000100a00 */
[C---:B------:R-:W-:Y:S03]  /*1fbb0*/  HMMA.1688.F32.TF32 R100, R240.reuse, R54, R100 ;  /* 0x00000036f064723c */ /* 0x040fe60000081064 */
        /* <DEDUP_REMOVED lines=48> */
[C---:B----4-:R-:W-:Y:S03]  /*1fec0*/  HMMA.1688.F32.TF32 R72, R240.reuse, R18, R244 ;  /* 0x00000012f048723c */ /* 0x050fe600000810f4 */
[----:B------:R-:W-:Y:S04]  /*1fed0*/  LDS R237, [R252+0x22180] ;  /* 0x02218000fced7984 */ /* 0x000fe80000000800 */
[----:B------:R-:W4:Y:S01]  /*1fee0*/  LDS R239, [R252+0x23180] ;  /* 0x02318000fcef7984 */ /* 0x000f220000000800 */
[-C--:B-1----:R-:W-:Y:S03]  /*1fef0*/  HMMA.1688.F32.TF32 R68, R240, R14.reuse, R248 ;  /* 0x0000000ef044723c */ /* 0x082fe600000810f8 */
[----:B------:R-:W-:Y:S04]  /*1ff00*/  LDS R240, [R79+0x22200] ;  /* 0x022200004ff07984 */ /* 0x000fe80000000800 */
[----:B------:R-:W-:Y:S04]  /*1ff10*/  LDS R242, [R79+0x23200] ;  /* 0x023200004ff27984 */ /* 0x000fe80000000800 */
[----:B------:R-:W-:Y:S04]  /*1ff20*/  STL.64 [R1+0x900], R80 ;  /* 0x0009005001007387 */ /* 0x000fe80000100a00 */
[----:B------:R-:W-:Y:S04]  /*1ff30*/  STL.64 [R1+0x908], R82 ;  /* 0x0009085201007387 */ /* 0x000fe80000100a00 */
[----:B------:R-:W2:Y:S04]  /*1ff40*/  LDL.LU R248, [R1+0x580] ;  /* 0x0005800001f87983 */ /* 0x000ea80000300800 */
[----:B------:R-:W-:Y:S04]  /*1ff50*/  STL.64 [R1+0x8e0], R72 ;  /* 0x0008e04801007387 */ /* 0x000fe80000100a00 */
[----:B------:R-:W-:Y:S04]  /*1ff60*/  STL.64 [R1+0x8e8], R74 ;  /* 0x0008e84a01007387 */ /* 0x000fe80000100a00 */
[----:B------:R1:W-:Y:S04]  /*1ff70*/  STL.64 [R1+0x8d0], R68 ;  /* 0x0008d04401007387 */ /* 0x0003e80000100a00 */
[----:B------:R1:W-:Y:S04]  /*1ff80*/  STL.64 [R1+0x8d8], R70 ;  /* 0x0008d84601007387 */ /* 0x0003e80000100a00 */
[----:B------:R-:W2:Y:S04]  /*1ff90*/  LDL.LU R249, [R1+0x584] ;  /* 0x0005840001f97983 */ /* 0x000ea80000300800 */
[----:B------:R-:W2:Y:S04]  /*1ffa0*/  LDL.LU R250, [R1+0x588] ;  /* 0x0005880001fa7983 */ /* 0x000ea80000300800 */
[----:B------:R-:W2:Y:S04]  /*1ffb0*/  LDL.LU R251, [R1+0x58c] ;  /* 0x00058c0001fb7983 */ /* 0x000ea80000300800 */
[----:B------:R-:W2:Y:S04]  /*1ffc0*/  LDL.LU R244, [R1+0x590] ;  /* 0x0005900001f47983 */ /* 0x000ea80000300800 */
[----:B------:R-:W2:Y:S04]  /*1ffd0*/  LDL.LU R245, [R1+0x594] ;  /* 0x0005940001f57983 */ /* 0x000ea80000300800 */
[----:B------:R-:W2:Y:S04]  /*1ffe0*/  LDL.LU R246, [R1+0x598] ;  /* 0x0005980001f67983 */ /* 0x000ea80000300800 */
[----:B------:R-:W2:Y:S04]  /*1fff0*/  LDL.LU R247, [R1+0x59c] ;  /* 0x00059c0001f77983 */ /* 0x000ea80000300800 */
[----:B-1----:R-:W2:Y:S04]  /*20000*/  LDL.LU R68, [R1+0x5b0] ;  /* 0x0005b00001447983 */ /* 0x002ea80000300800 */
        /* <DEDUP_REMOVED lines=15> */
[----:B------:R-:W4:Y:S04]  /*20100*/  LDL.LU R96, [R1+0x920] ;  /* 0x0009200001607983 */ /* 0x000f280000300800 */
[----:B------:R-:W4:Y:S04]  /*20110*/  LDL.LU R97, [R1+0x924] ;  /* 0x0009240001617983 */ /* 0x000f280000300800 */
[----:B------:R-:W4:Y:S04]  /*20120*/  LDL.LU R98, [R1+0x928] ;  /* 0x0009280001627983 */ /* 0x000f280000300800 */
[----:B------:R-:W4:Y:S04]  /*20130*/  LDL.LU R99, [R1+0x92c] ;  /* 0x00092c0001637983 */ /* 0x000f280000300800 */
        /* <DEDUP_REMOVED lines=72> */
[----:B------:R-:W-:Y:S04]  /*205c0*/  LDS R241, [R252+0x22200] ;  /* 0x02220000fcf17984 */ /* 0x000fe80000000800 */
[----:B------:R-:W1:Y:S01]  /*205d0*/  LDS R243, [R252+0x23200] ;  /* 0x02320000fcf37984 */ /* 0x000e620000000800 */
[C---:B----4-:R-:W-:Y:S08]  /*205e0*/  HMMA.1688.F32.TF32 R96, R236.reuse, R14, R96 ;  /* 0x0000000eec60723c */ /* 0x050ff00000081060 */
[C---:B--2---:R-:W-:Y:S08]  /*205f0*/  HMMA.1688.F32.TF32 R192, R236.reuse, R22, R192 ;  /* 0x00000016ecc0723c */ /* 0x044ff000000810c0 */
[C---:B---3--:R-:W-:Y:S08]  /*20600*/  HMMA.1688.F32.TF32 R196, R236.reuse, R26, R196 ;  /* 0x0000001aecc4723c */ /* 0x048ff000000810c4 */
[C---:B------:R-:W-:Y:S08]  /*20610*/  HMMA.1688.F32.TF32 R200, R236.reuse, R30, R200 ;  /* 0x0000001eecc8723c */ /* 0x040ff000000810c8 */
        /* <DEDUP_REMOVED lines=8> */
[C---:B------:R-:W-:Y:S11]  /*206a0*/  HMMA.1688.F32.TF32 R104, R236.reuse, R6, R104 ;  /* 0x00000006ec68723c */ /* 0x040ff60000081068 */
[----:B------:R-:W-:Y:S04]  /*206b0*/  @!UPT UIADD3 URZ, URZ, URZ, URZ ;  /* 0x0000003f3f3ff290 */ /* 0x000fe8000fffe03f */
[----:B------:R-:W-:Y:S04]  /*206c0*/  STL.64 [R1+0xd80], R112 ;  /* 0x000d807001007387 */ /* 0x000fe80000100a00 */
[----:B------:R2:W-:Y:S01]  /*206d0*/  STL.64 [R1+0xd88], R114 ;  /* 0x000d887201007387 */ /* 0x0005e20000100a00 */
[C---:B------:R-:W-:Y:S03]  /*206e0*/  HMMA.1688.F32.TF32 R220, R236.reuse, R50, R220 ;  /* 0x00000032ecdc723c */ /* 0x040fe600000810dc */
[----:B--2---:R-:W2:Y:S04]  /*206f0*/  LDL.LU.64 R114, [R1+0x2490] ;  /* 0x0024900001727983 */ /* 0x004ea80000300a00 */
[----:B------:R-:W2:Y:S04]  /*20700*/  LDL.LU.64 R112, [R1+0x2488] ;  /* 0x0024880001707983 */ /* 0x000ea80000300a00 */
[----:B------:R-:W-:Y:S01]  /*20710*/  STL.64 [R1+0xd70], R108 ;  /* 0x000d706c01007387 */ /* 0x000fe20000100a00 */
[C---:B------:R-:W-:Y:S03]  /*20720*/  HMMA.1688.F32.TF32 R204, R236.reuse, R34, R204 ;  /* 0x00000022eccc723c */ /* 0x040fe600000810cc */
[----:B------:R3:W-:Y:S04]  /*20730*/  STL.64 [R1+0xd78], R110 ;  /* 0x000d786e01007387 */ /* 0x0007e80000100a00 */
[----:B---3--:R-:W3:Y:S04]  /*20740*/  LDL.LU.64 R110, [R1+0x2480] ;  /* 0x00248000016e7983 */ /* 0x008ee80000300a00 */
[----:B------:R-:W3:Y:S04]  /*20750*/  LDL.LU.64 R108, [R1+0x2478] ;  /* 0x00247800016c7983 */ /* 0x000ee80000300a00 */
[----:B------:R-:W-:Y:S04]  /*20760*/  STL.64 [R1+0xd60], R104 ;  /* 0x000d606801007387 */ /* 0x000fe80000100a00 */
[----:B------:R4:W-:Y:S01]  /*20770*/  STL.64 [R1+0xd68], R106 ;  /* 0x000d686a01007387 */ /* 0x0009e20000100a00 */
[----:B------:R-:W-:Y:S03]  /*20780*/  HMMA.1688.F32.TF32 R188, R236, R18, R188 ;  /* 0x00000012ecbc723c */ /* 0x000fe600000810bc */
[----:B------:R-:W-:Y:S04]  /*20790*/  LDS R236, [R79+0x22280] ;  /* 0x022280004fec7984 */ /* 0x000fe80000000800 */
[----:B------:R-:W-:Y:S04]  /*207a0*/  LDS R238, [R79+0x23280] ;  /* 0x023280004fee7984 */ /* 0x000fe80000000800 */
[----:B----4-:R-:W4:Y:S04]  /*207b0*/  LDL.LU.64 R106, [R1+0x2470] ;  /* 0x00247000016a7983 */ /* 0x010f280000300a00 */
[----:B------:R-:W4:Y:S04]  /*207c0*/  LDL.LU.64 R104, [R1+0x2468] ;  /* 0x0024680001687983 */ /* 0x000f280000300a00 */
[----:B------:R-:W-:Y:S04]  /*207d0*/  STL.64 [R1+0xd50], R100 ;  /* 0x000d506401007387 */ /* 0x000fe80000100a00 */
[----:B------:R1:W-:Y:S02]  /*207e0*/  STL.64 [R1+0xd58], R102 ;  /* 0x000d586601007387 */ /* 0x0003e40000100a00 */
[C---:B-1----:R-:W-:Y:S02]  /*207f0*/  HMMA.1688.F32.TF32 R92, R240.reuse, R66, R92 ;  /* 0x00000042f05c723c */ /* 0x042fe4000008105c */
[----:B------:R-:W-:Y:S04]  /*20800*/  LDS R237, [R252+0x22280] ;  /* 0x02228000fced7984 */ /* 0x000fe80000000800 */
[----:B------:R-:W1:Y:S04]  /*20810*/  LDS R239, [R252+0x23280] ;  /* 0x02328000fcef7984 */ /* 0x000e680000000800 */
[----:B------:R-:W2:Y:S04]  /*20820*/  LDL.LU.64 R102, [R1+0x2460] ;  /* 0x0024600001667983 */ /* 0x000ea80000300a00 */
[----:B------:R-:W2:Y:S01]  /*20830*/  LDL.LU.64 R100, [R1+0x2458] ;  /* 0x0024580001647983 */ /* 0x000ea20000300a00 */
        /* <DEDUP_REMOVED lines=38> */
[----:B------:R1:W-:Y:S02]  /*20aa0*/  STL.64 [R1+0xf48], R74 ;  /* 0x000f484a01007387 */ /* 0x0003e40000100a00 */
[C---:B-1----:R-:W-:Y:S02]  /*20ab0*/  HMMA.1688.F32.TF32 R80, R240.reuse, R50, R124 ;  /* 0x00000032f050723c */ /* 0x042fe4000008107c */
[----:B------:R-:W-:Y:S04]  /*20ac0*/  STL.64 [R1+0xe90], R68 ;  /* 0x000e904401007387 */ /* 0x000fe80000100a00 */
[----:B------:R1:W-:Y:S02]  /*20ad0*/  STL.64 [R1+0xe98], R70 ;  /* 0x000e984601007387 */ /* 0x0003e40000100a00 */
[C---:B------:R-:W-:Y:S08]  /*20ae0*/  HMMA.1688.F32.TF32 R72, R240.reuse, R46, R244 ;  /* 0x0000002ef048723c */ /* 0x040ff000000810f4 */
[----:B-1----:R-:W-:Y:S07]  /*20af0*/  HMMA.1688.F32.TF32 R68, R240, R42, R248 ;  /* 0x0000002af044723c */ /* 0x002fee00000810f8 */
[----:B------:R1:W-:Y:S04]  /*20b00*/  STL.64 [R1+0xe80], R80 ;  /* 0x000e805001007387 */ /* 0x0003e80000100a00 */
[----:B------:R1:W-:Y:S04]  /*20b10*/  STL.64 [R1+0xe88], R82 ;  /* 0x000e885201007387 */ /* 0x0003e80000100a00 */
[----:B------:R-:W2:Y:S04]  /*20b20*/  LDL.LU R196, [R1+0x10] ;  /* 0x0000100001c47983 */ /* 0x000ea80000300800 */
[----:B------:R1:W-:Y:S04]  /*20b30*/  STL.64 [R1+0xe50], R72 ;  /* 0x000e504801007387 */ /* 0x0003e80000100a00 */
[----:B------:R1:W-:Y:S04]  /*20b40*/  STL.64 [R1+0xe58], R74 ;  /* 0x000e584a01007387 */ /* 0x0003e80000100a00 */
        /* <DEDUP_REMOVED lines=37> */
[----:B-1----:R-:W4:Y:S04]  /*20da0*/  LDL.LU R80, [R1+0x450] ;  /* 0x0004500001507983 */ /* 0x002f280000300800 */
        /* <DEDUP_REMOVED lines=43> */
[----:B------:R-:W4:Y:S04]  /*21060*/  LDL.LU R192, [R1] ;  /* 0x0000000001c07983 */ /* 0x000f280000300800 */
[----:B------:R-:W4:Y:S04]  /*21070*/  LDL.LU R193, [R1+0x4] ;  /* 0x0000040001c17983 */ /* 0x000f280000300800 */
[----:B------:R-:W4:Y:S04]  /*21080*/  LDL.LU R194, [R1+0x8] ;  /* 0x0000080001c27983 */ /* 0x000f280000300800 */
[----:B------:R-:W4:Y:S01]  /*21090*/  LDL.LU R195, [R1+0xc] ;  /* 0x00000c0001c37983 */ /* 0x000f220000300800 */
[C---:B--2---:R-:W-:Y:S08]  /*210a0*/  HMMA.1688.F32.TF32 R244, R236.reuse, R6, R244 ;  /* 0x00000006ecf4723c */ /* 0x044ff000000810f4 */
[----:B---3--:R-:W-:Y:S08]  /*210b0*/  HMMA.1688.F32.TF32 R124, R236, R62, R124 ;  /* 0x0000003eec7c723c */ /* 0x008ff0000008107c */
[C---:B----4-:R-:W-:Y:S08]  /*210c0*/  HMMA.1688.F32.TF32 R80, R240.reuse, R18, R80 ;  /* 0x00000012f050723c */ /* 0x050ff00000081050 */
[C---:B------:R-:W-:Y:S08]  /*210d0*/  HMMA.1688.F32.TF32 R84, R240.reuse, R22, R84 ;  /* 0x00000016f054723c */ /* 0x040ff00000081054 */
[C---:B------:R-:W-:Y:S08]  /*210e0*/  HMMA.1688.F32.TF32 R92, R240.reuse, R34, R92 ;  /* 0x00000022f05c723c */ /* 0x040ff0000008105c */
[C---:B------:R-:W-:Y:S08]  /*210f0*/  HMMA.1688.F32.TF32 R96, R240.reuse, R38, R96 ;  /* 0x00000026f060723c */ /* 0x040ff00000081060 */
[C---:B------:R-:W-:Y:S11]  /*21100*/  HMMA.1688.F32.TF32 R188, R240.reuse, R30, R188 ;  /* 0x0000001ef0bc723c */ /* 0x040ff600000810bc */
[----:B------:R-:W-:Y:S04]  /*21110*/  @!UPT UIADD3 URZ, URZ, URZ, URZ ;  /* 0x0000003f3f3ff290 */ /* 0x000fe8000fffe03f */
[----:B------:R-:W-:Y:S01]  /*21120*/  STL.64 [R1+0xdf0], R96 ;  /* 0x000df06001007387 */ /* 0x000fe20000100a00 */
[C---:B------:R-:W-:Y:S03]  /*21130*/  HMMA.1688.F32.TF32 R88, R240.reuse, R26, R88 ;  /* 0x0000001af058723c */ /* 0x040fe60000081058 */
[----:B------:R1:W-:Y:S04]  /*21140*/  STL.64 [R1+0xdf8], R98 ;  /* 0x000df86201007387 */ /* 0x0003e80000100a00 */
[----:B-1----:R-:W2:Y:S04]  /*21150*/  LDL.LU.64 R98, [R1+0x2450] ;  /* 0x0024500001627983 */ /* 0x002ea80000300a00 */
[----:B------:R-:W2:Y:S01]  /*21160*/  LDL.LU.64 R96, [R1+0x2448] ;  /* 0x0024480001607983 */ /* 0x000ea20000300a00 */
[----:B------:R-:W-:Y:S03]  /*21170*/  HMMA.1688.F32.TF32 R240, R240, R14, R72 ;  /* 0x0000000ef0f0723c */ /* 0x000fe60000081048 */
[----:B------:R-:W-:Y:S04]  /*21180*/  STL.64 [R1+0xde0], R92 ;  /* 0x000de05c01007387 */ /* 0x000fe80000100a00 */
[----:B------:R1:W-:Y:S01]  /*21190*/  STL.64 [R1+0xde8], R94 ;  /* 0x000de85e01007387 */ /* 0x0003e20000100a00 */
[C---:B------:R-:W-:Y:S03]  /*211a0*/  HMMA.1688.F32.TF32 R68, R236.reuse, R66, R68 ;  /* 0x00000042ec44723c */ /* 0x040fe60000081044 */
[----:B-1----:R-:W3:Y:S04]  /*211b0*/  LDL.LU.64 R94, [R1+0x2440] ;  /* 0x00244000015e7983 */ /* 0x002ee80000300a00 */
[----:B------:R-:W3:Y:S04]  /*211c0*/  LDL.LU.64 R92, [R1+0x2438] ;  /* 0x00243800015c7983 */ /* 0x000ee80000300a00 */
[----:B------:R1:W-:Y:S04]  /*211d0*/  STL.64 [R1+0xdd0], R188 ;  /* 0x000dd0bc01007387 */ /* 0x0003e80000100a00 */
[----:B------:R4:W-:Y:S04]  /*211e0*/  STL.64 [R1+0xdd8], R190 ;  /* 0x000dd8be01007387 */ /* 0x0009e80000100a00 */
[----:B-1----:R-:W2:Y:S04]  /*211f0*/  LDL.LU R188, [R1+0xd0] ;  /* 0x0000d00001bc7983 */ /* 0x002ea80000300800 */
[----:B------:R-:W2:Y:S04]  /*21200*/  LDL.LU R189, [R1+0xd4] ;  /* 0x0000d40001bd7983 */ /* 0x000ea80000300800 */
[----:B----4-:R-:W2:Y:S04]  /*21210*/  LDL.LU R190, [R1+0xd8] ;  /* 0x0000d80001be7983 */ /* 0x010ea80000300800 */
[----:B------:R-:W2:Y:S04]  /*21220*/  LDL.LU R191, [R1+0xdc] ;  /* 0x0000dc0001bf7983 */ /* 0x000ea80000300800 */
[----:B------:R-:W-:Y:S04]  /*21230*/  STL.64 [R1+0xdc0], R88 ;  /* 0x000dc05801007387 */ /* 0x000fe80000100a00 */
[----:B------:R1:W-:Y:S01]  /*21240*/  STL.64 [R1+0xdc8], R90 ;  /* 0x000dc85a01007387 */ /* 0x0003e20000100a00 */
[C---:B------:R-:W-:Y:S03]  /*21250*/  HMMA.1688.F32.TF32 R248, R236.reuse, R10, R248 ;  /* 0x0000000aecf8723c */ /* 0x040fe600000810f8 */
[----:B-1----:R-:W4:Y:S04]  /*21260*/  LDL.LU.64 R90, [R1+0x2430] ;  /* 0x00243000015a7983 */ /* 0x002f280000300a00 */
[----:B------:R-:W4:Y:S04]  /*21270*/  LDL.LU.64 R88, [R1+0x2428] ;  /* 0x0024280001587983 */ /* 0x000f280000300a00 */
[----:B------:R-:W-:Y:S04]  /*21280*/  STL.64 [R1+0xdb0], R84 ;  /* 0x000db05401007387 */ /* 0x000fe80000100a00 */
[----:B------:R1:W-:Y:S04]  /*21290*/  STL.64 [R1+0xdb8], R86 ;  /* 0x000db85601007387 */ /* 0x0003e80000100a00 */
[----:B-1----:R-:W2:Y:S04]  /*212a0*/  LDL.LU.64 R86, [R1+0x2420] ;  /* 0x0024200001567983 */ /* 0x002ea80000300a00 */
[----:B------:R-:W2:Y:S04]  /*212b0*/  LDL.LU.64 R84, [R1+0x2418] ;  /* 0x0024180001547983 */ /* 0x000ea80000300a00 */
[----:B------:R-:W-:Y:S04]  /*212c0*/  STL.64 [R1+0xda0], R80 ;  /* 0x000da05001007387 */ /* 0x000fe80000100a00 */
[----:B------:R1:W-:Y:S04]  /*212d0*/  STL.64 [R1+0xda8], R82 ;  /* 0x000da85201007387 */ /* 0x0003e80000100a00 */
[----:B-1----:R-:W2:Y:S04]  /*212e0*/  LDL.LU.64 R82, [R1+0x2410] ;  /* 0x0024100001527983 */ /* 0x002ea80000300a00 */
[----:B------:R-:W2:Y:S04]  /*212f0*/  LDL.LU.64 R80, [R1+0x2408] ;  /* 0x0024080001507983 */ /* 0x000ea80000300a00 */
[----:B------:R-:W2:Y:S04]  /*21300*/  LDL.LU.64 R74, [R1+0x2400] ;  /* 0x00240000014a7983 */ /* 0x000ea80000300a00 */
[----:B------:R-:W2:Y:S04]  /*21310*/  LDL.LU.64 R72, [R1+0x23f8] ;  /* 0x0023f80001487983 */ /* 0x000ea80000300a00 */
[----:B------:R-:W-:Y:S04]  /*21320*/  STL.64 [R1+0xd90], R240 ;  /* 0x000d90f001007387 */ /* 0x000fe80000100a00 */
[----:B------:R-:W-:Y:S04]  /*21330*/  STL.64 [R1+0xd98], R242 ;  /* 0x000d98f201007387 */ /* 0x000fe80000100a00 */
[----:B------:R-:W-:Y:S04]  /*21340*/  STL.64 [R1+0x1180], R68 ;  /* 0x0011804401007387 */ /* 0x000fe80000100a00 */
[----:B------:R1:W-:Y:S01]  /*21350*/  STL.64 [R1+0x1188], R70 ;  /* 0x0011884601007387 */ /* 0x0003e20000100a00 */
[C---:B------:R-:W-:Y:S03]  /*21360*/  HMMA.1688.F32.TF32 R228, R236.reuse, R58, R228 ;  /* 0x0000003aece4723c */ /* 0x040fe600000810e4 */
[----:B------:R-:W-:Y:S04]  /*21370*/  LDS R240, [R79+0x22300] ;  /* 0x022300004ff07984 */ /* 0x000fe80000000800 */
[----:B------:R-:W-:Y:S04]  /*21380*/  LDS R242, [R79+0x23300] ;  /* 0x023300004ff27984 */ /* 0x000fe80000000800 */
[----:B-1----:R-:W2:Y:S04]  /*21390*/  LDL.LU.64 R70, [R1+0x23f0] ;  /* 0x0023f00001467983 */ /* 0x002ea80000300a00 */
[----:B------:R-:W2:Y:S04]  /*213a0*/  LDL.LU.64 R68, [R1+0x23e8] ;  /* 0x0023e80001447983 */ /* 0x000ea80000300a00 */
[----:B------:R-:W-:Y:S04]  /*213b0*/  STL.64 [R1+0x1170], R124 ;  /* 0x0011707c01007387 */ /* 0x000fe80000100a00 */
[----:B------:R1:W-:Y:S01]  /*213c0*/  STL.64 [R1+0x1178], R126 ;  /* 0x0011787e01007387 */ /* 0x0003e20000100a00 */
[C---:B------:R-:W-:Y:S03]  /*213d0*/  HMMA.1688.F32.TF32 R224, R236.reuse, R54, R224 ;  /* 0x00000036ece0723c */ /* 0x040fe600000810e0 */
[----:B------:R-:W-:Y:S04]  /*213e0*/  LDS R241, [R252+0x22300] ;  /* 0x02230000fcf17984 */ /* 0x000fe80000000800 */
[----:B------:R-:W2:Y:S04]  /*213f0*/  LDS R243, [R252+0x23300] ;  /* 0x02330000fcf37984 */ /* 0x000ea80000000800 */
[----:B-1----:R-:W2:Y:S04]  /*21400*/  LDL.LU.64 R126, [R1+0x23e0] ;  /* 0x0023e000017e7983 */ /* 0x002ea80000300a00 */
[----:B------:R-:W2:Y:S04]  /*21410*/  LDL.LU.64 R124, [R1+0x23d8] ;  /* 0x0023d800017c7983 */ /* 0x000ea80000300a00 */
[----:B------:R-:W-:Y:S04]  /*21420*/  STL.64 [R1+0x1160], R244 ;  /* 0x001160f401007387 */ /* 0x000fe80000100a00 */
[----:B------:R1:W-:Y:S04]  /*21430*/  STL.64 [R1+0x1168], R246 ;  /* 0x001168f601007387 */ /* 0x0003e80000100a00 */
[----:B-1----:R-:W2:Y:S04]  /*21440*/  LDL.LU.64 R246, [R1+0x23d0] ;  /* 0x0023d00001f67983 */ /* 0x002ea80000300a00 */
[----:B------:R-:W2:Y:S04]  /*21450*/  LDL.LU.64 R244, [R1+0x23c8] ;  /* 0x0023c80001f47983 */ /* 0x000ea80000300a00 */
[----:B------:R-:W-:Y:S04]  /*21460*/  STL.64 [R1+0x1150], R248 ;  /* 0x001150f801007387 */ /* 0x000fe80000100a00 */
[----:B------:R1:W-:Y:S04]  /*21470*/  STL.64 [R1+0x1158], R250 ;  /* 0x001158fa01007387 */ /* 0x0003e80000100a00 */
[----:B-1----:R-:W3:Y:S04]  /*21480*/  LDL.LU.64 R250, [R1+0x23c0] ;  /* 0x0023c00001fa7983 */ /* 0x002ee80000300a00 */
[----:B------:R-:W3:Y:S01]  /*21490*/  LDL.LU.64 R248, [R1+0x23b8] ;  /* 0x0023b80001f87983 */ /* 0x000ee20000300a00 */
[C---:B------:R-:W-:Y:S08]  /*214a0*/  HMMA.1688.F32.TF32 R220, R236.reuse, R50, R220 ;  /* 0x00000032ecdc723c */ /* 0x040ff000000810dc */
[C---:B------:R-:W-:Y:S01]  /*214b0*/  HMMA.1688.F32.TF32 R216, R236.reuse, R46, R216 ;  /* 0x0000002eecd8723c */ /* 0x040fe200000810d8 */
[----:B------:R-:W-:Y:S04]  /*214c0*/  STL.64 [R1+0x1140], R228 ;  /* 0x001140e401007387 */ /* 0x000fe80000100a00 */
[----:B------:R-:W-:Y:S04]  /*214d0*/  STL.64 [R1+0x1148], R230 ;  /* 0x001148e601007387 */ /* 0x000fe80000100a00 */
[----:B------:R-:W4:Y:S04]  /*214e0*/  LDL R2, [R1+0x700] ;  /* 0x0007000001027983 */ /* 0x000f280000100800 */
[----:B------:R-:W-:Y:S04]  /*214f0*/  STL.64 [R1+0x1130], R224 ;  /* 0x001130e001007387 */ /* 0x000fe80000100a00 */
[----:B------:R-:W-:Y:S04]  /*21500*/  STL.64 [R1+0x1138], R226 ;  /* 0x001138e201007387 */ /* 0x000fe80000100a00 */
[----:B------:R-:W-:Y:S04]  /*21510*/  STL.64 [R1+0x1120], R220 ;  /* 0x001120dc01007387 */ /* 0x000fe80000100a00 */
[----:B------:R1:W-:Y:S04]  /*21520*/  STL.64 [R1+0x1128], R222 ;  /* 0x001128de01007387 */ /* 0x0003e80000100a00 */
[----:B------:R-:W4:Y:S04]  /*21530*/  LDL R0, [R1+0x704] ;  /* 0x0007040001007983 */ /* 0x000f280000100800 */
[----:B------:R-:W-:Y:S01]  /*21540*/  STL.64 [R1+0x1110], R216 ;  /* 0x001110d801007387 */ /* 0x000fe20000100a00 */
[C---:B-1----:R-:W-:Y:S03]  /*21550*/  HMMA.1688.F32.TF32 R220, R236.reuse, R42, R212 ;  /* 0x0000002aecdc723c */ /* 0x042fe600000810d4 */
[----:B------:R1:W-:Y:S05]  /*21560*/  STL.64 [R1+0x1118], R218 ;  /* 0x001118da01007387 */ /* 0x0003ea0000100a00 */
[C---:B------:R-:W-:Y:S08]  /*21570*/  HMMA.1688.F32.TF32 R212, R236.reuse, R34, R204 ;  /* 0x00000022ecd4723c */ /* 0x040ff000000810cc */
        /* <DEDUP_REMOVED lines=17> */
[----:B---3--:R-:W-:Y:S01]  /*21690*/  HMMA.1688.F32.TF32 R196, R236, R18, R248 ;  /* 0x00000012ecc4723c */ /* 0x008fe200000810f8 */
[----:B------:R-:W-:Y:S04]  /*216a0*/  LDS R236, [R79+0x22380] ;  /* 0x022380004fec7984 */ /* 0x000fe80000000800 */
[----:B------:R1:W-:Y:S03]  /*216b0*/  LDS R238, [R79+0x23380] ;  /* 0x023380004fee7984 */ /* 0x0003e60000000800 */
[C---:B------:R-:W-:Y:S01]  /*216c0*/  HMMA.1688.F32.TF32 R72, R240.reuse, R10, R72 ;  /* 0x0000000af048723c */ /* 0x040fe20000081048 */
[----:B------:R-:W-:Y:S04]  /*216d0*/  LDS R237, [R252+0x22380] ;  /* 0x02238000fced7984 */ /* 0x000fe80000000800 */
[----:B------:R-:W2:Y:S10]  /*216e0*/  LDS R239, [R252+0x23380] ;  /* 0x02338000fcef7984 */ /* 0x000eb40000000800 */
[----:B------:R-:W-:Y:S04]  /*216f0*/  STL.64 [R1+0x10a0], R196 ;  /* 0x0010a0c401007387 */ /* 0x000fe80000100a00 */
[----:B------:R-:W-:Y:S04]  /*21700*/  STL.64 [R1+0x10a8], R198 ;  /* 0x0010a8c601007387 */ /* 0x000fe80000100a00 */
[----:B------:R-:W-:Y:S04]  /*21710*/  STL.64 [R1+0x1080], R192 ;  /* 0x001080c001007387 */ /* 0x000fe80000100a00 */
[----:B------:R3:W-:Y:S04]  /*21720*/  STL.64 [R1+0x1088], R194 ;  /* 0x001088c201007387 */ /* 0x0007e80000100a00 */
[----:B-1----:R-:W2:Y:S01]  /*21730*/  LDL.LU R79, [R1+0x23b4] ;  /* 0x0023b400014f7983 */ /* 0x002ea20000300800 */
[C---:B---3--:R-:W-:Y:S08]  /*21740*/  HMMA.1688.F32.TF32 R192, R240.reuse, R66, R188 ;  /* 0x00000042f0c0723c */ /* 0x048ff000000810bc */
[C---:B------:R-:W-:Y:S08]  /*21750*/  HMMA.1688.F32.TF32 R188, R240.reuse, R62, R124 ;  /* 0x0000003ef0bc723c */ /* 0x040ff0000008107c */
[C---:B------:R-:W-:Y:S07]  /*21760*/  HMMA.1688.F32.TF32 R124, R240.reuse, R6, R68 ;  /* 0x00000006f07c723c */ /* 0x040fee0000081044 */
[----:B------:R-:W-:Y:S04]  /*21770*/  STL.64 [R1+0x1380], R192 ;  /* 0x001380c001007387 */ /* 0x000fe80000100a00 */
[----:B------:R-:W-:Y:S04]  /*21780*/  STL.64 [R1+0x1388], R194 ;  /* 0x001388c201007387 */ /* 0x000fe80000100a00 */
[----:B------:R-:W-:Y:S04]  /*21790*/  STL.64 [R1+0x1370], R188 ;  /* 0x001370bc01007387 */ /* 0x000fe80000100a00 */
[----:B------:R-:W-:Y:S04]  /*217a0*/  STL.64 [R1+0x1378], R190 ;  /* 0x001378be01007387 */ /* 0x000fe80000100a00 */
[----:B------:R-:W-:Y:S04]  /*217b0*/  STL.64 [R1+0x1360], R124 ;  /* 0x0013607c01007387 */ /* 0x000fe80000100a00 */
[----:B------:R-:W-:Y:S04]  /*217c0*/  STL.64 [R1+0x1368], R126 ;  /* 0x0013687e01007387 */ /* 0x000fe80000100a00 */
[----:B------:R-:W-:Y:S04]  /*217d0*/  STL.64 [R1+0x1350], R72 ;  /* 0x0013504801007387 */ /* 0x000fe80000100a00 */
[----:B------:R1:W-:Y:S02]  /*217e0*/  STL.64 [R1+0x1358], R74 ;  /* 0x0013584a01007387 */ /* 0x0003e40000100a00 */
[C---:B-1----:R-:W-:Y:S08]  /*217f0*/  HMMA.1688.F32.TF32 R72, R240.reuse, R50, R84 ;  /* 0x00000032f048723c */ /* 0x042ff00000081054 */
[C---:B--2---:R-:W-:Y:S08]  /*21800*/  HMMA.1688.F32.TF32 R68, R240.reuse, R58, R76 ;  /* 0x0000003af044723c */ /* 0x044ff0000008104c */
[C---:B------:R-:W-:Y:S11]  /*21810*/  HMMA.1688.F32.TF32 R76, R240.reuse, R54, R80 ;  /* 0x00000036f04c723c */ /* 0x040ff60000081050 */
[----:B------:R-:W-:Y:S04]  /*21820*/  @!UPT UIADD3 URZ, URZ, URZ, URZ ;  /* 0x0000003f3f3ff290 */ /* 0x000fe8000fffe03f */
[----:B------:R-:W-:Y:S04]  /*21830*/  STL.64 [R1+0x1340], R68 ;  /* 0x0013404401007387 */ /* 0x000fe80000100a00 */
[----:B------:R4:W-:Y:S04]  /*21840*/  STL.64 [R1+0x1348], R70 ;  /* 0x0013484601007387 */ /* 0x0009e80000100a00 */
[----:B------:R-:W-:Y:S04]  /*21850*/  STL.64 [R1+0x1330], R76 ;  /* 0x0013304c01007387 */ /* 0x000fe80000100a00 */
[----:B------:R1:W-:Y:S01]  /*21860*/  STL.64 [R1+0x1338], R78 ;  /* 0x0013384e01007387 */ /* 0x0003e20000100a00 */
[C---:B----4-:R-:W-:Y:S03]  /*21870*/  HMMA.1688.F32.TF32 R68, R240.reuse, R46, R88 ;  /* 0x0000002ef044723c */ /* 0x050fe60000081058 */
        /* <DEDUP_REMOVED lines=21> */
[----:B-1----:R-:W-:Y:S07]  /*219d0*/  HMMA.1688.F32.TF32 R72, R240, R14, R120 ;  /* 0x0000000ef048723c */ /* 0x002fee0000081078 */
[----:B------:R-:W-:Y:S04]  /*219e0*/  STL.64 [R1+0x12b0], R68 ;  /* 0x0012b04401007387 */ /* 0x000fe80000100a00 */
[----:B------:R-:W-:Y:S04]  /*219f0*/  STL.64 [R1+0x12b8], R70 ;  /* 0x0012b84601007387 */ /* 0x000fe80000100a00 */
[----:B------:R-:W-:Y:S04]  /*21a00*/  STL.64 [R1+0x12a0], R76 ;  /* 0x0012a04c01007387 */ /* 0x000fe80000100a00 */
[----:B------:R1:W-:Y:S01]  /*21a10*/  STL.64 [R1+0x12a8], R78 ;  /* 0x0012a84e01007387 */ /* 0x0003e20000100a00 */
[C---:B------:R-:W-:Y:S03]  /*21a20*/  HMMA.1688.F32.TF32 R80, R236.reuse, R58, R140 ;  /* 0x0000003aec50723c */ /* 0x040fe6000008108c */
[----:B------:R-:W-:Y:S04]  /*21a30*/  LDS R68, [R2+0x22000] ;  /* 0x0220000002447984 */ /* 0x000fe80000000800 */
[----:B------:R-:W-:Y:S01]  /*21a40*/  STL.64 [R1+0x1280], R72 ;  /* 0x0012804801007387 */ /* 0x000fe20000100a00 */
[C---:B-1----:R-:W-:Y:S03]  /*21a50*/  HMMA.1688.F32.TF32 R76, R236.reuse, R66, R184 ;  /* 0x00000042ec4c723c */ /* 0x042fe600000810b8 */
[----:B------:R1:W-:Y:S04]  /*21a60*/  STL.64 [R1+0x1288], R74 ;  /* 0x0012884a01007387 */ /* 0x0003e80000100a00 */
[----:B------:R-:W2:Y:S04]  /*21a70*/  LDL.LU R200, [R1+0x1460] ;  /* 0x0014600001c87983 */ /* 0x000ea80000300800 */
[----:B------:R-:W-:Y:S01]  /*21a80*/  LDS R70, [R2+0x23000] ;  /* 0x0230000002467984 */ /* 0x000fe20000000800 */
[C---:B-1----:R-:W-:Y:S03]  /*21a90*/  HMMA.1688.F32.TF32 R72, R236.reuse, R62, R128 ;  /* 0x0000003eec48723c */ /* 0x042fe60000081080 */
[----:B------:R-:W-:Y:S04]  /*21aa0*/  LDS R69, [R0+0x22000] ;  /* 0x0220000000457984 */ /* 0x000fe80000000800 */
[----:B------:R-:W2:Y:S04]  /*21ab0*/  LDS R71, [R0+0x23000] ;  /* 0x0230000000477984 */ /* 0x000ea80000000800 */
[----:B------:R-:W-:Y:S04]  /*21ac0*/  STL.64 [R1+0x1570], R76 ;  /* 0x0015704c01007387 */ /* 0x000fe80000100a00 */
[----:B------:R1:W-:Y:S08]  /*21ad0*/  STL.64 [R1+0x1578], R78 ;  /* 0x0015784e01007387 */ /* 0x0003f00000100a00 */
[----:B------:R-:W-:Y:S04]  /*21ae0*/  STL.64 [R1+0x1560], R72 ;  /* 0x0015604801007387 */ /* 0x000fe80000100a00 */
[----:B------:R3:W-:Y:S04]  /*21af0*/  STL.64 [R1+0x1568], R74 ;  /* 0x0015684a01007387 */ /* 0x0007e80000100a00 */
[----:B------:R-:W2:Y:S04]  /*21b00*/  LDL.LU R201, [R1+0x1464] ;  /* 0x0014640001c97983 */ /* 0x000ea80000300800 */
[----:B------:R-:W2:Y:S04]  /*21b10*/  LDL.LU R202, [R1+0x1468] ;  /* 0x0014680001ca7983 */ /* 0x000ea80000300800 */
[----:B------:R-:W2:Y:S04]  /*21b20*/  LDL.LU R203, [R1+0x146c] ;  /* 0x00146c0001cb7983 */ /* 0x000ea80000300800 */
        /* <DEDUP_REMOVED lines=16> */
[C---:B-1----:R-:W-:Y:S08]  /*21c30*/  HMMA.1688.F32.TF32 R76, R236.reuse, R6, R232 ;  /* 0x00000006ec4c723c */ /* 0x042ff000000810e8 */
[C---:B---3--:R-:W-:Y:S11]  /*21c40*/  HMMA.1688.F32.TF32 R72, R236.reuse, R10, R136 ;  /* 0x0000000aec48723c */ /* 0x048ff60000081088 */
[----:B------:R-:W-:Y:S04]  /*21c50*/  @!UPT UIADD3 URZ, URZ, URZ, URZ ;  /* 0x0000003f3f3ff290 */ /* 0x000fe8000fffe03f */
[----:B------:R-:W-:Y:S04]  /*21c60*/  STL.64 [R1+0x1550], R76 ;  /* 0x0015504c01007387 */ /* 0x000fe80000100a00 */
[----:B------:R1:W-:Y:S04]  /*21c70*/  STL.64 [R1+0x1558], R78 ;  /* 0x0015584e01007387 */ /* 0x0003e80000100a00 */
[----:B------:R-:W-:Y:S04]  /*21c80*/  STL.64 [R1+0x1540], R72 ;  /* 0x0015404801007387 */ /* 0x000fe80000100a00 */
[----:B------:R3:W-:Y:S01]  /*21c90*/  STL.64 [R1+0x1548], R74 ;  /* 0x0015484a01007387 */ /* 0x0007e20000100a00 */
[C---:B-1----:R-:W-:Y:S08]  /*21ca0*/  HMMA.1688.F32.TF32 R76, R236.reuse, R54, R144 ;  /* 0x00000036ec4c723c */ /* 0x042ff00000081090 */
[C---:B---3--:R-:W-:Y:S01]  /*21cb0*/  HMMA.1688.F32.TF32 R72, R236.reuse, R50, R148 ;  /* 0x00000032ec48723c */ /* 0x048fe20000081094 */
[----:B------:R-:W-:Y:S04]  /*21cc0*/  STL.64 [R1+0x1530], R80 ;  /* 0x0015305001007387 */ /* 0x000fe80000100a00 */
[----:B------:R1:W-:Y:S10]  /*21cd0*/  STL.64 [R1+0x1538], R82 ;  /* 0x0015385201007387 */ /* 0x0003f40000100a00 */
[----:B------:R-:W-:Y:S01]  /*21ce0*/  STL.64 [R1+0x1520], R76 ;  /* 0x0015204c01007387 */ /* 0x000fe20000100a00 */
[C---:B-1----:R-:W-:Y:S03]  /*21cf0*/  HMMA.1688.F32.TF32 R80, R236.reuse, R46, R152 ;  /* 0x0000002eec50723c */ /* 0x042fe60000081098 */
[----:B------:R1:W-:Y:S04]  /*21d00*/  STL.64 [R1+0x1528], R78 ;  /* 0x0015284e01007387 */ /* 0x0003e80000100a00 */
[----:B------:R-:W-:Y:S04]  /*21d10*/  STL.64 [R1+0x1510], R72 ;  /* 0x0015104801007387 */ /* 0x000fe80000100a00 */
[----:B------:R3:W-:Y:S01]  /*21d20*/  STL.64 [R1+0x1518], R74 ;  /* 0x0015184a01007387 */ /* 0x0007e20000100a00 */
[C---:B-1----:R-:W-:Y:S08]  /*21d30*/  HMMA.1688.F32.TF32 R76, R236.reuse, R42, R156 ;  /* 0x0000002aec4c723c */ /* 0x042ff0000008109c */
[C---:B---3--:R-:W-:Y:S03]  /*21d40*/  HMMA.1688.F32.TF32 R72, R236.reuse, R38, R160 ;  /* 0x00000026ec48723c */ /* 0x048fe600000810a0 */
[----:B------:R-:W-:Y:S04]  /*21d50*/  STL.64 [R1+0x1500], R80 ;  /* 0x0015005001007387 */ /* 0x000fe80000100a00 */
[----:B------:R1:W-:Y:S08]  /*21d60*/  STL.64 [R1+0x1508], R82 ;  /* 0x0015085201007387 */ /* 0x0003f00000100a00 */
        /* <DEDUP_REMOVED lines=14> */
[C---:B-1----:R-:W-:Y:S03]  /*21e50*/  HMMA.1688.F32.TF32 R76, R236.reuse, R18, R132 ;  /* 0x00000012ec4c723c */ /* 0x042fe60000081084 */
[----:B------:R-:W-:Y:S04]  /*21e60*/  LDS R132, [R2+0x22080] ;  /* 0x0220800002847984 */ /* 0x000fe80000000800 */
[----:B------:R-:W-:Y:S01]  /*21e70*/  LDS R134, [R2+0x23080] ;  /* 0x0230800002867984 */ /* 0x000fe20000000800 */
[----:B---3--:R-:W-:Y:S03]  /*21e80*/  HMMA.1688.F32.TF32 R72, R236, R14, R180 ;  /* 0x0000000eec48723c */ /* 0x008fe600000810b4 */
[----:B------:R-:W-:Y:S04]  /*21e90*/  STL.64 [R1+0x14a0], R80 ;  /* 0x0014a05001007387 */ /* 0x000fe80000100a00 */
[----:B------:R-:W-:Y:S04]  /*21ea0*/  STL.64 [R1+0x14a8], R82 ;  /* 0x0014a85201007387 */ /* 0x000fe80000100a00 */
[----:B------:R-:W-:Y:S04]  /*21eb0*/  LDS R133, [R0+0x22080] ;  /* 0x0220800000857984 */ /* 0x000fe80000000800 */
[----:B------:R-:W1:Y:S04]  /*21ec0*/  LDS R135, [R0+0x23080] ;  /* 0x0230800000877984 */ /* 0x000e680000000800 */
[----:B------:R-:W-:Y:S04]  /*21ed0*/  STL.64 [R1+0x1490], R76 ;  /* 0x0014904c01007387 */ /* 0x000fe80000100a00 */
[----:B------:R2:W-:Y:S04]  /*21ee0*/  STL.64 [R1+0x1498], R78 ;  /* 0x0014984e01007387 */ /* 0x0005e80000100a00 */
[----:B------:R-:W-:Y:S04]  /*21ef0*/  STL.64 [R1+0x1480], R72 ;  /* 0x0014804801007387 */ /* 0x000fe80000100a00 */
[----:B------:R4:W-:Y:S01]  /*21f00*/  STL.64 [R1+0x1488], R74 ;  /* 0x0014884a01007387 */ /* 0x0009e20000100a00 */
[C---:B--2---:R-:W-:Y:S08]  /*21f10*/  HMMA.1688.F32.TF32 R76, R68.reuse, R62, R200 ;  /* 0x0000003e444c723c */ /* 0x044ff000000810c8 */
[C---:B----4-:R-:W-:Y:S08]  /*21f20*/  HMMA.1688.F32.TF32 R72, R68.reuse, R66, R204 ;  /* 0x000000424448723c */ /* 0x050ff000000810cc */
[C---:B------:R-:W-:Y:S08]  /*21f30*/  HMMA.1688.F32.TF32 R80, R68.reuse, R6, R196 ;  /* 0x000000064450723c */ /* 0x040ff000000810c4 */
[C---:B------:R-:W-:Y:S07]  /*21f40*/  HMMA.1688.F32.TF32 R84, R68.reuse, R10, R192 ;  /* 0x0000000a4454723c */ /* 0x040fee00000810c0 */
[----:B------:R-:W-:Y:S04]  /*21f50*/  STL.64 [R1+0x21d8], R74 ;  /* 0x0021d84a01007387 */ /* 0x000fe80000100a00 */
[----:B------:R-:W-:Y:S04]  /*21f60*/  STL.64 [R1+0x21d0], R72 ;  /* 0x0021d04801007387 */ /* 0x000fe80000100a00 */
[----:B------:R-:W-:Y:S04]  /*21f70*/  STL.64 [R1+0x21e8], R78 ;  /* 0x0021e84e01007387 */ /* 0x000fe80000100a00 */
[----:B------:R2:W-:Y:S04]  /*21f80*/  STL.64 [R1+0x21e0], R76 ;  /* 0x0021e04c01007387 */ /* 0x0005e80000100a00 */
[----:B------:R-:W-:Y:S01]  /*21f90*/  STL.64 [R1+0x2318], R82 ;  /* 0x0023185201007387 */ /* 0x000fe20000100a00 */
[C---:B------:R-:W-:Y:S03]  /*21fa0*/  HMMA.1688.F32.TF32 R88, R68.reuse, R58, R188 ;  /* 0x0000003a4458723c */ /* 0x040fe600000810bc */
[----:B------:R-:W-:Y:S04]  /*21fb0*/  STL.64 [R1+0x2310], R80 ;  /* 0x0023105001007387 */ /* 0x000fe80000100a00 */
[----:B------:R-:W-:Y:S04]  /*21fc0*/  STL.64 [R1+0x2328], R86 ;  /* 0x0023285601007387 */ /* 0x000fe80000100a00 */
[----:B------:R-:W-:Y:S04]  /*21fd0*/  STL.64 [R1+0x2320], R84 ;  /* 0x0023205401007387 */ /* 0x000fe80000100a00 */
        /* <DEDUP_REMOVED lines=48> */
[----:B------:R-:W1:Y:S04]  /*222e0*/  LDL.LU R196, [R1+0x1270] ;  /* 0x0012700001c47983 */ /* 0x000e680000300800 */
[----:B------:R-:W1:Y:S04]  /*222f0*/  LDL.LU R197, [R1+0x1274] ;  /* 0x0012740001c57983 */ /* 0x000e680000300800 */
[----:B------:R-:W1:Y:S04]  /*22300*/  LDL.LU R198, [R1+0x1278] ;  /* 0x0012780001c67983 */ /* 0x000e680000300800 */
[----:B------:R-:W1:Y:S04]  /*22310*/  LDL.LU R199, [R1+0x127c] ;  /* 0x00127c0001c77983 */ /* 0x000e680000300800 */
[----:B------:R-:W4:Y:S04]  /*22320*/  LDL.LU R192, [R1+0x1260] ;  /* 0x0012600001c07983 */ /* 0x000f280000300800 */
[----:B------:R-:W4:Y:S04]  /*22330*/  LDL.LU R193, [R1+0x1264] ;  /* 0x0012640001c17983 */ /* 0x000f280000300800 */
[----:B------:R-:W4:Y:S04]  /*22340*/  LDL.LU R194, [R1+0x1268] ;  /* 0x0012680001c27983 */ /* 0x000f280000300800 */
[----:B------:R-:W4:Y:S04]  /*22350*/  LDL.LU R195, [R1+0x126c] ;  /* 0x00126c0001c37983 */ /* 0x000f280000300800 */
[----:B------:R-:W-:Y:S04]  /*22360*/  STL.64 [R1+0x2338], R90 ;  /* 0x0023385a01007387 */ /* 0x000fe80000100a00 */
[----:B------:R-:W-:Y:S01]  /*22370*/  STL.64 [R1+0x2330], R88 ;  /* 0x0023305801007387 */ /* 0x000fe20000100a00 */
[C---:B--2---:R-:W-:Y:S08]  /*22380*/  HMMA.1688.F32.TF32 R112, R68.reuse, R34, R220 ;  /* 0x000000224470723c */ /* 0x044ff000000810dc */
[C---:B---3--:R-:W-:Y:S08]  /*22390*/  HMMA.1688.F32.TF32 R96, R68.reuse, R50, R244 ;  /* 0x000000324460723c */ /* 0x048ff000000810f4 */
[C---:B----4-:R-:W-:Y:S08]  /*223a0*/  HMMA.1688.F32.TF32 R92, R68.reuse, R54, R124 ;  /* 0x00000036445c723c */ /* 0x050ff0000008107c */
[C---:B------:R-:W-:Y:S08]  /*223b0*/  HMMA.1688.F32.TF32 R100, R68.reuse, R46, R248 ;  /* 0x0000002e4464723c */ /* 0x040ff000000810f8 */
[C---:B------:R-:W-:Y:S07]  /*223c0*/  HMMA.1688.F32.TF32 R104, R68.reuse, R42, R228 ;  /* 0x0000002a4468723c */ /* 0x040fee00000810e4 */
        /* <DEDUP_REMOVED lines=13> */
[----:B------:R-:W-:Y:S08]  /*224a0*/  HMMA.1688.F32.TF32 R248, R68, R14, R200 ;  /* 0x0000000e44f8723c */ /* 0x000ff000000810c8 */
[C---:B-1----:R-:W-:Y:S08]  /*224b0*/  HMMA.1688.F32.TF32 R140, R132.reuse, R66, R196 ;  /* 0x00000042848c723c */ /* 0x042ff000000810c4 */
[----:B------:R-:W-:Y:S01]  /*224c0*/  HMMA.1688.F32.TF32 R144, R132, R62, R192 ;  /* 0x0000003e8490723c */ /* 0x000fe200000810c0 */
[----:B------:R-:W2:Y:S04]  /*224d0*/  LDL.LU R192, [R1+0xfb0] ;  /* 0x000fb00001c07983 */ /* 0x000ea80000300800 */
[----:B------:R-:W2:Y:S04]  /*224e0*/  LDL.LU R193, [R1+0xfb4] ;  /* 0x000fb40001c17983 */ /* 0x000ea80000300800 */
[----:B------:R-:W2:Y:S04]  /*224f0*/  LDL.LU R194, [R1+0xfb8] ;  /* 0x000fb80001c27983 */ /* 0x000ea80000300800 */
[----:B------:R-:W2:Y:S04]  /*22500*/  LDL.LU R195, [R1+0xfbc] ;  /* 0x000fbc0001c37983 */ /* 0x000ea80000300800 */
[----:B------:R-:W3:Y:S04]  /*22510*/  LDL.LU R196, [R1+0xfc0] ;  /* 0x000fc00001c47983 */ /* 0x000ee80000300800 */
[----:B------:R-:W3:Y:S04]  /*22520*/  LDL.LU R197, [R1+0xfc4] ;  /* 0x000fc40001c57983 */ /* 0x000ee80000300800 */
[----:B------:R-:W3:Y:S04]  /*22530*/  LDL.LU R198, [R1+0xfc8] ;  /* 0x000fc80001c67983 */ /* 0x000ee80000300800 */
[----:B------:R-:W3:Y:S01]  /*22540*/  LDL.LU R199, [R1+0xfcc] ;  /* 0x000fcc0001c77983 */ /* 0x000ee20000300800 */
[C---:B------:R-:W-:Y:S03]  /*22550*/  HMMA.1688.F32.TF32 R124, R68.reuse, R22, R208 ;  /* 0x00000016447c723c */ /* 0x040fe600000810d0 */
[----:B------:R-:W4:Y:S04]  /*22560*/  LDL.LU R200, [R1+0xfd0] ;  /* 0x000fd00001c87983 */ /* 0x000f280000300800 */
[----:B------:R-:W4:Y:S04]  /*22570*/  LDL.LU R201, [R1+0xfd4] ;  /* 0x000fd40001c97983 */ /* 0x000f280000300800 */
[----:B------:R-:W4:Y:S04]  /*22580*/  LDL.LU R202, [R1+0xfd8] ;  /* 0x000fd80001ca7983 */ /* 0x000f280000300800 */
[----:B------:R-:W4:Y:S01]  /*22590*/  LDL.LU R203, [R1+0xfdc] ;  /* 0x000fdc0001cb7983 */ /* 0x000f220000300800 */
[C---:B------:R-:W-:Y:S03]  /*225a0*/  HMMA.1688.F32.TF32 R120, R68.reuse, R26, R212 ;  /* 0x0000001a4478723c */ /* 0x040fe600000810d4 */
[----:B------:R-:W2:Y:S04]  /*225b0*/  LDL.LU R208, [R1+0xff0] ;  /* 0x000ff00001d07983 */ /* 0x000ea80000300800 */
[----:B------:R-:W2:Y:S04]  /*225c0*/  LDL.LU R209, [R1+0xff4] ;  /* 0x000ff40001d17983 */ /* 0x000ea80000300800 */
[----:B------:R-:W2:Y:S04]  /*225d0*/  LDL.LU R210, [R1+0xff8] ;  /* 0x000ff80001d27983 */ /* 0x000ea80000300800 */
[----:B------:R-:W2:Y:S01]  /*225e0*/  LDL.LU R211, [R1+0xffc] ;  /* 0x000ffc0001d37983 */ /* 0x000ea20000300800 */
[C---:B------:R-:W-:Y:S03]  /*225f0*/  HMMA.1688.F32.TF32 R116, R68.reuse, R30, R216 ;  /* 0x0000001e4474723c */ /* 0x040fe600000810d8 */
        /* <DEDUP_REMOVED lines=88> */
[----:B------:R-:W4:Y:S01]  /*22b80*/  LDL.LU R207, [R1+0xfec] ;  /* 0x000fec0001cf7983 */ /* 0x000f220000300800 */
[C---:B------:R-:W-:Y:S03]  /*22b90*/  HMMA.1688.F32.TF32 R148, R132.reuse, R6, R188 ;  /* 0x000000068494723c */ /* 0x040fe600000810bc */
        /* <DEDUP_REMOVED lines=8> */
[----:B--2---:R-:W-:Y:S11]  /*22c20*/  HMMA.1688.F32.TF32 R76, R132, R18, R76 ;  /* 0x00000012844c723c */ /* 0x004ff6000008104c */
[----:B------:R-:W-:Y:S11]  /*22c30*/  @!UPT UIADD3 URZ, URZ, URZ, URZ ;  /* 0x0000003f3f3ff290 */ /* 0x000ff6000fffe03f */
[----:B------:R-:W-:Y:S01]  /*22c40*/  @!UPT UIADD3 URZ, URZ, URZ, URZ ;  /* 0x0000003f3f3ff290 */ /* 0x000fe2000fffe03f */
[----:B------:R-:W-:Y:S04]  /*22c50*/  STL.64 [R1+0x3b0], R76 ;  /* 0x0003b04c01007387 */ /* 0x000fe80000100a00 */
[----:B------:R3:W-:Y:S01]  /*22c60*/  STL.64 [R1+0x3b8], R78 ;  /* 0x0003b84e01007387 */ /* 0x0007e20000100a00 */
[C---:B-1----:R-:W-:Y:S08]  /*22c70*/  HMMA.1688.F32.TF32 R80, R68.reuse, R6, R136 ;  /* 0x000000064450723c */ /* 0x042ff00000081088 */
[C---:B---3--:R-:W-:Y:S08]  /*22c80*/  HMMA.1688.F32.TF32 R76, R68.reuse, R66, R72 ;  /* 0x00000042444c723c */ /* 0x048ff00000081048 */
[C---:B----4-:R-:W-:Y:S11]  /*22c90*/  HMMA.1688.F32.TF32 R72, R68.reuse, R62, R156 ;  /* 0x0000003e4448723c */ /* 0x050ff6000008109c */
[----:B------:R-:W-:Y:S04]  /*22ca0*/  @!UPT UIADD3 URZ, URZ, URZ, URZ ;  /* 0x0000003f3f3ff290 */ /* 0x000fe8000fffe03f */
[----:B------:R-:W-:Y:S04]  /*22cb0*/  STL.64 [R1+0x420], R76 ;  /* 0x0004204c01007387 */ /* 0x000fe80000100a00 */
[----:B------:R1:W-:Y:S02]  /*22cc0*/  STL.64 [R1+0x428], R78 ;  /* 0x0004284e01007387 */ /* 0x0003e40000100a00 */
[C---:B-1----:R-:W-:Y:S02]  /*22cd0*/  HMMA.1688.F32.TF32 R76, R68.reuse, R10, R228 ;  /* 0x0000000a444c723c */ /* 0x042fe400000810e4 */
[----:B------:R-:W-:Y:S04]  /*22ce0*/  STL.64 [R1+0x450], R72 ;  /* 0x0004504801007387 */ /* 0x000fe80000100a00 */
[----:B------:R1:W-:Y:S02]  /*22cf0*/  STL.64 [R1+0x458], R74 ;  /* 0x0004584a01007387 */ /* 0x0003e40000100a00 */
[C---:B-1----:R-:W-:Y:S02]  /*22d00*/  HMMA.1688.F32.TF32 R72, R68.reuse, R58, R224 ;  /* 0x0000003a4448723c */ /* 0x042fe400000810e0 */
[----:B------:R-:W-:Y:S04]  /*22d10*/  STL.64 [R1+0x4c0], R80 ;  /* 0x0004c05001007387 */ /* 0x000fe80000100a00 */
[----:B------:R1:W-:Y:S09]  /*22d20*/  STL.64 [R1+0x4c8], R82 ;  /* 0x0004c85201007387 */ /* 0x0003f20000100a00 */
[----:B------:R-:W-:Y:S04]  /*22d30*/  STL.64 [R1+0x4d0], R76 ;  /* 0x0004d04c01007387 */ /* 0x000fe80000100a00 */
[----:B------:R2:W-:Y:S01]  /*22d40*/  STL.64 [R1+0x4d8], R78 ;  /* 0x0004d84e01007387 */ /* 0x0005e20000100a00 */
[C---:B-1----:R-:W-:Y:S03]  /*22d50*/  HMMA.1688.F32.TF32 R80, R68.reuse, R54, R220 ;  /* 0x000000364450723c */ /* 0x042fe600000810dc */
[----:B------:R-:W-:Y:S05]  /*22d60*/  STL.64 [R1+0x4e0], R72 ;  /* 0x0004e04801007387 */ /* 0x000fea0000100a00 */
[C---:B--2---:R-:W-:Y:S01]  /*22d70*/  HMMA.1688.F32.TF32 R76, R68.reuse, R50, R216 ;  /* 0x00000032444c723c */ /* 0x044fe200000810d8 */
[----:B------:R1:W-:Y:S07]  /*22d80*/  STL.64 [R1+0x4e8], R74 ;  /* 0x0004e84a01007387 */ /* 0x0003ee0000100a00 */
[C---:B-1----:R-:W-:Y:S07]  /*22d90*/  HMMA.1688.F32.TF32 R72, R68.reuse, R46, R212 ;  /* 0x0000002e4448723c */ /* 0x042fee00000810d4 */
[----:B------:R-:W-:Y:S04]  /*22da0*/  STL.64 [R1+0x4f0], R80 ;  /* 0x0004f05001007387 */ /* 0x000fe80000100a00 */
[----:B------:R1:W-:Y:S04]  /*22db0*/  STL.64 [R1+0x4f8], R82 ;  /* 0x0004f85201007387 */ /* 0x0003e80000100a00 */
        /* <DEDUP_REMOVED lines=15> */
[----:B-1----:R-:W-:Y:S07]  /*22eb0*/  HMMA.1688.F32.TF32 R72, R68, R22, R188 ;  /* 0x000000164448723c */ /* 0x002fee00000810bc */
        /* <DEDUP_REMOVED lines=40> */
[----:B---3--:R-:W2:Y:S04]  /*23140*/  LDL.LU R74, [R1+0xeb8] ;  /* 0x000eb800014a7983 */ /* 0x008ea80000300800 */
[----:B------:R-:W2:Y:S04]  /*23150*/  LDL.LU R75, [R1+0xebc] ;  /* 0x000ebc00014b7983 */ /* 0x000ea80000300800 */
[----:B------:R-:W3:Y:S04]  /*23160*/  LDL.LU R76, [R1+0xec0] ;  /* 0x000ec000014c7983 */ /* 0x000ee80000300800 */
[----:B------:R-:W3:Y:S04]  /*23170*/  LDL.LU R77, [R1+0xec4] ;  /* 0x000ec400014d7983 */ /* 0x000ee80000300800 */
[----:B------:R-:W3:Y:S04]  /*23180*/  LDL.LU R78, [R1+0xec8] ;  /* 0x000ec800014e7983 */ /* 0x000ee80000300800 */
[----:B------:R-:W3:Y:S04]  /*23190*/  LDL.LU R79, [R1+0xecc] ;  /* 0x000ecc00014f7983 */ /* 0x000ee80000300800 */
        /* <DEDUP_REMOVED lines=63> */
[-C--:B------:R-:W-:Y:S01]  /*23590*/  HMMA.1688.F32.TF32 R244, R132, R14.reuse, R244 ;  /* 0x0000000e84f4723c */ /* 0x080fe200000810f4 */
[----:B------:R-:W-:Y:S04]  /*235a0*/  LDS R132, [R2+0x22180] ;  /* 0x0221800002847984 */ /* 0x000fe80000000800 */
[----:B------:R-:W-:Y:S04]  /*235b0*/  LDS R134, [R2+0x23180] ;  /* 0x0231800002867984 */ /* 0x000fe80000000800 */
[----:B------:R-:W-:Y:S04]  /*235c0*/  LDS R133, [R0+0x22180] ;  /* 0x0221800000857984 */ /* 0x000fe80000000800 */
[----:B------:R-:W4:Y:S01]  /*235d0*/  LDS R135, [R0+0x23180] ;  /* 0x0231800000877984 */ /* 0x000f220000000800 */
[C---:B--2---:R-:W-:Y:S08]  /*235e0*/  HMMA.1688.F32.TF32 R104, R68.reuse, R14, R104 ;  /* 0x0000000e4468723c */ /* 0x044ff00000081068 */
[----:B---3--:R-:W-:Y:S01]  /*235f0*/  HMMA.1688.F32.TF32 R108, R68, R18, R108 ;  /* 0x00000012446c723c */ /* 0x008fe2000008106c */
[----:B------:R-:W-:Y:S04]  /*23600*/  LDS R68, [R2+0x22200] ;  /* 0x0222000002447984 */ /* 0x000fe80000000800 */
[----:B------:R-:W-:Y:S04]  /*23610*/  LDS R70, [R2+0x23200] ;  /* 0x0232000002467984 */ /* 0x000fe80000000800 */
[----:B------:R-:W-:Y:S04]  /*23620*/  LDS R69, [R0+0x22200] ;  /* 0x0222000000457984 */ /* 0x000fe80000000800 */
[----:B------:R-:W1:Y:S10]  /*23630*/  LDS R71, [R0+0x23200] ;  /* 0x0232000000477984 */ /* 0x000e740000000800 */
[----:B------:R-:W-:Y:S04]  /*23640*/  STL.64 [R1+0x590], R108 ;  /* 0x0005906c01007387 */ /* 0x000fe80000100a00 */
[----:B------:R4:W-:Y:S04]  /*23650*/  STL.64 [R1+0x598], R110 ;  /* 0x0005986e01007387 */ /* 0x0009e80000100a00 */
[----:B------:R-:W-:Y:S04]  /*23660*/  STL.64 [R1+0x580], R104 ;  /* 0x0005806801007387 */ /* 0x000fe80000100a00 */
[----:B------:R2:W-:Y:S01]  /*23670*/  STL.64 [R1+0x588], R106 ;  /* 0x0005886a01007387 */ /* 0x0005e20000100a00 */
[C---:B----4-:R-:W-:Y:S08]  /*23680*/  HMMA.1688.F32.TF32 R108, R132.reuse, R66, R100 ;  /* 0x00000042846c723c */ /* 0x050ff00000081064 */
[C---:B--2---:R-:W-:Y:S08]  /*23690*/  HMMA.1688.F32.TF32 R104, R132.reuse, R62, R96 ;  /* 0x0000003e8468723c */ /* 0x044ff00000081060 */
        /* <DEDUP_REMOVED lines=39> */
[----:B--2---:R-:W-:Y:S01]  /*23910*/  HMMA.1688.F32.TF32 R72, R132, R14, R208 ;  /* 0x0000000e8448723c */ /* 0x004fe200000810d0 */
[----:B------:R-:W-:Y:S04]  /*23920*/  LDS R132, [R2+0x22280] ;  /* 0x0222800002847984 */ /* 0x000fe80000000800 */
[----:B------:R-:W-:Y:S04]  /*23930*/  LDS R134, [R2+0x23280] ;  /* 0x0232800002867984 */ /* 0x000fe80000000800 */
[----:B------:R-:W-:Y:S04]  /*23940*/  STL.64 [R1+0x790], R80 ;  /* 0x0007905001007387 */ /* 0x000fe80000100a00 */
[----:B------:R-:W-:Y:S04]  /*23950*/  STL.64 [R1+0x798], R82 ;  /* 0x0007985201007387 */ /* 0x000fe80000100a00 */
[----:B------:R-:W-:Y:S04]  /*23960*/  STL.64 [R1+0x7b0], R76 ;  /* 0x0007b04c01007387 */ /* 0x000fe80000100a00 */
[----:B------:R1:W-:Y:S04]  /*23970*/  STL.64 [R1+0x7b8], R78 ;  /* 0x0007b84e01007387 */ /* 0x0003e80000100a00 */
[----:B------:R-:W-:Y:S04]  /*23980*/  STL.64 [R1+0x7a0], R72 ;  /* 0x0007a04801007387 */ /* 0x000fe80000100a00 */
[----:B------:R2:W-:Y:S01]  /*23990*/  STL.64 [R1+0x7a8], R74 ;  /* 0x0007a84a01007387 */ /* 0x0005e20000100a00 */
[C---:B-1----:R-:W-:Y:S03]  /*239a0*/  HMMA.1688.F32.TF32 R76, R68.reuse, R66, R204 ;  /* 0x00000042444c723c */ /* 0x042fe600000810cc */
[----:B------:R-:W-:Y:S04]  /*239b0*/  LDS R133, [R0+0x22280] ;  /* 0x0222800000857984 */ /* 0x000fe80000000800 */
[----:B------:R-:W1:Y:S01]  /*239c0*/  LDS R135, [R0+0x23280] ;  /* 0x0232800000877984 */ /* 0x000e620000000800 */
[C---:B--2---:R-:W-:Y:S08]  /*239d0*/  HMMA.1688.F32.TF32 R72, R68.reuse, R62, R200 ;  /* 0x0000003e4448723c */ /* 0x044ff000000810c8 */
[C---:B------:R-:W-:Y:S07]  /*239e0*/  HMMA.1688.F32.TF32 R80, R68.reuse, R6, R196 ;  /* 0x000000064450723c */ /* 0x040fee00000810c4 */
[----:B------:R-:W-:Y:S04]  /*239f0*/  STL.64 [R1+0x8c0], R76 ;  /* 0x0008c04c01007387 */ /* 0x000fe80000100a00 */
[----:B------:R2:W-:Y:S04]  /*23a00*/  STL.64 [R1+0x8c8], R78 ;  /* 0x0008c84e01007387 */ /* 0x0005e80000100a00 */
[----:B------:R-:W-:Y:S04]  /*23a10*/  STL.64 [R1+0x8a0], R72 ;  /* 0x0008a04801007387 */ /* 0x000fe80000100a00 */
[----:B------:R3:W-:Y:S01]  /*23a20*/  STL.64 [R1+0x8a8], R74 ;  /* 0x0008a84a01007387 */ /* 0x0007e20000100a00 */
[C---:B--2---:R-:W-:Y:S08]  /*23a30*/  HMMA.1688.F32.TF32 R76, R68.reuse, R10, R192 ;  /* 0x0000000a444c723c */ /* 0x044ff000000810c0 */
[----:B---3--:R-:W-:Y:S01]  /*23a40*/  HMMA.1688.F32.TF32 R72, R68, R58, R188 ;  /* 0x0000003a4448723c */ /* 0x008fe200000810bc */
[----:B------:R-:W-:Y:S04]  /*23a50*/  STL.64 [R1+0x890], R80 ;  /* 0x0008905001007387 */ /* 0x000fe80000100a00 */
[----:B------:R-:W-:Y:S04]  /*23a60*/  STL.64 [R1+0x898], R82 ;  /* 0x0008985201007387 */ /* 0x000fe80000100a00 */
[----:B------:R-:W2:Y:S06]  /*23a70*/  LDL.LU R192, [R1+0x2a0] ;  /* 0x0002a00001c07983 */ /* 0x000eac0000300800 */
        /* <DEDUP_REMOVED lines=31> */
[----:B---3--:R-:W3:Y:S04]  /*23c70*/  LDL.LU R72, [R1+0xa30] ;  /* 0x000a300001487983 */ /* 0x008ee80000300800 */
[----:B------:R-:W3:Y:S04]  /*23c80*/  LDL.LU R73, [R1+0xa34] ;  /* 0x000a340001497983 */ /* 0x000ee80000300800 */
[----:B----4-:R-:W3:Y:S04]  /*23c90*/  LDL.LU R74, [R1+0xa38] ;  /* 0x000a3800014a7983 */ /* 0x010ee80000300800 */
        /* <DEDUP_REMOVED lines=62> */
[C---:B--2---:R-:W-:Y:S08]  /*24080*/  HMMA.1688.F32.TF32 R112, R68.reuse, R54, R108 ;  /* 0x000000364470723c */ /* 0x044ff0000008106c */
[C---:B------:R-:W-:Y:S08]  /*24090*/  HMMA.1688.F32.TF32 R108, R68.reuse, R50, R104 ;  /* 0x00000032446c723c */ /* 0x040ff00000081068 */
[C---:B---3--:R-:W-:Y:S08]  /*240a0*/  HMMA.1688.F32.TF32 R104, R68.reuse, R46, R100 ;  /* 0x0000002e4468723c */ /* 0x048ff00000081064 */
[C---:B------:R-:W-:Y:S08]  /*240b0*/  HMMA.1688.F32.TF32 R100, R68.reuse, R42, R96 ;  /* 0x0000002a4464723c */ /* 0x040ff00000081060 */
[C---:B------:R-:W-:Y:S08]  /*240c0*/  HMMA.1688.F32.TF32 R96, R68.reuse, R38, R92 ;  /* 0x000000264460723c */ /* 0x040ff0000008105c */
[C---:B------:R-:W-:Y:S08]  /*240d0*/  HMMA.1688.F32.TF32 R92, R68.reuse, R34, R88 ;  /* 0x00000022445c723c */ /* 0x040ff00000081058 */
[C---:B----4-:R-:W-:Y:S08]  /*240e0*/  HMMA.1688.F32.TF32 R88, R68.reuse, R30, R84 ;  /* 0x0000001e4458723c */ /* 0x050ff00000081054 */
[C---:B------:R-:W-:Y:S01]  /*240f0*/  HMMA.1688.F32.TF32 R84, R68.reuse, R26, R80 ;  /* 0x0000001a4454723c */ /* 0x040fe20000081050 */
[----:B------:R-:W-:Y:S07]  /*24100*/  STL.64 [R1+0x860], R112 ;  /* 0x0008607001007387 */ /* 0x000fee0000100a00 */
[C---:B------:R-:W-:Y:S01]  /*24110*/  HMMA.1688.F32.TF32 R80, R68.reuse, R22, R76 ;  /* 0x000000164450723c */ /* 0x040fe2000008104c */
[----:B------:R-:W-:Y:S07]  /*24120*/  STL.64 [R1+0x868], R114 ;  /* 0x0008687201007387 */ /* 0x000fee0000100a00 */
[C---:B------:R-:W-:Y:S01]  /*24130*/  HMMA.1688.F32.TF32 R76, R68.reuse, R18, R72 ;  /* 0x00000012444c723c */ /* 0x040fe20000081048 */
[----:B------:R-:W-:Y:S07]  /*24140*/  STL.64 [R1+0x850], R108 ;  /* 0x0008506c01007387 */ /* 0x000fee0000100a00 */
[----:B------:R-:W-:Y:S01]  /*24150*/  HMMA.1688.F32.TF32 R72, R68, R14, R156 ;  /* 0x0000000e4448723c */ /* 0x000fe2000008109c */
        /* <DEDUP_REMOVED lines=19> */
[----:B------:R-:W-:Y:S04]  /*24290*/  LDS R68, [R2+0x22300] ;  /* 0x0223000002447984 */ /* 0x000fe80000000800 */
[----:B------:R-:W-:Y:S01]  /*242a0*/  LDS R70, [R2+0x23300] ;  /* 0x0233000002467984 */ /* 0x000fe20000000800 */
[C---:B-1----:R-:W-:Y:S03]  /*242b0*/  HMMA.1688.F32.TF32 R72, R132.reuse, R66, R136 ;  /* 0x000000428448723c */ /* 0x042fe60000081088 */
[----:B------:R-:W-:Y:S04]  /*242c0*/  LDS R136, [R2+0x22380] ;  /* 0x0223800002887984 */ /* 0x000fe80000000800 */
[----:B------:R1:W-:Y:S01]  /*242d0*/  LDS R138, [R2+0x23380] ;  /* 0x02338000028a7984 */ /* 0x0003e20000000800 */
[C---:B------:R-:W-:Y:S03]  /*242e0*/  HMMA.1688.F32.TF32 R80, R132.reuse, R62, R228 ;  /* 0x0000003e8450723c */ /* 0x040fe600000810e4 */
[----:B------:R-:W-:Y:S04]  /*242f0*/  LDS R69, [R0+0x22300] ;  /* 0x0223000000457984 */ /* 0x000fe80000000800 */
[----:B------:R-:W2:Y:S01]  /*24300*/  LDS R71, [R0+0x23300] ;  /* 0x0233000000477984 */ /* 0x000ea20000000800 */
[C---:B------:R-:W-:Y:S03]  /*24310*/  HMMA.1688.F32.TF32 R76, R132.reuse, R10, R220 ;  /* 0x0000000a844c723c */ /* 0x040fe600000810dc */
[----:B------:R-:W-:Y:S04]  /*24320*/  LDS R137, [R0+0x22380] ;  /* 0x0223800000897984 */ /* 0x000fe80000000800 */
[----:B------:R3:W4:Y:S04]  /*24330*/  LDS R139, [R0+0x23380] ;  /* 0x02338000008b7984 */ /* 0x0007280000000800 */
[----:B------:R-:W-:Y:S04]  /*24340*/  STL.64 [R1+0xb90], R72 ;  /* 0x000b904801007387 */ /* 0x000fe80000100a00 */
[----:B------:R3:W-:Y:S04]  /*24350*/  STL.64 [R1+0xb98], R74 ;  /* 0x000b984a01007387 */ /* 0x0007e80000100a00 */
[----:B-1----:R-:W2:Y:S04]  /*24360*/  LDL.LU R2, [R1+0x23ac] ;  /* 0x0023ac0001027983 */ /* 0x002ea80000300800 */
[----:B---3--:R-:W3:Y:S01]  /*24370*/  LDL.LU R0, [R1+0x23a8] ;  /* 0x0023a80001007983 */ /* 0x008ee20000300800 */
[C---:B------:R-:W-:Y:S03]  /*24380*/  HMMA.1688.F32.TF32 R72, R132.reuse, R6, R224 ;  /* 0x000000068448723c */ /* 0x040fe600000810e0 */
[----:B------:R-:W-:Y:S04]  /*24390*/  STL.64 [R1+0xb80], R80 ;  /* 0x000b805001007387 */ /* 0x000fe80000100a00 */
[----:B------:R1:W-:Y:S02]  /*243a0*/  STL.64 [R1+0xb88], R82 ;  /* 0x000b885201007387 */ /* 0x0003e40000100a00 */
[C---:B-1----:R-:W-:Y:S11]  /*243b0*/  HMMA.1688.F32.TF32 R80, R132.reuse, R58, R216 ;  /* 0x0000003a8450723c */ /* 0x042ff600000810d8 */
[----:B------:R-:W-:Y:S03]  /*243c0*/  @!UPT UIADD3 URZ, URZ, URZ, URZ ;  /* 0x0000003f3f3ff290 */ /* 0x000fe6000fffe03f */
[----:B------:R-:W-:Y:S04]  /*243d0*/  STL.64 [R1+0xb70], R72 ;  /* 0x000b704801007387 */ /* 0x000fe80000100a00 */
[----:B------:R1:W-:Y:S02]  /*243e0*/  STL.64 [R1+0xb78], R74 ;  /* 0x000b784a01007387 */ /* 0x0003e40000100a00 */
[C---:B-1----:R-:W-:Y:S02]  /*243f0*/  HMMA.1688.F32.TF32 R72, R132.reuse, R54, R212 ;  /* 0x000000368448723c */ /* 0x042fe400000810d4 */
[----:B------:R-:W-:Y:S04]  /*24400*/  STL.64 [R1+0xb60], R76 ;  /* 0x000b604c01007387 */ /* 0x000fe80000100a00 */
[----:B------:R1:W-:Y:S04]  /*24410*/  STL.64 [R1+0xb68], R78 ;  /* 0x000b684e01007387 */ /* 0x0003e80000100a00 */
[----:B------:R-:W-:Y:S04]  /*24420*/  STL.64 [R1+0xb50], R80 ;  /* 0x000b505001007387 */ /* 0x000fe80000100a00 */
[----:B------:R4:W-:Y:S01]  /*24430*/  STL.64 [R1+0xb58], R82 ;  /* 0x000b585201007387 */ /* 0x0009e20000100a00 */
[C---:B-1----:R-:W-:Y:S08]  /*24440*/  HMMA.1688.F32.TF32 R76, R132.reuse, R50, R208 ;  /* 0x00000032844c723c */ /* 0x042ff000000810d0 */
[----:B------:R-:W-:Y:S01]  /*24450*/  STL.64 [R1+0xb40], R72 ;  /* 0x000b404801007387 */ /* 0x000fe20000100a00 */
[C---:B----4-:R-:W-:Y:S03]  /*24460*/  HMMA.1688.F32.TF32 R80, R132.reuse, R46, R204 ;  /* 0x0000002e8450723c */ /* 0x050fe600000810cc */
[----:B------:R1:W-:Y:S05]  /*24470*/  STL.64 [R1+0xb48], R74 ;  /* 0x000b484a01007387 */ /* 0x0003ea0000100a00 */
[C---:B-1----:R-:W-:Y:S06]  /*24480*/  HMMA.1688.F32.TF32 R72, R132.reuse, R42, R200 ;  /* 0x0000002a8448723c */ /* 0x042fec00000810c8 */
[----:B------:R-:W-:Y:S04]  /*24490*/  STL.64 [R1+0xb30], R76 ;  /* 0x000b304c01007387 */ /* 0x000fe80000100a00 */
[----:B------:R1:W-:Y:S05]  /*244a0*/  STL.64 [R1+0xb38], R78 ;  /* 0x000b384e01007387 */ /* 0x0003ea0000100a00 */
[----:B------:R-:W-:Y:S04]  /*244b0*/  STL.64 [R1+0xb20], R80 ;  /* 0x000b205001007387 */ /* 0x000fe80000100a00 */
[----:B------:R4:W-:Y:S01]  /*244c0*/  STL.64 [R1+0xb28], R82 ;  /* 0x000b285201007387 */ /* 0x0009e20000100a00 */
[C---:B-1----:R-:W-:Y:S03]  /*244d0*/  HMMA.1688.F32.TF32 R76, R132.reuse, R38, R196 ;  /* 0x00000026844c723c */ /* 0x042fe600000810c4 */
[----:B------:R-:W-:Y:S05]  /*244e0*/  STL.64 [R1+0xb10], R72 ;  /* 0x000b104801007387 */ /* 0x000fea0000100a00 */
[C---:B----4-:R-:W-:Y:S01]  /*244f0*/  HMMA.1688.F32.TF32 R80, R132.reuse, R34, R192 ;  /* 0x000000228450723c */ /* 0x050fe200000810c0 */
[----:B------:R1:W-:Y:S07]  /*24500*/  STL.64 [R1+0xb18], R74 ;  /* 0x000b184a01007387 */ /* 0x0003ee0000100a00 */
[----:B-1----:R-:W-:Y:S07]  /*24510*/  HMMA.1688.F32.TF32 R72, R132, R30, R188 ;  /* 0x0000001e8448723c */ /* 0x002fee00000810bc */
[----:B------:R1:W-:Y:S04]  /*24520*/  STL.64 [R1+0xb00], R76 ;  /* 0x000b004c01007387 */ /* 0x0003e80000100a00 */
[----:B------:R4:W-:Y:S04]  /*24530*/  STL.64 [R1+0xb08], R78 ;  /* 0x000b084e01007387 */ /* 0x0009e80000100a00 */
[----:B-1----:R-:W2:Y:S04]  /*24540*/  LDL.LU R76, [R1+0x110] ;  /* 0x00011000014c7983 */ /* 0x002ea80000300800 */
[----:B------:R1:W-:Y:S04]  /*24550*/  STL.64 [R1+0xaf0], R80 ;  /* 0x000af05001007387 */ /* 0x0003e80000100a00 */
[----:B------:R1:W-:Y:S04]  /*24560*/  STL.64 [R1+0xaf8], R82 ;  /* 0x000af85201007387 */ /* 0x0003e80000100a00 */
[----:B------:R1:W-:Y:S04]  /*24570*/  STL.64 [R1+0xae0], R72 ;  /* 0x000ae04801007387 */ /* 0x0003e80000100a00 */
[----:B------:R1:W-:Y:S04]  /*24580*/  STL.64 [R1+0xae8], R74 ;  /* 0x000ae84a01007387 */ /* 0x0003e80000100a00 */
[----:B------:R-:W2:Y:S04]  /*24590*/  LDL.LU R77, [R1+0x114] ;  /* 0x00011400014d7983 */ /* 0x000ea80000300800 */
[----:B----4-:R-:W4:Y:S04]  /*245a0*/  LDL.LU R78, [R1+0x118] ;  /* 0x00011800014e7983 */ /* 0x010f280000300800 */
        /* <DEDUP_REMOVED lines=83> */
[----:B---3--:R-:W-:-:S03]  /*24ae0*/  IMAD.MOV.U32 R158, RZ, RZ, R0 ;  /* 0x000000ffff9e7224 */ /* 0x008fc600078e0000 */
[----:B------:R-:W3:Y:S01]  /*24af0*/  LDL.LU R74, [R1+0x108] ;  /* 0x00010800014a7983 */ /* 0x000ee20000300800 */
[----:B--2---:R-:W-:-:S03]  /*24b00*/  IMAD.MOV.U32 R159, RZ, RZ, R2 ;  /* 0x000000ffff9f7224 */ /* 0x004fc600078e0002 */
[----:B------:R-:W3:Y:S04]  /*24b10*/  LDL.LU R75, [R1+0x10c] ;  /* 0x00010c00014b7983 */ /* 0x000ee80000300800 */
[----:B------:R-:W2:Y:S04]  /*24b20*/  LDL.LU R156, [R1+0xf0] ;  /* 0x0000f000019c7983 */ /* 0x000ea80000300800 */
[----:B------:R-:W2:Y:S04]  /*24b30*/  LDL.LU R157, [R1+0xf4] ;  /* 0x0000f400019d7983 */ /* 0x000ea80000300800 */
[----:B------:R-:W2:Y:S04]  /*24b40*/  LDL.LU R0, [R1+0x23a4] ;  /* 0x0023a40001007983 */ /* 0x000ea80000300800 */
[----:B------:R-:W2:Y:S01]  /*24b50*/  LDL.LU R2, [R1+0x23a0] ;  /* 0x0023a00001027983 */ /* 0x000ea20000300800 */
[C---:B----4-:R-:W-:Y:S08]  /*24b60*/  HMMA.1688.F32.TF32 R200, R68.reuse, R26, R200 ;  /* 0x0000001a44c8723c */ /* 0x050ff000000810c8 */
[C---:B------:R-:W-:Y:S08]  /*24b70*/  HMMA.1688.F32.TF32 R204, R68.reuse, R30, R204 ;  /* 0x0000001e44cc723c */ /* 0x040ff000000810cc */
[C---:B------:R-:W-:Y:S08]  /*24b80*/  HMMA.1688.F32.TF32 R212, R68.reuse, R38, R212 ;  /* 0x0000002644d4723c */ /* 0x040ff000000810d4 */
[C---:B------:R-:W-:Y:S08]  /*24b90*/  HMMA.1688.F32.TF32 R216, R68.reuse, R42, R216 ;  /* 0x0000002a44d8723c */ /* 0x040ff000000810d8 */
[C---:B------:R-:W-:Y:S08]  /*24ba0*/  HMMA.1688.F32.TF32 R220, R68.reuse, R46, R220 ;  /* 0x0000002e44dc723c */ /* 0x040ff000000810dc */
[C---:B------:R-:W-:Y:S08]  /*24bb0*/  HMMA.1688.F32.TF32 R228, R68.reuse, R54, R228 ;  /* 0x0000003644e4723c */ /* 0x040ff000000810e4 */
[C---:B------:R-:W-:Y:S08]  /*24bc0*/  HMMA.1688.F32.TF32 R80, R68.reuse, R58, R80 ;  /* 0x0000003a4450723c */ /* 0x040ff00000081050 */
[C---:B------:R-:W-:Y:S08]  /*24bd0*/  HMMA.1688.F32.TF32 R84, R68.reuse, R10, R84 ;  /* 0x0000000a4454723c */ /* 0x040ff00000081054 */
[----:B------:R-:W-:Y:S08]  /*24be0*/  HMMA.1688.F32.TF32 R92, R68, R62, R92 ;  /* 0x0000003e445c723c */ /* 0x000ff0000008105c */
[C---:B------:R-:W-:Y:S08]  /*24bf0*/  HMMA.1688.F32.TF32 R108, R132.reuse, R22, R108 ;  /* 0x00000016846c723c */ /* 0x040ff0000008106c */
[C---:B------:R-:W-:Y:S08]  /*24c00*/  HMMA.1688.F32.TF32 R112, R132.reuse, R26, R112 ;  /* 0x0000001a8470723c */ /* 0x040ff00000081070 */
[C---:B------:R-:W-:Y:S08]  /*24c10*/  HMMA.1688.F32.TF32 R104, R132.reuse, R18, R104 ;  /* 0x000000128468723c */ /* 0x040ff00000081068 */
[----:B------:R-:W-:Y:S07]  /*24c20*/  HMMA.1688.F32.TF32 R132, R132, R14, R100 ;  /* 0x0000000e8484723c */ /* 0x000fee0000081064 */
[----:B------:R-:W-:Y:S01]  /*24c30*/  STL.64 [R1+0xad0], R112 ;  /* 0x000ad07001007387 */ /* 0x000fe20000100a00 */
[C---:B------:R-:W-:Y:S03]  /*24c40*/  HMMA.1688.F32.TF32 R96, R68.reuse, R66, R96 ;  /* 0x000000424460723c */ /* 0x040fe60000081060 */
[----:B------:R1:W-:Y:S04]  /*24c50*/  STL.64 [R1+0xad8], R114 ;  /* 0x000ad87201007387 */ /* 0x0003e80000100a00 */
[----:B-1----:R-:W4:Y:S04]  /*24c60*/  LDL.LU.64 R114, [R1+0x2398] ;  /* 0x0023980001727983 */ /* 0x002f280000300a00 */
[----:B------:R-:W4:Y:S01]  /*24c70*/  LDL.LU.64 R112, [R1+0x2390] ;  /* 0x0023900001707983 */ /* 0x000f220000300a00 */
[C---:B------:R-:W-:Y:S03]  /*24c80*/  HMMA.1688.F32.TF32 R88, R68.reuse, R6, R88 ;  /* 0x000000064458723c */ /* 0x040fe60000081058 */
[----:B------:R-:W-:Y:S04]  /*24c90*/  STL.64 [R1+0xac0], R108 ;  /* 0x000ac06c01007387 */ /* 0x000fe80000100a00 */
[----:B------:R1:W-:Y:S04]  /*24ca0*/  STL.64 [R1+0xac8], R110 ;  /* 0x000ac86e01007387 */ /* 0x0003e80000100a00 */
[----:B-1----:R-:W2:Y:S04]  /*24cb0*/  LDL.LU.64 R110, [R1+0x2388] ;  /* 0x00238800016e7983 */ /* 0x002ea80000300a00 */
[----:B------:R-:W2:Y:S04]  /*24cc0*/  LDL.LU.64 R108, [R1+0x2380] ;  /* 0x00238000016c7983 */ /* 0x000ea80000300a00 */
[----:B------:R-:W-:Y:S04]  /*24cd0*/  STL.64 [R1+0xab0], R104 ;  /* 0x000ab06801007387 */ /* 0x000fe80000100a00 */
[----:B------:R1:W-:Y:S01]  /*24ce0*/  STL.64 [R1+0xab8], R106 ;  /* 0x000ab86a01007387 */ /* 0x0003e20000100a00 */
[C---:B------:R-:W-:Y:S03]  /*24cf0*/  HMMA.1688.F32.TF32 R224, R68.reuse, R50, R224 ;  /* 0x0000003244e0723c */ /* 0x040fe600000810e0 */
[----:B-1----:R-:W2:Y:S04]  /*24d00*/  LDL.LU.64 R106, [R1+0x2378] ;  /* 0x00237800016a7983 */ /* 0x002ea80000300a00 */
[----:B------:R-:W2:Y:S04]  /*24d10*/  LDL.LU.64 R104, [R1+0x2370] ;  /* 0x0023700001687983 */ /* 0x000ea80000300a00 */
[----:B------:R-:W2:Y:S04]  /*24d20*/  LDL.LU.64 R102, [R1+0x2368] ;  /* 0x0023680001667983 */ /* 0x000ea80000300a00 */
[----:B------:R-:W2:Y:S04]  /*24d30*/  LDL.LU.64 R100, [R1+0x2360] ;  /* 0x0023600001647983 */ /* 0x000ea80000300a00 */
[----:B------:R1:W-:Y:S04]  /*24d40*/  STL.64 [R1+0xaa0], R132 ;  /* 0x000aa08401007387 */ /* 0x0003e80000100a00 */
[----:B------:R3:W-:Y:S04]  /*24d50*/  STL.64 [R1+0xaa8], R134 ;  /* 0x000aa88601007387 */ /* 0x0007e80000100a00 */
[----:B-1----:R-:W2:Y:S04]  /*24d60*/  LDL.LU R132, [R1+0x120] ;  /* 0x0001200001847983 */ /* 0x002ea80000300800 */
[----:B------:R-:W2:Y:S04]  /*24d70*/  LDL.LU R133, [R1+0x124] ;  /* 0x0001240001857983 */ /* 0x000ea80000300800 */
[----:B---3--:R-:W3:Y:S04]  /*24d80*/  LDL.LU R134, [R1+0x128] ;  /* 0x0001280001867983 */ /* 0x008ee80000300800 */
[----:B------:R-:W3:Y:S04]  /*24d90*/  LDL.LU R135, [R1+0x12c] ;  /* 0x00012c0001877983 */ /* 0x000ee80000300800 */
        /* <DEDUP_REMOVED lines=16> */
[----:B------:R-:W4:Y:S04]  /*24ea0*/  LDL.LU.64 R84, [R1+0x2320] ;  /* 0x0023200001547983 */ /* 0x000f280000300a00 */
[----:B------:R-:W-:Y:S04]  /*24eb0*/  STL.64 [R1+0xa70], R80 ;  /* 0x000a705001007387 */ /* 0x000fe80000100a00 */
[----:B------:R1:W-:Y:S01]  /*24ec0*/  STL.64 [R1+0xa78], R82 ;  /* 0x000a785201007387 */ /* 0x0003e20000100a00 */
[C---:B------:R-:W-:Y:S03]  /*24ed0*/  HMMA.1688.F32.TF32 R196, R68.reuse, R22, R196 ;  /* 0x0000001644c4723c */ /* 0x040fe600000810c4 */
[----:B-1----:R-:W4:Y:S04]  /*24ee0*/  LDL.LU.64 R82, [R1+0x2318] ;  /* 0x0023180001527983 */ /* 0x002f280000300a00 */
[----:B------:R-:W4:Y:S04]  /*24ef0*/  LDL.LU.64 R80, [R1+0x2310] ;  /* 0x0023100001507983 */ /* 0x000f280000300a00 */
[----:B------:R-:W-:Y:S04]  /*24f00*/  STL.64 [R1+0xa60], R228 ;  /* 0x000a60e401007387 */ /* 0x000fe80000100a00 */
[----:B------:R1:W-:Y:S01]  /*24f10*/  STL.64 [R1+0xa68], R230 ;  /* 0x000a68e601007387 */ /* 0x0003e20000100a00 */
[C---:B------:R-:W-:Y:S03]  /*24f20*/  HMMA.1688.F32.TF32 R192, R68.reuse, R18, R192 ;  /* 0x0000001244c0723c */ /* 0x040fe600000810c0 */
[----:B-1----:R-:W4:Y:S04]  /*24f30*/  LDL.LU.64 R230, [R1+0x2308] ;  /* 0x0023080001e67983 */ /* 0x002f280000300a00 */
[----:B------:R-:W4:Y:S04]  /*24f40*/  LDL.LU.64 R228, [R1+0x2300] ;  /* 0x0023000001e47983 */ /* 0x000f280000300a00 */
[----:B------:R-:W-:Y:S04]  /*24f50*/  STL.64 [R1+0xa50], R224 ;  /* 0x000a50e001007387 */ /* 0x000fe80000100a00 */
[----:B------:R1:W-:Y:S04]  /*24f60*/  STL.64 [R1+0xa58], R226 ;  /* 0x000a58e201007387 */ /* 0x0003e80000100a00 */
[----:B-1----:R-:W4:Y:S04]  /*24f70*/  LDL.LU.64 R226, [R1+0x22f8] ;  /* 0x0022f80001e27983 */ /* 0x002f280000300a00 */
[----:B------:R-:W4:Y:S04]  /*24f80*/  LDL.LU.64 R224, [R1+0x22f0] ;  /* 0x0022f00001e07983 */ /* 0x000f280000300a00 */
[----:B------:R-:W-:Y:S04]  /*24f90*/  STL.64 [R1+0xa40], R220 ;  /* 0x000a40dc01007387 */ /* 0x000fe80000100a00 */
[----:B------:R1:W-:Y:S01]  /*24fa0*/  STL.64 [R1+0xa48], R222 ;  /* 0x000a48de01007387 */ /* 0x0003e20000100a00 */
[----:B------:R-:W-:Y:S03]  /*24fb0*/  HMMA.1688.F32.TF32 R68, R68, R14, R188 ;  /* 0x0000000e4444723c */ /* 0x000fe600000810bc */
[----:B-1----:R-:W4:Y:S04]  /*24fc0*/  LDL.LU.64 R222, [R1+0x22e8] ;  /* 0x0022e80001de7983 */ /* 0x002f280000300a00 */
[----:B------:R-:W4:Y:S04]  /*24fd0*/  LDL.LU.64 R220, [R1+0x22e0] ;  /* 0x0022e00001dc7983 */ /* 0x000f280000300a00 */
[----:B------:R-:W-:Y:S04]  /*24fe0*/  STL.64 [R1+0xa30], R216 ;  /* 0x000a30d801007387 */ /* 0x000fe80000100a00 */
[----:B------:R1:W-:Y:S04]  /*24ff0*/  STL.64 [R1+0xa38], R218 ;  /* 0x000a38da01007387 */ /* 0x0003e80000100a00 */
        /* <DEDUP_REMOVED lines=26> */
[----:B------:R-:W4:Y:S04]  /*251a0*/  LDL.LU.64 R190, [R1+0x2268] ;  /* 0x0022680001be7983 */ /* 0x000f280000300a00 */
[----:B------:R-:W4:Y:S04]  /*251b0*/  LDL.LU.64 R188, [R1+0x2260] ;  /* 0x0022600001bc7983 */ /* 0x000f280000300a00 */
[----:B------:R1:W-:Y:S04]  /*251c0*/  STL.64 [R1+0x9b0], R68 ;  /* 0x0009b04401007387 */ /* 0x0003e80000100a00 */
[----:B------:R2:W-:Y:S04]  /*251d0*/  STL.64 [R1+0x9b8], R70 ;  /* 0x0009b84601007387 */ /* 0x0005e80000100a00 */
[----:B-1----:R-:W4:Y:S04]  /*251e0*/  LDL.LU R68, [R1+0x130] ;  /* 0x0001300001447983 */ /* 0x002f280000300800 */
[----:B------:R-:W4:Y:S01]  /*251f0*/  LDL.LU R69, [R1+0x134] ;  /* 0x0001340001457983 */ /* 0x000f220000300800 */
[----:B--2---:R-:W-:-:S02]  /*25200*/  IMAD.MOV.U32 R70, RZ, RZ, R2 ;  /* 0x000000ffff467224 */ /* 0x004fc400078e0002 */
[----:B------:R-:W-:Y:S01]  /*25210*/  IMAD.MOV.U32 R71, RZ, RZ, R0 ;  /* 0x000000ffff477224 */ /* 0x000fe200078e0000 */
[C---:B---3--:R-:W-:Y:S08]  /*25220*/  HMMA.1688.F32.TF32 R132, R136.reuse, R62, R132 ;  /* 0x0000003e8884723c */ /* 0x048ff00000081084 */
[C---:B----4-:R-:W-:Y:S11]  /*25230*/  HMMA.1688.F32.TF32 R68, R136.reuse, R66, R68 ;  /* 0x000000428844723c */ /* 0x050ff60000081044 */
[----:B------:R-:W-:Y:S11]  /*25240*/  @!UPT UIADD3 URZ, URZ, URZ, URZ ;  /* 0x0000003f3f3ff290 */ /* 0x000ff6000fffe03f */
[----:B------:R-:W-:Y:S01]  /*25250*/  @!UPT UIADD3 URZ, URZ, URZ, URZ ;  /* 0x0000003f3f3ff290 */ /* 0x000fe2000fffe03f */
[----:B------:R-:W-:Y:S04]  /*25260*/  STL.64 [R1+0x9a0], R68 ;  /* 0x0009a04401007387 */ /* 0x000fe80000100a00 */
[----:B------:R1:W-:Y:S02]  /*25270*/  STL.64 [R1+0x9a8], R70 ;  /* 0x0009a84601007387 */ /* 0x0003e40000100a00 */
[C---:B-1----:R-:W-:Y:S02]  /*25280*/  HMMA.1688.F32.TF32 R68, R136.reuse, R6, R76 ;  /* 0x000000068844723c */ /* 0x042fe4000008104c */
[----:B------:R-:W-:Y:S04]  /*25290*/  STL.64 [R1+0x990], R132 ;  /* 0x0009908401007387 */ /* 0x000fe80000100a00 */
[----:B------:R-:W-:Y:S11]  /*252a0*/  STL.64 [R1+0x998], R134 ;  /* 0x0009988601007387 */ /* 0x000ff60000100a00 */
[----:B------:R-:W-:Y:S06]  /*252b0*/  @!UPT UIADD3 URZ, URZ, URZ, URZ ;  /* 0x0000003f3f3ff290 */ /* 0x000fec000fffe03f */
[----:B------:R1:W-:Y:S01]  /*252c0*/  STL.64 [R1+0x980], R68 ;  /* 0x0009804401007387 */ /* 0x0003e20000100a00 */
[----:B------:R-:W-:Y:S02]  /*252d0*/  IMAD.MOV.U32 R2, RZ, RZ, R70 ;  /* 0x000000ffff027224 */ /* 0x000fe400078e0046 */
[----:B------:R-:W-:Y:S01]  /*252e0*/  IMAD.MOV.U32 R0, RZ, RZ, R71 ;  /* 0x000000ffff007224 */ /* 0x000fe200078e0047 */
[----:B------:R-:W2:Y:S01]  /*252f0*/  LDL R6, [R1+0x1bb8] ;  /* 0x001bb80001067983 */ /* 0x000ea20000100800 */
[C---:B-1----:R-:W-:Y:S03]  /*25300*/  HMMA.1688.F32.TF32 R68, R136.reuse, R10, R72 ;  /* 0x0000000a8844723c */ /* 0x042fe60000081048 */
[----:B------:R1:W-:Y:S05]  /*25310*/  STL [R1+0x21cc], R0 ;  /* 0x0021cc0001007387 */ /* 0x0003ea0000100800 */
[C---:B------:R-:W-:Y:S01]  /*25320*/  HMMA.1688.F32.TF32 R76, R136.reuse, R58, R156 ;  /* 0x0000003a884c723c */ /* 0x040fe2000008109c */
[----:B-1----:R-:W3:Y:S04]  /*25330*/  LDL R0, [R1+0xa94] ;  /* 0x000a940001007983 */ /* 0x002ee80000100800 */
[----:B------:R-:W-:Y:S03]  /*25340*/  STL [R1+0x21c8], R2 ;  /* 0x0021c80201007387 */ /* 0x000fe60000100800 */
[C---:B------:R-:W-:Y:S07]  /*25350*/  HMMA.1688.F32.TF32 R72, R136.reuse, R54, R188 ;  /* 0x000000368848723c */ /* 0x040fee00000810bc */
        /* <DEDUP_REMOVED lines=27> */
[C---:B----4-:R-:W-:Y:S01]  /*25510*/  HMMA.1688.F32.TF32 R72, R136.reuse, R18, R224 ;  /* 0x000000128848723c */ /* 0x050fe200000810e0 */
[----:B------:R1:W-:Y:S07]  /*25520*/  STL.64 [R1+0x4b8], R70 ;  /* 0x0004b84601007387 */ /* 0x0003ee0000100a00 */
[----:B-1----:R-:W-:Y:S07]  /*25530*/  HMMA.1688.F32.TF32 R68, R136, R14, R228 ;  /* 0x0000000e8844723c */ /* 0x002fee00000810e4 */
[----:B------:R-:W-:Y:S04]  /*25540*/  STL.64 [R1+0x4a0], R76 ;  /* 0x0004a04c01007387 */ /* 0x000fe80000100a00 */
[----:B------:R-:W-:Y:S01]  /*25550*/  STL.64 [R1+0x4a8], R78 ;  /* 0x0004a84e01007387 */ /* 0x000fe20000100a00 */
[----:B------:R-:W-:-:S03]  /*25560*/  IMAD.MOV.U32 R188, RZ, RZ, R52 ;  /* 0x000000ffffbc7224 */ /* 0x000fc600078e0034 */
[----:B------:R-:W-:Y:S01]  /*25570*/  STL.64 [R1+0x460], R72 ;  /* 0x0004604801007387 */ /* 0x000fe20000100a00 */
[----:B------:R-:W-:-:S03]  /*25580*/  IMAD.MOV.U32 R189, RZ, RZ, R53 ;  /* 0x000000ffffbd7224 */ /* 0x000fc600078e0035 */
[----:B------:R1:W-:Y:S01]  /*25590*/  STL.64 [R1+0x468], R74 ;  /* 0x0004684a01007387 */ /* 0x0003e20000100a00 */
[----:B------:R-:W-:Y:S02]  /*255a0*/  IMAD.MOV.U32 R190, RZ, RZ, R56 ;  /* 0x000000ffffbe7224 */ /* 0x000fe400078e0038 */
[----:B------:R-:W-:Y:S02]  /*255b0*/  IMAD.MOV.U32 R191, RZ, RZ, R57 ;  /* 0x000000ffffbf7224 */ /* 0x000fe400078e0039 */
[----:B------:R-:W-:Y:S01]  /*255c0*/  IMAD.MOV.U32 R192, RZ, RZ, R44 ;  /* 0x000000ffffc07224 */ /* 0x000fe200078e002c */
[----:B------:R-:W-:Y:S04]  /*255d0*/  STL.64 [R1+0x270], R68 ;  /* 0x0002704401007387 */ /* 0x000fe80000100a00 */
[----:B------:R-:W-:Y:S04]  /*255e0*/  STL.64 [R1+0x278], R70 ;  /* 0x0002784601007387 */ /* 0x000fe80000100a00 */
        /* <DEDUP_REMOVED lines=32> */
[----:B------:R-:W1:Y:S01]  /*257f0*/  LDL.LU R20, [R1+0x221c] ;  /* 0x00221c0001147983 */ /* 0x000e620000300800 */
        /* <DEDUP_REMOVED lines=17> */
[----:B------:R-:W4:Y:S01]  /*25910*/  LDL.LU R9, [R1+0x21f0] ;  /* 0x0021f00001097983 */ /* 0x000f220000300800 */
[----:B--2---:R-:W-:-:S02]  /*25920*/  IMAD R3, R3, 0x10000, R6 ;  /* 0x0001000003037824 */ /* 0x004fc400078e0206 */
[----:B------:R-:W-:Y:S01]  /*25930*/  IMAD.MOV.U32 R218, RZ, RZ, R61 ;  /* 0x000000ffffda7224 */ /* 0x000fe200078e003d */
[----:B------:R-:W-:Y:S01]  /*25940*/  LDS R69, [R252+0x24000] ;  /* 0x02400000fc457984 */ /* 0x000fe20000000800 */
[----:B------:R-:W-:-:S03]  /*25950*/  IMAD.MOV.U32 R219, RZ, RZ, R60 ;  /* 0x000000ffffdb7224 */ /* 0x000fc600078e003c */
[----:B------:R-:W-:Y:S04]  /*25960*/  LDSM.16.M88.4 R60, [R3+0xe000] ;  /* 0x00e00000033c783b */ /* 0x000fe80000000200 */
[----:B------:R-:W-:Y:S04]  /*25970*/  LDS R71, [R252+0x25000] ;  /* 0x02500000fc477984 */ /* 0x000fe80000000800 */
[----:B---3--:R-:W-:Y:S04]  /*25980*/  LDS R68, [R0+0x24000] ;  /* 0x0240000000447984 */ /* 0x008fe80000000800 */
[----:B------:R-:W-:Y:S04]  /*25990*/  LDS R70, [R0+0x25000] ;  /* 0x0250000000467984 */ /* 0x000fe80000000800 */
[----:B------:R-:W2:Y:S01]  /*259a0*/  LDL R2, [R1+0x700] ;  /* 0x0007000001027983 */ /* 0x000ea20000100800 */
[----:B------:R-:W-:-:S02]  /*259b0*/  IMAD.MOV.U32 R216, RZ, RZ, R65 ;  /* 0x000000ffffd87224 */ /* 0x000fc400078e0041 */
[----:B------:R-:W-:Y:S02]  /*259c0*/  IMAD.MOV.U32 R217, RZ, RZ, R64 ;  /* 0x000000ffffd97224 */ /* 0x000fe400078e0040 */
[----:B------:R-:W-:Y:S01]  /*259d0*/  LDSM.16.M88.4 R64, [R3+0xf000] ;  /* 0x00f000000340783b */ /* 0x000fe20000000200 */
[----:B----4-:R-:W-:Y:S02]  /*259e0*/  IMAD.MOV.U32 R223, RZ, RZ, R52 ;  /* 0x000000ffffdf7224 */ /* 0x010fe400078e0034 */
[----:B------:R-:W-:Y:S02]  /*259f0*/  IMAD.MOV.U32 R222, RZ, RZ, R53 ;  /* 0x000000ffffde7224 */ /* 0x000fe400078e0035 */
[----:B------:R-:W-:Y:S01]  /*25a00*/  LDSM.16.M88.4 R52, [R3+0xc000] ;  /* 0x00c000000334783b */ /* 0x000fe20000000200 */
[----:B------:R-:W-:Y:S02]  /*25a10*/  IMAD.MOV.U32 R221, RZ, RZ, R56 ;  /* 0x000000ffffdd7224 */ /* 0x000fe400078e0038 */
[----:B------:R-:W-:-:S02]  /*25a20*/  IMAD.MOV.U32 R227, RZ, RZ, R44 ;  /* 0x000000ffffe37224 */ /* 0x000fc400078e002c */
[----:B------:R-:W-:Y:S02]  /*25a30*/  IMAD.MOV.U32 R226, RZ, RZ, R45 ;  /* 0x000000ffffe27224 */ /* 0x000fe400078e002d */
[----:B------:R-:W-:Y:S01]  /*25a40*/  LDSM.16.M88.4 R44, [R3+0xa000] ;  /* 0x00a00000032c783b */ /* 0x000fe20000000200 */
[----:B------:R-:W-:Y:S02]  /*25a50*/  IMAD.MOV.U32 R225, RZ, RZ, R48 ;  /* 0x000000ffffe17224 */ /* 0x000fe400078e0030 */
[----:B------:R-:W-:Y:S02]  /*25a60*/  IMAD.MOV.U32 R231, RZ, RZ, R36 ;  /* 0x000000ffffe77224 */ /* 0x000fe400078e0024 */
[----:B------:R-:W-:Y:S02]  /*25a70*/  IMAD.MOV.U32 R230, RZ, RZ, R37 ;  /* 0x000000ffffe67224 */ /* 0x000fe400078e0025 */
[----:B------:R-:W-:Y:S01]  /*25a80*/  LDSM.16.M88.4 R36, [R3+0x8000] ;  /* 0x008000000324783b */ /* 0x000fe20000000200 */
[----:B------:R-:W-:-:S02]  /*25a90*/  IMAD.MOV.U32 R229, RZ, RZ, R40 ;  /* 0x000000ffffe57224 */ /* 0x000fc400078e0028 */
[----:B------:R-:W-:Y:S02]  /*25aa0*/  IMAD.MOV.U32 R139, RZ, RZ, R28 ;  /* 0x000000ffff8b7224 */ /* 0x000fe400078e001c */
[----:B------:R-:W-:Y:S02]  /*25ab0*/  IMAD.MOV.U32 R138, RZ, RZ, R29 ;  /* 0x000000ffff8a7224 */ /* 0x000fe400078e001d */
[----:B------:R-:W-:Y:S01]  /*25ac0*/  LDSM.16.M88.4 R28, [R3+0x6000] ;  /* 0x00600000031c783b */ /* 0x000fe20000000200 */
[----:B------:R-:W-:Y:S02]  /*25ad0*/  IMAD.MOV.U32 R137, RZ, RZ, R32 ;  /* 0x000000ffff897224 */ /* 0x000fe400078e0020 */
[----:B-1----:R-:W-:Y:S02]  /*25ae0*/  IMAD.MOV.U32 R75, RZ, RZ, R20 ;  /* 0x000000ffff4b7224 */ /* 0x002fe400078e0014 */
[----:B------:R-:W-:Y:S02]  /*25af0*/  IMAD.MOV.U32 R74, RZ, RZ, R21 ;  /* 0x000000ffff4a7224 */ /* 0x000fe400078e0015 */
[----:B------:R-:W-:Y:S01]  /*25b00*/  LDSM.16.M88.4 R20, [R3+0x4000] ;  /* 0x004000000314783b */ /* 0x000fe20000000200 */
[----:B------:R-:W-:-:S02]  /*25b10*/  IMAD.MOV.U32 R73, RZ, RZ, R24 ;  /* 0x000000ffff497224 */ /* 0x000fc400078e0018 */
[----:B------:R-:W-:Y:S02]  /*25b20*/  IMAD.MOV.U32 R79, RZ, RZ, R12 ;  /* 0x000000ffff4f7224 */ /* 0x000fe400078e000c */
[----:B------:R-:W-:Y:S02]  /*25b30*/  IMAD.MOV.U32 R78, RZ, RZ, R13 ;  /* 0x000000ffff4e7224 */ /* 0x000fe400078e000d */
[----:B------:R-:W-:Y:S01]  /*25b40*/  LDSM.16.M88.4 R12, [R3+0x2000] ;  /* 0x00200000030c783b */ /* 0x000fe20000000200 */
[----:B------:R-:W-:Y:S02]  /*25b50*/  IMAD.MOV.U32 R77, RZ, RZ, R16 ;  /* 0x000000ffff4d7224 */ /* 0x000fe400078e0010 */
[----:B------:R-:W-:Y:S02]  /*25b60*/  IMAD.MOV.U32 R159, RZ, RZ, R4 ;  /* 0x000000ffff9f7224 */ /* 0x000fe400078e0004 */
[----:B------:R-:W-:Y:S02]  /*25b70*/  IMAD.MOV.U32 R158, RZ, RZ, R5 ;  /* 0x000000ffff9e7224 */ /* 0x000fe400078e0005 */
[----:B------:R-:W1:Y:S01]  /*25b80*/  LDSM.16.M88.4 R4, [R3] ;  /* 0x000000000304783b */ /* 0x000e620000000200 */
[----:B------:R-:W-:-:S02]  /*25b90*/  IMAD.MOV.U32 R157, RZ, RZ, R8 ;  /* 0x000000ffff9d7224 */ /* 0x000fc400078e0008 */
[----:B------:R-:W-:Y:S02]  /*25ba0*/  IMAD.MOV.U32 R156, RZ, RZ, R9 ;  /* 0x000000ffff9c7224 */ /* 0x000fe400078e0009 */
[----:B------:R-:W3:Y:S01]  /*25bb0*/  LDSM.16.M88.4 R8, [R3+0x1000] ;  /* 0x001000000308783b */ /* 0x000ee20000000200 */
[----:B------:R-:W-:-:S03]  /*25bc0*/  IMAD.MOV.U32 R76, RZ, RZ, R17 ;  /* 0x000000ffff4c7224 */ /* 0x000fc600078e0011 */
[----:B------:R-:W4:Y:S01]  /*25bd0*/  LDSM.16.M88.4 R16, [R3+0x3000] ;  /* 0x003000000310783b */ /* 0x000f220000000200 */
        /* <DEDUP_REMOVED lines=9> */
[----:B------:R-:W4:Y:S04]  /*25c70*/  LDSM.16.M88.4 R56, [R3+0xd000] ;  /* 0x00d000000338783b */ /* 0x000f280000000200 */
[----:B--2---:R-:W-:Y:S04]  /*25c80*/  LDS R132, [R2+0x24000] ;  /* 0x0240000002847984 */ /* 0x004fe80000000800 */
[----:B-1----:R-:W-:Y:S04]  /*25c90*/  STL [R1+0x21ac], R6 ;  /* 0x0021ac0601007387 */ /* 0x002fe80000100800 */
[----:B------:R-:W-:Y:S04]  /*25ca0*/  STL [R1+0x21a8], R7 ;  /* 0x0021a80701007387 */ /* 0x000fe80000100800 */
[----:B---3--:R-:W-:Y:S04]  /*25cb0*/  STL [R1+0x21b4], R10 ;  /* 0x0021b40a01007387 */ /* 0x008fe80000100800 */
[----:B------:R-:W-:Y:S04]  /*25cc0*/  STL [R1+0x21b0], R11 ;  /* 0x0021b00b01007387 */ /* 0x000fe80000100800 */
[----:B------:R1:W-:Y:S04]  /*25cd0*/  STL [R1+0x21bc], R14 ;  /* 0x0021bc0e01007387 */ /* 0x0003e80000100800 */
[----:B------:R2:W-:Y:S04]  /*25ce0*/  STL [R1+0x21b8], R15 ;  /* 0x0021b80f01007387 */ /* 0x0005e80000100800 */
        /* <DEDUP_REMOVED lines=24> */
[----:B------:R-:W3:Y:S01]  /*25e70*/  LDL R3, [R1+0x704] ;  /* 0x0007040001037983 */ /* 0x000ee20000100800 */
[C---:B------:R-:W-:Y:S03]  /*25e80*/  HMMA.1688.F32.TF32 R156, R68.reuse, R4, R156 ;  /* 0x00000004449c723c */ /* 0x040fe6000008109c */
[----:B------:R-:W-:Y:S05]  /*25e90*/  LDS R134, [R2+0x25000] ;  /* 0x0250000002867984 */ /* 0x000fea0000000800 */
[C---:B------:R-:W-:Y:S08]  /*25ea0*/  HMMA.1688.F32.TF32 R76, R68.reuse, R8, R76 ;  /* 0x00000008444c723c */ /* 0x040ff0000008104c */
[----:B------:R-:W-:Y:S01]  /*25eb0*/  HMMA.1688.F32.TF32 R72, R68, R12, R72 ;  /* 0x0000000c4448723c */ /* 0x000fe20000081048 */
[----:B------:R-:W-:Y:S04]  /*25ec0*/  STL [R1+0x2104], R66 ;  /* 0x0021044201007387 */ /* 0x000fe80000100800 */
[----:B------:R-:W-:Y:S04]  /*25ed0*/  STL [R1+0x2100], R67 ;  /* 0x0021004301007387 */ /* 0x000fe80000100800 */
[----:B------:R4:W-:Y:S04]  /*25ee0*/  STL.64 [R1+0x380], R156 ;  /* 0x0003809c01007387 */ /* 0x0009e80000100a00 */
[----:B------:R4:W-:Y:S03]  /*25ef0*/  STL.64 [R1+0x388], R158 ;  /* 0x0003889e01007387 */ /* 0x0009e60000100a00 */
[----:B-1----:R-:W-:-:S02]  /*25f00*/  IMAD.MOV.U32 R14, RZ, RZ, R78 ;  /* 0x000000ffff0e7224 */ /* 0x002fc400078e004e */
[----:B--2---:R-:W-:Y:S01]  /*25f10*/  IMAD.MOV.U32 R15, RZ, RZ, R79 ;  /* 0x000000ffff0f7224 */ /* 0x004fe200078e004f */
[----:B----4-:R-:W2:Y:S01]  /*25f20*/  LDL.LU R156, [R1+0x480] ;  /* 0x00048000019c7983 */ /* 0x010ea20000300800 */
[----:B------:R-:W-:-:S03]  /*25f30*/  IMAD.MOV.U32 R18, RZ, RZ, R76 ;  /* 0x000000ffff127224 */ /* 0x000fc600078e004c */
[----:B------:R-:W2:Y:S01]  /*25f40*/  LDL.LU R157, [R1+0x484] ;  /* 0x00048400019d7983 */ /* 0x000ea20000300800 */
[----:B------:R-:W-:-:S03]  /*25f50*/  IMAD.MOV.U32 R19, RZ, RZ, R77 ;  /* 0x000000ffff137224 */ /* 0x000fc600078e004d */
[----:B------:R-:W2:Y:S04]  /*25f60*/  LDL.LU R158, [R1+0x488] ;  /* 0x00048800019e7983 */ /* 0x000ea80000300800 */
[----:B------:R-:W2:Y:S04]  /*25f70*/  LDL.LU R159, [R1+0x48c] ;  /* 0x00048c00019f7983 */ /* 0x000ea80000300800 */
[----:B------:R-:W4:Y:S04]  /*25f80*/  LDL.LU.64 R78, [R1+0x21e8] ;  /* 0x0021e800014e7983 */ /* 0x000f280000300a00 */
[----:B------:R-:W4:Y:S04]  /*25f90*/  LDL.LU.64 R76, [R1+0x21e0] ;  /* 0x0021e000014c7983 */ /* 0x000f280000300a00 */
[----:B------:R-:W-:Y:S04]  /*25fa0*/  STL.64 [R1+0x360], R72 ;  /* 0x0003604801007387 */ /* 0x000fe80000100a00 */
[----:B------:R1:W-:Y:S04]  /*25fb0*/  STL.64 [R1+0x368], R74 ;  /* 0x0003684a01007387 */ /* 0x0003e80000100a00 */
[----:B-1----:R-:W2:Y:S04]  /*25fc0*/  LDL.LU.64 R74, [R1+0x21d8] ;  /* 0x0021d800014a7983 */ /* 0x002ea80000300a00 */
[----:B------:R-:W2:Y:S01]  /*25fd0*/  LDL.LU.64 R72, [R1+0x21d0] ;  /* 0x0021d00001487983 */ /* 0x000ea20000300a00 */
[C---:B------:R-:W-:Y:S08]  /*25fe0*/  HMMA.1688.F32.TF32 R136, R68.reuse, R16, R136 ;  /* 0x000000104488723c */ /* 0x040ff00000081088 */
[C---:B------:R-:W-:Y:S11]  /*25ff0*/  HMMA.1688.F32.TF32 R228, R68.reuse, R20, R228 ;  /* 0x0000001444e4723c */ /* 0x040ff600000810e4 */
[----:B------:R-:W-:Y:S05]  /*26000*/  @!UPT UIADD3 URZ, URZ, URZ, URZ ;  /* 0x0000003f3f3ff290 */ /* 0x000fea000fffe03f */
[----:B------:R-:W-:Y:S02]  /*26010*/  IMAD.MOV.U32 R10, RZ, RZ, R136 ;  /* 0x000000ffff0a7224 */ /* 0x000fe400078e0088 */
[----:B------:R-:W-:Y:S02]  /*26020*/  IMAD.MOV.U32 R11, RZ, RZ, R137 ;  /* 0x000000ffff0b7224 */ /* 0x000fe400078e0089 */
[----:B------:R-:W-:Y:S02]  /*26030*/  IMAD.MOV.U32 R6, RZ, RZ, R138 ;  /* 0x000000ffff067224 */ /* 0x000fe400078e008a */
[----:B------:R-:W-:Y:S02]  /*26040*/  IMAD.MOV.U32 R7, RZ, RZ, R139 ;  /* 0x000000ffff077224 */ /* 0x000fe400078e008b */
[C---:B------:R-:W-:Y:S01]  /*26050*/  HMMA.1688.F32.TF32 R136, R68.reuse, R24, R224 ;  /* 0x000000184488723c */ /* 0x040fe200000810e0 */
[----:B------:R-:W-:Y:S04]  /*26060*/  STL.64 [R1+0x340], R228 ;  /* 0x000340e401007387 */ /* 0x000fe80000100a00 */
[----:B------:R-:W-:Y:S03]  /*26070*/  STL.64 [R1+0x348], R230 ;  /* 0x000348e601007387 */ /* 0x000fe60000100a00 */
[C---:B------:R-:W-:Y:S08]  /*26080*/  HMMA.1688.F32.TF32 R220, R68.reuse, R28, R220 ;  /* 0x0000001c44dc723c */ /* 0x040ff000000810dc */
[C---:B------:R-:W-:Y:S07]  /*26090*/  HMMA.1688.F32.TF32 R216, R68.reuse, R32, R216 ;  /* 0x0000002044d8723c */ /* 0x040fee00000810d8 */
[----:B------:R-:W-:Y:S04]  /*260a0*/  STL.64 [R1+0x330], R136 ;  /* 0x0003308801007387 */ /* 0x000fe80000100a00 */
[----:B------:R1:W-:Y:S02]  /*260b0*/  STL.64 [R1+0x338], R138 ;  /* 0x0003388a01007387 */ /* 0x0003e40000100a00 */
[C---:B-1----:R-:W-:Y:S02]  /*260c0*/  HMMA.1688.F32.TF32 R136, R68.reuse, R36, R212 ;  /* 0x000000244488723c */ /* 0x042fe400000810d4 */
[----:B------:R-:W-:Y:S04]  /*260d0*/  STL.64 [R1+0x320], R220 ;  /* 0x000320dc01007387 */ /* 0x000fe80000100a00 */
[----:B------:R-:W-:Y:S02]  /*260e0*/  STL.64 [R1+0x328], R222 ;  /* 0x000328de01007387 */ /* 0x000fe40000100a00 */
[C---:B------:R-:W-:Y:S02]  /*260f0*/  HMMA.1688.F32.TF32 R208, R68.reuse, R40, R208 ;  /* 0x0000002844d0723c */ /* 0x040fe400000810d0 */
[----:B------:R-:W-:Y:S04]  /*26100*/  STL.64 [R1+0x310], R216 ;  /* 0x000310d801007387 */ /* 0x000fe80000100a00 */
[----:B------:R-:W-:Y:S02]  /*26110*/  STL.64 [R1+0x318], R218 ;  /* 0x000318da01007387 */ /* 0x000fe40000100a00 */
[C---:B------:R-:W-:Y:S07]  /*26120*/  HMMA.1688.F32.TF32 R204, R68.reuse, R44, R204 ;  /* 0x0000002c44cc723c */ /* 0x040fee00000810cc */
[----:B------:R-:W-:Y:S04]  /*26130*/  STL.64 [R1+0x300], R136 ;  /* 0x0003008801007387 */ /* 0x000fe80000100a00 */
[----:B------:R1:W-:Y:S02]  /*26140*/  STL.64 [R1+0x308], R138 ;  /* 0x0003088a01007387 */ /* 0x0003e40000100a00 */
[C---:B-1----:R-:W-:Y:S02]  /*26150*/  HMMA.1688.F32.TF32 R136, R68.reuse, R48, R200 ;  /* 0x000000304488723c */ /* 0x042fe400000810c8 */
[----:B------:R-:W-:Y:S04]  /*26160*/  STL.64 [R1+0x2f0], R208 ;  /* 0x0002f0d001007387 */ /* 0x000fe80000100a00 */
[----:B------:R-:W-:Y:S04]  /*26170*/  STL.64 [R1+0x2f8], R210 ;  /* 0x0002f8d201007387 */ /* 0x000fe80000100a00 */
[----:B------:R-:W-:Y:S04]  /*26180*/  STL.64 [R1+0x2e0], R204 ;  /* 0x0002e0cc01007387 */ /* 0x000fe80000100a00 */
[----:B------:R-:W-:Y:S01]  /*26190*/  STL.64 [R1+0x2e8], R206 ;  /* 0x0002e8ce01007387 */ /* 0x000fe20000100a00 */
[C---:B------:R-:W-:Y:S08]  /*261a0*/  HMMA.1688.F32.TF32 R196, R68.reuse, R52, R196 ;  /* 0x0000003444c4723c */ /* 0x040ff000000810c4 */
[----:B------:R-:W-:Y:S04]  /*261b0*/  STL.64 [R1+0x2d0], R136 ;  /* 0x0002d08801007387 */ /* 0x000fe80000100a00 */
[----:B------:R1:W-:Y:S01]  /*261c0*/  STL.64 [R1+0x2d8], R138 ;  /* 0x0002d88a01007387 */ /* 0x0003e20000100a00 */
[C---:B------:R-:W-:Y:S08]  /*261d0*/  HMMA.1688.F32.TF32 R192, R68.reuse, R56, R192 ;  /* 0x0000003844c0723c */ /* 0x040ff000000810c0 */
[----:B-1----:R-:W-:Y:S01]  /*261e0*/  HMMA.1688.F32.TF32 R136, R68, R60, R188 ;  /* 0x0000003c4488723c */ /* 0x002fe200000810bc */
[----:B---3--:R-:W-:Y:S04]  /*261f0*/  LDS R133, [R3+0x24000] ;  /* 0x0240000003857984 */ /* 0x008fe80000000800 */
[----:B------:R-:W2:Y:S11]  /*26200*/  LDS R135, [R3+0x25000] ;  /* 0x0250000003877984 */ /* 0x000eb60000000800 */
[----:B------:R-:W-:Y:S08]  /*26210*/  @!UPT UIADD3 URZ, URZ, URZ, URZ ;  /* 0x0000003f3f3ff290 */ /* 0x000ff0000fffe03f */
[----:B------:R-:W-:Y:S02]  /*26220*/  IMAD.MOV.U32 R63, RZ, RZ, R139 ;  /* 0x000000ffff3f7224 */ /* 0x000fe400078e008b */
[----:B------:R-:W-:Y:S01]  /*26230*/  IMAD.MOV.U32 R62, RZ, RZ, R138 ;  /* 0x000000ffff3e7224 */ /* 0x000fe200078e008a */
[----:B------:R-:W-:Y:S01]  /*26240*/  STL.64 [R1+0x2c0], R196 ;  /* 0x0002c0c401007387 */ /* 0x000fe20000100a00 */
[----:B------:R-:W-:Y:S02]  /*26250*/  IMAD.MOV.U32 R67, RZ, RZ, R137 ;  /* 0x000000ffff437224 */ /* 0x000fe400078e0089 */
[----:B------:R-:W-:Y:S01]  /*26260*/  IMAD.MOV.U32 R66, RZ, RZ, R136 ;  /* 0x000000ffff427224 */ /* 0x000fe200078e0088 */
[----:B------:R-:W-:Y:S04]  /*26270*/  STL.64 [R1+0x2c8], R198 ;  /* 0x0002c8c601007387 */ /* 0x000fe80000100a00 */
[----:B------:R-:W-:Y:S04]  /*26280*/  STL.64 [R1+0x2b0], R192 ;  /* 0x0002b0c001007387 */ /* 0x000fe80000100a00 */
[----:B------:R-:W-:Y:S04]  /*26290*/  STL.64 [R1+0x2b8], R194 ;  /* 0x0002b8c201007387 */ /* 0x000fe80000100a00 */
[----:B------:R1:W-:Y:S04]  /*262a0*/  STL [R1+0x2114], R63 ;  /* 0x0021143f01007387 */ /* 0x0003e80000100800 */
[----:B------:R3:W-:Y:S04]  /*262b0*/  STL [R1+0x2110], R62 ;  /* 0x0021103e01007387 */ /* 0x0007e80000100800 */
[----:B------:R1:W-:Y:S01]  /*262c0*/  STL [R1+0x210c], R67 ;  /* 0x00210c4301007387 */ /* 0x0003e20000100800 */
[C---:B--2---:R-:W-:Y:S11]  /*262d0*/  HMMA.1688.F32.TF32 R72, R132.reuse, R4, R72 ;  /* 0x000000048448723c */ /* 0x044ff60000081048 */
[----:B------:R-:W-:Y:S11]  /*262e0*/  @!UPT UIADD3 URZ, URZ, URZ, URZ ;  /* 0x0000003f3f3ff290 */ /* 0x000ff6000fffe03f */
[----:B------:R-:W-:Y:S02]  /*262f0*/  @!UPT UIADD3 URZ, URZ, URZ, URZ ;  /* 0x0000003f3f3ff290 */ /* 0x000fe4000fffe03f */
[----:B------:R-:W-:Y:S02]  /*26300*/  IMAD.MOV.U32 R58, RZ, RZ, R72 ;  /* 0x000000ffff3a7224 */ /* 0x000fe400078e0048 */
[----:B------:R-:W-:Y:S02]  /*26310*/  IMAD.MOV.U32 R59, RZ, RZ, R73 ;  /* 0x000000ffff3b7224 */ /* 0x000fe400078e0049 */
[----:B------:R-:W-:Y:S02]  /*26320*/  IMAD.MOV.U32 R54, RZ, RZ, R74 ;  /* 0x000000ffff367224 */ /* 0x000fe400078e004a */
[----:B------:R-:W-:Y:S02]  /*26330*/  IMAD.MOV.U32 R55, RZ, RZ, R75 ;  /* 0x000000ffff377224 */ /* 0x000fe400078e004b */
[C---:B----4-:R-:W-:Y:S01]  /*26340*/  HMMA.1688.F32.TF32 R72, R132.reuse, R8, R76 ;  /* 0x000000088448723c */ /* 0x050fe2000008104c */
[----:B------:R2:W-:Y:S11]  /*26350*/  STL [R1+0x2108], R66 ;  /* 0x0021084201007387 */ /* 0x0005f60000100800 */
[----:B------:R-:W-:Y:S11]  /*26360*/  @!UPT UIADD3 URZ, URZ, URZ, URZ ;  /* 0x0000003f3f3ff290 */ /* 0x000ff6000fffe03f */
[----:B------:R-:W-:Y:S01]  /*26370*/  @!UPT UIADD3 URZ, URZ, URZ, URZ ;  /* 0x0000003f3f3ff290 */ /* 0x000fe2000fffe03f */
[----:B-1----:R-:W-:Y:S02]  /*26380*/  IMAD.MOV.U32 R63, RZ, RZ, R72 ;  /* 0x000000ffff3f7224 */ /* 0x002fe400078e0048 */
[----:B---3--:R-:W-:Y:S02]  /*26390*/  IMAD.MOV.U32 R62, RZ, RZ, R73 ;  /* 0x000000ffff3e7224 */ /* 0x008fe400078e0049 */
[----:B------:R-:W-:Y:S02]  /*263a0*/  IMAD.MOV.U32 R67, RZ, RZ, R74 ;  /* 0x000000ffff437224 */ /* 0x000fe400078e004a */
[----:B--2---:R-:W-:Y:S02]  /*263b0*/  IMAD.MOV.U32 R66, RZ, RZ, R75 ;  /* 0x000000ffff427224 */ /* 0x004fe400078e004b */
[----:B------:R-:W-:Y:S08]  /*263c0*/  HMMA.1688.F32.TF32 R72, R132, R12, R80 ;  /* 0x0000000c8448723c */ /* 0x000ff00000081050 */
[----:B------:R-:W-:Y:S01]  /*263d0*/  HMMA.1688.F32.TF32 R136, R68, R64, R156 ;  /* 0x000000404488723c */ /* 0x000fe2000008109c */
[----:B------:R-:W-:Y:S04]  /*263e0*/  LDS R68, [R0+0x24080] ;  /* 0x0240800000447984 */ /* 0x000fe80000000800 */
[----:B------:R-:W-:Y:S04]  /*263f0*/  LDS R70, [R0+0x25080] ;  /* 0x0250800000467984 */ /* 0x000fe80000000800 */
[----:B------:R-:W-:Y:S04]  /*26400*/  LDS R69, [R252+0x24080] ;  /* 0x02408000fc457984 */ /* 0x000fe80000000800 */
[----:B------:R-:W1:Y:S03]  /*26410*/  LDS R71, [R252+0x25080] ;  /* 0x02508000fc477984 */ /* 0x000e660000000800 */
[----:B------:R-:W-:-:S02]  /*26420*/  IMAD.MOV.U32 R50, RZ, RZ, R72 ;  /* 0x000000ffff327224 */ /* 0x000fc400078e0048 */
[----:B------:R-:W-:Y:S02]  /*26430*/  IMAD.MOV.U32 R51, RZ, RZ, R73 ;  /* 0x000000ffff337224 */ /* 0x000fe400078e0049 */
[----:B------:R-:W-:Y:S02]  /*26440*/  IMAD.MOV.U32 R46, RZ, RZ, R74 ;  /* 0x000000ffff2e7224 */ /* 0x000fe400078e004a */
[----:B------:R-:W-:Y:S02]  /*26450*/  IMAD.MOV.U32 R47, RZ, RZ, R75 ;  /* 0x000000ffff2f7224 */ /* 0x000fe400078e004b */
[----:B------:R-:W-:Y:S01]  /*26460*/  HMMA.1688.F32.TF32 R72, R132, R16, R84 ;  /* 0x000000108448723c */ /* 0x000fe20000081054 */
[----:B------:R-:W-:Y:S04]  /*26470*/  STL.64 [R1+0x290], R136 ;  /* 0x0002908801007387 */ /* 0x000fe80000100a00 */
[----:B------:R-:W-:Y:S04]  /*26480*/  STL.64 [R1+0x298], R138 ;  /* 0x0002988a01007387 */ /* 0x000fe80000100a00 */
[----:B------:R2:W-:Y:S04]  /*26490*/  STL [R1+0x2124], R55 ;  /* 0x0021243701007387 */ /* 0x0005e80000100800 */
[----:B------:R3:W-:Y:S04]  /*264a0*/  STL [R1+0x2120], R54 ;  /* 0x0021203601007387 */ /* 0x0007e80000100800 */
[----:B------:R4:W-:Y:S04]  /*264b0*/  STL [R1+0x211c], R59 ;  /* 0x00211c3b01007387 */ /* 0x0009e80000100800 */
[----:B------:R1:W-:Y:S03]  /*264c0*/  STL [R1+0x2118], R58 ;  /* 0x0021183a01007387 */ /* 0x0003e60000100800 */
[----:B--2---:R-:W-:-:S02]  /*264d0*/  IMAD.MOV.U32 R55, RZ, RZ, R72 ;  /* 0x000000ffff377224 */ /* 0x004fc400078e0048 */
[----:B---3--:R-:W-:Y:S02]  /*264e0*/  IMAD.MOV.U32 R54, RZ, RZ, R73 ;  /* 0x000000ffff367224 */ /* 0x008fe400078e0049 */
[----:B----4-:R-:W-:Y:S02]  /*264f0*/  IMAD.MOV.U32 R59, RZ, RZ, R74 ;  /* 0x000000ffff3b7224 */ /* 0x010fe400078e004a */
[----:B-1----:R-:W-:Y:S02]  /*26500*/  IMAD.MOV.U32 R58, RZ, RZ, R75 ;  /* 0x000000ffff3a7224 */ /* 0x002fe400078e004b */
[----:B------:R-:W-:Y:S01]  /*26510*/  HMMA.1688.F32.TF32 R72, R132, R20, R88 ;  /* 0x000000148448723c */ /* 0x000fe20000081058 */
[----:B------:R1:W-:Y:S04]  /*26520*/  STL [R1+0x2134], R66 ;  /* 0x0021344201007387 */ /* 0x0003e80000100800 */
[----:B------:R2:W-:Y:S04]  /*26530*/  STL [R1+0x2130], R67 ;  /* 0x0021304301007387 */ /* 0x0005e80000100800 */
[----:B------:R3:W-:Y:S04]  /*26540*/  STL [R1+0x212c], R63 ;  /* 0x00212c3f01007387 */ /* 0x0007e80000100800 */
[----:B------:R4:W-:Y:S11]  /*26550*/  STL [R1+0x2128], R62 ;  /* 0x0021283e01007387 */ /* 0x0009f60000100800 */
[----:B-1----:R-:W-:-:S02]  /*26560*/  IMAD.MOV.U32 R66, RZ, RZ, R72 ;  /* 0x000000ffff427224 */ /* 0x002fc400078e0048 */
[----:B--2---:R-:W-:Y:S02]  /*26570*/  IMAD.MOV.U32 R67, RZ, RZ, R73 ;  /* 0x000000ffff437224 */ /* 0x004fe400078e0049 */
[----:B---3--:R-:W-:Y:S02]  /*26580*/  IMAD.MOV.U32 R63, RZ, RZ, R74 ;  /* 0x000000ffff3f7224 */ /* 0x008fe400078e004a */
[----:B----4-:R-:W-:Y:S02]  /*26590*/  IMAD.MOV.U32 R62, RZ, RZ, R75 ;  /* 0x000000ffff3e7224 */ /* 0x010fe400078e004b */
[C---:B------:R-:W-:Y:S01]  /*265a0*/  HMMA.1688.F32.TF32 R72, R132.reuse, R24, R92 ;  /* 0x000000188448723c */ /* 0x040fe2000008105c */
[----:B------:R1:W-:Y:S04]  /*265b0*/  STL [R1+0x2144], R47 ;  /* 0x0021442f01007387 */ /* 0x0003e80000100800 */
[----:B------:R2:W-:Y:S04]  /*265c0*/  STL [R1+0x2140], R46 ;  /* 0x0021402e01007387 */ /* 0x0005e80000100800 */
[----:B------:R3:W-:Y:S04]  /*265d0*/  STL [R1+0x213c], R51 ;  /* 0x00213c3301007387 */ /* 0x0007e80000100800 */
[----:B------:R4:W-:Y:S01]  /*265e0*/  STL [R1+0x2138], R50 ;  /* 0x0021383201007387 */ /* 0x0009e20000100800 */
[----:B------:R-:W-:Y:S03]  /*265f0*/  HMMA.1688.F32.TF32 R248, R132, R64, R248 ;  /* 0x0000004084f8723c */ /* 0x000fe600000810f8 */
[----:B------:R-:W-:Y:S04]  /*26600*/  LDS R92, [R2+0x24080] ;  /* 0x02408000025c7984 */ /* 0x000fe80000000800 */
[----:B------:R-:W-:Y:S03]  /*26610*/  LDS R94, [R2+0x25080] ;  /* 0x02508000025e7984 */ /* 0x000fe60000000800 */
[----:B-1----:R-:W-:Y:S01]  /*26620*/  IMAD.MOV.U32 R47, RZ, RZ, R72 ;  /* 0x000000ffff2f7224 */ /* 0x002fe200078e0048 */
[----:B------:R-:W-:Y:S01]  /*26630*/  LDS R93, [R3+0x24080] ;  /* 0x02408000035d7984 */ /* 0x000fe20000000800 */
[----:B--2---:R-:W-:-:S02]  /*26640*/  IMAD.MOV.U32 R46, RZ, RZ, R73 ;  /* 0x000000ffff2e7224 */ /* 0x004fc400078e0049 */
[----:B---3--:R-:W-:Y:S01]  /*26650*/  IMAD.MOV.U32 R51, RZ, RZ, R74 ;  /* 0x000000ffff337224 */ /* 0x008fe200078e004a */
[----:B------:R-:W1:Y:S01]  /*26660*/  LDS R95, [R3+0x25080] ;  /* 0x02508000035f7984 */ /* 0x000e620000000800 */
[----:B----4-:R-:W-:Y:S02]  /*26670*/  IMAD.MOV.U32 R50, RZ, RZ, R75 ;  /* 0x000000ffff327224 */ /* 0x010fe400078e004b */
[C---:B------:R-:W-:Y:S01]  /*26680*/  HMMA.1688.F32.TF32 R72, R132.reuse, R28, R96 ;  /* 0x0000001c8448723c */ /* 0x040fe20000081060 */
[----:B------:R2:W-:Y:S11]  /*26690*/  STL [R1+0x2154], R58 ;  /* 0x0021543a01007387 */ /* 0x0005f60000100800 */
[----:B------:R-:W-:Y:S11]  /*266a0*/  @!UPT UIADD3 URZ, URZ, URZ, URZ ;  /* 0x0000003f3f3ff290 */ /* 0x000ff6000fffe03f */
[----:B------:R-:W-:Y:S01]  /*266b0*/  @!UPT UIADD3 URZ, URZ, URZ, URZ ;  /* 0x0000003f3f3ff290 */ /* 0x000fe2000fffe03f */
[----:B------:R-:W-:Y:S02]  /*266c0*/  IMAD.MOV.U32 R42, RZ, RZ, R72 ;  /* 0x000000ffff2a7224 */ /* 0x000fe400078e0048 */
[----:B------:R-:W-:Y:S02]  /*266d0*/  IMAD.MOV.U32 R43, RZ, RZ, R73 ;  /* 0x000000ffff2b7224 */ /* 0x000fe400078e0049 */
[----:B------:R-:W-:Y:S02]  /*266e0*/  IMAD.MOV.U32 R38, RZ, RZ, R74 ;  /* 0x000000ffff267224 */ /* 0x000fe400078e004a */
[----:B------:R-:W-:Y:S02]  /*266f0*/  IMAD.MOV.U32 R39, RZ, RZ, R75 ;  /* 0x000000ffff277224 */ /* 0x000fe400078e004b */
[C---:B------:R-:W-:Y:S01]  /*26700*/  HMMA.1688.F32.TF32 R72, R132.reuse, R32, R100 ;  /* 0x000000208448723c */ /* 0x040fe20000081064 */
[----:B------:R3:W-:Y:S04]  /*26710*/  STL [R1+0x2150], R59 ;  /* 0x0021503b01007387 */ /* 0x0007e80000100800 */
[----:B------:R4:W-:Y:S04]  /*26720*/  STL [R1+0x214c], R54 ;  /* 0x00214c3601007387 */ /* 0x0009e80000100800 */
[----:B------:R1:W-:Y:S11]  /*26730*/  STL [R1+0x2148], R55 ;  /* 0x0021483701007387 */ /* 0x0003f60000100800 */
[----:B------:R-:W-:Y:S04]  /*26740*/  @!UPT UIADD3 URZ, URZ, URZ, URZ ;  /* 0x0000003f3f3ff290 */ /* 0x000fe8000fffe03f */
[----:B--2---:R-:W-:Y:S02]  /*26750*/  IMAD.MOV.U32 R58, RZ, RZ, R72 ;  /* 0x000000ffff3a7224 */ /* 0x004fe400078e0048 */
        /* <DEDUP_REMOVED lines=25> */
[----:B------:R2:W-:Y:S04]  /*268f0*/  STL [R1+0x2178], R42 ;  /* 0x0021782a01007387 */ /* 0x0005e80000100800 */
[----:B------:R1:W-:Y:S07]  /*26900*/  STL [R1+0x2194], R55 ;  /* 0x0021943701007387 */ /* 0x0003ee0000100800 */
[----:B------:R-:W-:-:S02]  /*26910*/  IMAD.MOV.U32 R34, RZ, RZ, R72 ;  /* 0x000000ffff227224 */ /* 0x000fc400078e0048 */
[----:B------:R-:W-:Y:S02]  /*26920*/  IMAD.MOV.U32 R22, RZ, RZ, R73 ;  /* 0x000000ffff167224 */ /* 0x000fe400078e0049 */
[----:B------:R-:W-:Y:S02]  /*26930*/  IMAD.MOV.U32 R23, RZ, RZ, R74 ;  /* 0x000000ffff177224 */ /* 0x000fe400078e004a */
[----:B------:R-:W-:Y:S02]  /*26940*/  IMAD.MOV.U32 R26, RZ, RZ, R75 ;  /* 0x000000ffff1a7224 */ /* 0x000fe400078e004b */
[----:B------:R-:W-:Y:S01]  /*26950*/  HMMA.1688.F32.TF32 R72, R132, R48, R116 ;  /* 0x000000308448723c */ /* 0x000fe20000081074 */
[----:B------:R1:W-:Y:S04]  /*26960*/  STL [R1+0x2190], R54 ;  /* 0x0021903601007387 */ /* 0x0003e80000100800 */
[----:B------:R1:W-:Y:S04]  /*26970*/  STL [R1+0x218c], R59 ;  /* 0x00218c3b01007387 */ /* 0x0003e80000100800 */
[----:B------:R1:W-:Y:S04]  /*26980*/  STL [R1+0x2188], R58 ;  /* 0x0021883a01007387 */ /* 0x0003e80000100800 */
[----:B------:R-:W-:Y:S04]  /*26990*/  STL [R1+0x21a4], R66 ;  /* 0x0021a44201007387 */ /* 0x000fe80000100800 */
[----:B------:R-:W-:Y:S04]  /*269a0*/  STL [R1+0x21a0], R67 ;  /* 0x0021a04301007387 */ /* 0x000fe80000100800 */
[----:B------:R-:W-:Y:S04]  /*269b0*/  STL [R1+0x219c], R63 ;  /* 0x00219c3f01007387 */ /* 0x000fe80000100800 */
[----:B------:R-:W-:Y:S04]  /*269c0*/  STL [R1+0x2198], R62 ;  /* 0x0021983e01007387 */ /* 0x000fe80000100800 */
        /* <DEDUP_REMOVED lines=11> */
[----:B-1----:R-:W-:-:S03]  /*26a80*/  IMAD.MOV.U32 R39, RZ, RZ, R72 ;  /* 0x000000ffff277224 */ /* 0x002fc600078e0048 */
[----:B------:R-:W4:Y:S01]  /*26a90*/  LDL.LU R199, [R1+0x6dc] ;  /* 0x0006dc0001c77983 */ /* 0x000f220000300800 */
[----:B--2---:R-:W-:-:S03]  /*26aa0*/  IMAD.MOV.U32 R38, RZ, RZ, R73 ;  /* 0x000000ffff267224 */ /* 0x004fc600078e0049 */
[----:B------:R-:W2:Y:S01]  /*26ab0*/  LDL.LU R200, [R1+0x6c0] ;  /* 0x0006c00001c87983 */ /* 0x000ea20000300800 */
[----:B---3--:R-:W-:Y:S02]  /*26ac0*/  IMAD.MOV.U32 R43, RZ, RZ, R74 ;  /* 0x000000ffff2b7224 */ /* 0x008fe400078e004a */
[----:B------:R-:W-:Y:S01]  /*26ad0*/  IMAD.MOV.U32 R42, RZ, RZ, R75 ;  /* 0x000000ffff2a7224 */ /* 0x000fe200078e004b */
[----:B------:R-:W2:Y:S01]  /*26ae0*/  LDL.LU R201, [R1+0x6c4] ;  /* 0x0006c40001c97983 */ /* 0x000ea20000300800 */
[----:B------:R-:W-:Y:S03]  /*26af0*/  HMMA.1688.F32.TF32 R72, R132, R52, R120 ;  /* 0x000000348448723c */ /* 0x000fe60000081078 */
[----:B------:R-:W2:Y:S04]  /*26b00*/  LDL.LU R202, [R1+0x6c8] ;  /* 0x0006c80001ca7983 */ /* 0x000ea80000300800 */
        /* <DEDUP_REMOVED lines=57> */
[C---:B----4-:R-:W-:Y:S11]  /*26ea0*/  HMMA.1688.F32.TF32 R76, R68.reuse, R8, R76 ;  /* 0x00000008444c723c */ /* 0x050ff6000008104c */
[----:B------:R-:W-:Y:S04]  /*26eb0*/  @!UPT UIADD3 URZ, URZ, URZ, URZ ;  /* 0x0000003f3f3ff290 */ /* 0x000fe8000fffe03f */
        /* <DEDUP_REMOVED lines=8> */
[C---:B--2---:R-:W-:Y:S01]  /*26f40*/  HMMA.1688.F32.TF32 R72, R68.reuse, R24, R224 ;  /* 0x000000184448723c */ /* 0x044fe200000810e0 */
[----:B------:R-:W-:Y:S04]  /*26f50*/  STL.64 [R1+0xd0], R80 ;  /* 0x0000d05001007387 */ /* 0x000fe80000100a00 */
[----:B------:R1:W-:Y:S10]  /*26f60*/  STL.64 [R1+0xd8], R82 ;  /* 0x0000d85201007387 */ /* 0x0003f40000100a00 */
        /* <DEDUP_REMOVED lines=8> */
[----:B--2---:R-:W-:Y:S03]  /*26ff0*/  HMMA.1688.F32.TF32 R72, R68, R36, R212 ;  /* 0x000000244448723c */ /* 0x004fe600000810d4 */
[----:B------:R-:W-:Y:S04]  /*27000*/  STL.64 [R1+0xa0], R80 ;  /* 0x0000a05001007387 */ /* 0x000fe80000100a00 */
[----:B------:R1:W-:Y:S01]  /*27010*/  STL.64 [R1+0xa8], R82 ;  /* 0x0000a85201007387 */ /* 0x0003e20000100a00 */
[----:B------:R-:W-:Y:S03]  /*27020*/  HMMA.1688.F32.TF32 R84, R132, R56, R124 ;  /* 0x000000388454723c */ /* 0x000fe6000008107c */
[----:B------:R-:W-:Y:S04]  /*27030*/  LDS R221, [R3+0x24100] ;  /* 0x0241000003dd7984 */ /* 0x000fe80000000800 */
[----:B------:R-:W-:Y:S01]  /*27040*/  LDS R223, [R3+0x25100] ;  /* 0x0251000003df7984 */ /* 0x000fe20000000800 */
[C---:B-1----:R-:W-:Y:S03]  /*27050*/  HMMA.1688.F32.TF32 R80, R68.reuse, R40, R208 ;  /* 0x000000284450723c */ /* 0x042fe600000810d0 */
        /* <DEDUP_REMOVED lines=14> */
[C---:B--2---:R-:W-:Y:S08]  /*27140*/  HMMA.1688.F32.TF32 R72, R68.reuse, R60, R188 ;  /* 0x0000003c4448723c */ /* 0x044ff000000810bc */
[----:B------:R-:W-:Y:S01]  /*27150*/  HMMA.1688.F32.TF32 R68, R68, R64, R156 ;  /* 0x000000404444723c */ /* 0x000fe2000008109c */
        /* <DEDUP_REMOVED lines=32> */
[----:B--2---:R-:W-:Y:S07]  /*27360*/  HMMA.1688.F32.TF32 R68, R92, R36, R176 ;  /* 0x000000245c44723c */ /* 0x004fee00000810b0 */
[----:B------:R-:W-:Y:S04]  /*27370*/  STL.64 [R1+0x130], R76 ;  /* 0x0001304c01007387 */ /* 0x000fe80000100a00 */
[----:B------:R-:W-:Y:S04]  /*27380*/  STL.64 [R1+0x138], R78 ;  /* 0x0001384e01007387 */ /* 0x000fe80000100a00 */
[----:B------:R-:W2:Y:S04]  /*27390*/  LDL.LU R188, [R1+0xc10] ;  /* 0x000c100001bc7983 */ /* 0x000ea80000300800 */
[----:B------:R-:W-:Y:S04]  /*273a0*/  STL.64 [R1+0x120], R72 ;  /* 0x0001204801007387 */ /* 0x000fe80000100a00 */
[----:B------:R-:W-:Y:S04]  /*273b0*/  STL.64 [R1+0x128], R74 ;  /* 0x0001284a01007387 */ /* 0x000fe80000100a00 */
        /* <DEDUP_REMOVED lines=25> */
[----:B------:R-:W-:-:S02]  /*27550*/  IMAD.MOV.U32 R66, RZ, RZ, R84 ;  /* 0x000000ffff427224 */ /* 0x000fc400078e0054 */
[----:B------:R-:W-:Y:S02]  /*27560*/  IMAD.MOV.U32 R67, RZ, RZ, R85 ;  /* 0x000000ffff437224 */ /* 0x000fe400078e0055 */
[----:B------:R-:W-:Y:S02]  /*27570*/  IMAD.MOV.U32 R63, RZ, RZ, R86 ;  /* 0x000000ffff3f7224 */ /* 0x000fe400078e0056 */
[----:B------:R-:W-:Y:S02]  /*27580*/  IMAD.MOV.U32 R62, RZ, RZ, R87 ;  /* 0x000000ffff3e7224 */ /* 0x000fe400078e0057 */
[----:B------:R-:W-:Y:S08]  /*27590*/  HMMA.1688.F32.TF32 R84, R132, R60, R128 ;  /* 0x0000003c8454723c */ /* 0x000ff00000081080 */
[C---:B---3--:R-:W-:Y:S08]  /*275a0*/  HMMA.1688.F32.TF32 R68, R92.reuse, R40, R180 ;  /* 0x000000285c44723c */ /* 0x048ff000000810b4 */
[C---:B------:R-:W-:Y:S08]  /*275b0*/  HMMA.1688.F32.TF32 R72, R92.reuse, R44, R184 ;  /* 0x0000002c5c48723c */ /* 0x040ff000000810b8 */
[----:B------:R-:W-:Y:S01]  /*275c0*/  HMMA.1688.F32.TF32 R76, R92, R48, R232 ;  /* 0x000000305c4c723c */ /* 0x000fe200000810e8 */
[----:B------:R-:W-:-:S02]  /*275d0*/  IMAD.MOV.U32 R27, RZ, RZ, R84 ;  /* 0x000000ffff1b7224 */ /* 0x000fc400078e0054 */
[----:B------:R-:W-:Y:S02]  /*275e0*/  IMAD.MOV.U32 R35, RZ, RZ, R85 ;  /* 0x000000ffff237224 */ /* 0x000fe400078e0055 */
[----:B------:R-:W-:Y:S02]  /*275f0*/  IMAD.MOV.U32 R30, RZ, RZ, R86 ;  /* 0x000000ffff1e7224 */ /* 0x000fe400078e0056 */
[----:B------:R-:W-:Y:S01]  /*27600*/  IMAD.MOV.U32 R31, RZ, RZ, R87 ;  /* 0x000000ffff1f7224 */ /* 0x000fe200078e0057 */
[C---:B------:R-:W-:Y:S01]  /*27610*/  HMMA.1688.F32.TF32 R80, R92.reuse, R52, R236 ;  /* 0x000000345c50723c */ /* 0x040fe200000810ec */
[----:B------:R-:W-:Y:S07]  /*27620*/  STL.64 [R1+0x1f10], R70 ;  /* 0x001f104601007387 */ /* 0x000fee0000100a00 */
[C---:B------:R-:W-:Y:S01]  /*27630*/  HMMA.1688.F32.TF32 R84, R92.reuse, R56, R240 ;  /* 0x000000385c54723c */ /* 0x040fe200000810f0 */
[----:B------:R3:W-:Y:S04]  /*27640*/  STL.64 [R1+0x1f08], R68 ;  /* 0x001f084401007387 */ /* 0x0007e80000100a00 */
[----:B------:R-:W-:Y:S04]  /*27650*/  STL.64 [R1+0x1f20], R74 ;  /* 0x001f204a01007387 */ /* 0x000fe80000100a00 */
[----:B------:R1:W-:Y:S04]  /*27660*/  STL.64 [R1+0x1f18], R72 ;  /* 0x001f184801007387 */ /* 0x0003e80000100a00 */
[----:B------:R-:W-:Y:S04]  /*27670*/  STL.64 [R1+0x1f30], R78 ;  /* 0x001f304e01007387 */ /* 0x000fe80000100a00 */
[----:B------:R-:W-:Y:S04]  /*27680*/  STL.64 [R1+0x1f28], R76 ;  /* 0x001f284c01007387 */ /* 0x000fe80000100a00 */
[----:B------:R-:W-:Y:S04]  /*27690*/  STL.64 [R1+0x1f40], R82 ;  /* 0x001f405201007387 */ /* 0x000fe80000100a00 */
[----:B------:R-:W-:Y:S04]  /*276a0*/  STL.64 [R1+0x1f38], R80 ;  /* 0x001f385001007387 */ /* 0x000fe80000100a00 */
[----:B------:R-:W-:Y:S04]  /*276b0*/  STL.64 [R1+0x1f50], R86 ;  /* 0x001f505601007387 */ /* 0x000fe80000100a00 */
[----:B------:R-:W-:Y:S04]  /*276c0*/  STL.64 [R1+0x1f48], R84 ;  /* 0x001f485401007387 */ /* 0x000fe80000100a00 */
[----:B------:R-:W-:Y:S04]  /*276d0*/  LDS R240, [R0+0x24180] ;  /* 0x0241800000f07984 */ /* 0x000fe80000000800 */
[----:B------:R-:W-:Y:S04]  /*276e0*/  LDS R242, [R0+0x25180] ;  /* 0x0251800000f27984 */ /* 0x000fe80000000800 */
[----:B------:R-:W-:Y:S04]  /*276f0*/  LDS R241, [R252+0x24180] ;  /* 0x02418000fcf17984 */ /* 0x000fe80000000800 */
[----:B------:R-:W1:Y:S04]  /*27700*/  LDS R243, [R252+0x25180] ;  /* 0x02518000fcf37984 */ /* 0x000e680000000800 */
[----:B------:R-:W-:Y:S04]  /*27710*/  LDS R236, [R2+0x24180] ;  /* 0x0241800002ec7984 */ /* 0x000fe80000000800 */
[----:B------:R-:W-:Y:S04]  /*27720*/  LDS R238, [R2+0x25180] ;  /* 0x0251800002ee7984 */ /* 0x000fe80000000800 */
[----:B------:R-:W-:Y:S04]  /*27730*/  LDS R237, [R3+0x24180] ;  /* 0x0241800003ed7984 */ /* 0x000fe80000000800 */
[----:B------:R-:W1:Y:S01]  /*27740*/  LDS R239, [R3+0x25180] ;  /* 0x0251800003ef7984 */ /* 0x000e620000000800 */
[C---:B----4-:R-:W-:Y:S08]  /*27750*/  HMMA.1688.F32.TF32 R88, R92.reuse, R60, R208 ;  /* 0x0000003c5c58723c */ /* 0x050ff000000810d0 */
[----:B------:R-:W-:Y:S08]  /*27760*/  HMMA.1688.F32.TF32 R92, R92, R64, R244 ;  /* 0x000000405c5c723c */ /* 0x000ff000000810f4 */
[C---:B-1----:R-:W-:Y:S08]  /*27770*/  HMMA.1688.F32.TF32 R108, R156.reuse, R16, R192 ;  /* 0x000000109c6c723c */ /* 0x042ff000000810c0 */
[C---:B--2---:R-:W-:Y:S08]  /*27780*/  HMMA.1688.F32.TF32 R96, R156.reuse, R4, R204 ;  /* 0x000000049c60723c */ /* 0x044ff000000810cc */
        /* <DEDUP_REMOVED lines=58> */
[----:B------:R-:W4:Y:S08]  /*27b30*/  LDL.LU R191, [R1+0x8dc] ;  /* 0x0008dc0001bf7983 */ /* 0x000f300000300800 */
[----:B------:R-:W-:Y:S04]  /*27b40*/  STL.64 [R1+0x1fc0], R114 ;  /* 0x001fc07201007387 */ /* 0x000fe80000100a00 */
[----:B------:R-:W-:Y:S01]  /*27b50*/  STL.64 [R1+0x1fb8], R112 ;  /* 0x001fb87001007387 */ /* 0x000fe20000100a00 */
[C---:B--2---:R-:W-:Y:S08]  /*27b60*/  HMMA.1688.F32.TF32 R152, R156.reuse, R60, R192 ;  /* 0x0000003c9c98723c */ /* 0x044ff000000810c0 */
[C---:B---3--:R-:W-:Y:S08]  /*27b70*/  HMMA.1688.F32.TF32 R120, R156.reuse, R28, R228 ;  /* 0x0000001c9c78723c */ /* 0x048ff000000810e4 */
[C---:B----4-:R-:W-:Y:S08]  /*27b80*/  HMMA.1688.F32.TF32 R116, R156.reuse, R24, R136 ;  /* 0x000000189c74723c */ /* 0x050ff00000081088 */
        /* <DEDUP_REMOVED lines=42> */
[----:B------:R-:W2:Y:S01]  /*27e30*/  LDL.LU R207, [R1+0x42c] ;  /* 0x00042c0001cf7983 */ /* 0x000ea20000300800 */
[----:B------:R-:W-:Y:S03]  /*27e40*/  HMMA.1688.F32.TF32 R156, R156, R64, R188 ;  /* 0x000000409c9c723c */ /* 0x000fe600000810bc */
        /* <DEDUP_REMOVED lines=24> */
[----:B------:R-:W-:Y:S04]  /*27fd0*/  STL.64 [R1+0x2070], R158 ;  /* 0x0020709e01007387 */ /* 0x000fe80000100a00 */
[----:B------:R-:W-:Y:S01]  /*27fe0*/  STL.64 [R1+0x2068], R156 ;  /* 0x0020689c01007387 */ /* 0x000fe20000100a00 */
[C---:B--2---:R-:W-:Y:S08]  /*27ff0*/  HMMA.1688.F32.TF32 R160, R220.reuse, R4, R204 ;  /* 0x00000004dca0723c */ /* 0x044ff000000810cc */
[C---:B----4-:R-:W-:Y:S11]  /*28000*/  HMMA.1688.F32.TF32 R164, R220.reuse, R8, R200 ;  /* 0x00000008dca4723c */ /* 0x050ff600000810c8 */
[----:B------:R-:W-:Y:S04]  /*28010*/  @!UPT UIADD3 URZ, URZ, URZ, URZ ;  /* 0x0000003f3f3ff290 */ /* 0x000fe8000fffe03f */
        /* <DEDUP_REMOVED lines=14> */
[C---:B---3--:R-:W-:Y:S03]  /*28100*/  HMMA.1688.F32.TF32 R184, R220.reuse, R28, R212 ;  /* 0x0000001cdcb8723c */ /* 0x048fe600000810d4 */
[----:B------:R-:W-:Y:S04]  /*28110*/  STL.64 [R1+0x20a0], R166 ;  /* 0x0020a0a601007387 */ /* 0x000fe80000100a00 */
[----:B------:R-:W-:Y:S01]  /*28120*/  STL.64 [R1+0x2098], R164 ;  /* 0x002098a401007387 */ /* 0x000fe20000100a00 */
[C---:B------:R-:W-:Y:S03]  /*28130*/  HMMA.1688.F32.TF32 R196, R220.reuse, R40, R196 ;  /* 0x00000028dcc4723c */ /* 0x040fe600000810c4 */
[----:B------:R-:W3:Y:S04]  /*28140*/  LDL.LU R212, [R1+0x570] ;  /* 0x0005700001d47983 */ /* 0x000ee80000300800 */
[----:B------:R-:W3:Y:S04]  /*28150*/  LDL.LU R213, [R1+0x574] ;  /* 0x0005740001d57983 */ /* 0x000ee80000300800 */
[----:B------:R-:W3:Y:S04]  /*28160*/  LDL.LU R214, [R1+0x578] ;  /* 0x0005780001d67983 */ /* 0x000ee80000300800 */
[----:B------:R-:W3:Y:S01]  /*28170*/  LDL.LU R215, [R1+0x57c] ;  /* 0x00057c0001d77983 */ /* 0x000ee20000300800 */
[C---:B------:R-:W-:Y:S03]  /*28180*/  HMMA.1688.F32.TF32 R180, R220.reuse, R24, R216 ;  /* 0x00000018dcb4723c */ /* 0x040fe600000810d8 */
[----:B------:R-:W3:Y:S04]  /*28190*/  LDL.LU R216, [R1+0x590] ;  /* 0x0005900001d87983 */ /* 0x000ee80000300800 */
[----:B------:R-:W3:Y:S04]  /*281a0*/  LDL.LU R217, [R1+0x594] ;  /* 0x0005940001d97983 */ /* 0x000ee80000300800 */
[----:B------:R-:W3:Y:S04]  /*281b0*/  LDL.LU R218, [R1+0x598] ;  /* 0x0005980001da7983 */ /* 0x000ee80000300800 */
[----:B------:R-:W3:Y:S04]  /*281c0*/  LDL.LU R219, [R1+0x59c] ;  /* 0x00059c0001db7983 */ /* 0x000ee80000300800 */
[----:B------:R-:W-:Y:S04]  /*281d0*/  STL [R1+0x1e64], R196 ;  /* 0x001e64c401007387 */ /* 0x000fe80000100800 */
[----:B------:R-:W-:Y:S04]  /*281e0*/  STL [R1+0x1e60], R197 ;  /* 0x001e60c501007387 */ /* 0x000fe80000100800 */
[----:B------:R-:W-:Y:S04]  /*281f0*/  STL [R1+0x1e5c], R198 ;  /* 0x001e5cc601007387 */ /* 0x000fe80000100800 */
[----:B------:R-:W-:Y:S01]  /*28200*/  STL [R1+0x1e58], R199 ;  /* 0x001e58c701007387 */ /* 0x000fe20000100800 */
[C---:B------:R-:W-:Y:S08]  /*28210*/  HMMA.1688.F32.TF32 R168, R220.reuse, R12, R248 ;  /* 0x0000000cdca8723c */ /* 0x040ff000000810f8 */
[C---:B--2---:R-:W-:Y:S08]  /*28220*/  HMMA.1688.F32.TF32 R200, R220.reuse, R44, R200 ;  /* 0x0000002cdcc8723c */ /* 0x044ff000000810c8 */
[C---:B----4-:R-:W-:Y:S11]  /*28230*/  HMMA.1688.F32.TF32 R204, R220.reuse, R48, R204 ;  /* 0x00000030dccc723c */ /* 0x050ff600000810cc */
[----:B------:R-:W-:Y:S04]  /*28240*/  @!UPT UIADD3 URZ, URZ, URZ, URZ ;  /* 0x0000003f3f3ff290 */ /* 0x000fe8000fffe03f */
[----:B------:R-:W-:Y:S04]  /*28250*/  STL [R1+0x1e74], R200 ;  /* 0x001e74c801007387 */ /* 0x000fe80000100800 */
[----:B------:R-:W-:Y:S04]  /*28260*/  STL [R1+0x1e70], R201 ;  /* 0x001e70c901007387 */ /* 0x000fe80000100800 */
[----:B------:R-:W-:Y:S04]  /*28270*/  STL [R1+0x1e6c], R202 ;  /* 0x001e6cca01007387 */ /* 0x000fe80000100800 */
[----:B------:R-:W-:Y:S04]  /*28280*/  STL [R1+0x1e68], R203 ;  /* 0x001e68cb01007387 */ /* 0x000fe80000100800 */
[----:B------:R1:W-:Y:S04]  /*28290*/  STL [R1+0x1e80], R204 ;  /* 0x001e80cc01007387 */ /* 0x0003e80000100800 */
[----:B------:R2:W-:Y:S04]  /*282a0*/  STL [R1+0x1e7c], R205 ;  /* 0x001e7ccd01007387 */ /* 0x0005e80000100800 */
[----:B------:R4:W-:Y:S04]  /*282b0*/  STL [R1+0x1e78], R206 ;  /* 0x001e78ce01007387 */ /* 0x0009e80000100800 */
[----:B------:R-:W-:Y:S04]  /*282c0*/  STL [R1+0x1e54], R207 ;  /* 0x001e54cf01007387 */ /* 0x000fe80000100800 */
[----:B------:R-:W2:Y:S04]  /*282d0*/  LDL.LU R248, [R1+0x580] ;  /* 0x0005800001f87983 */ /* 0x000ea80000300800 */
[----:B------:R-:W2:Y:S04]  /*282e0*/  LDL.LU R249, [R1+0x584] ;  /* 0x0005840001f97983 */ /* 0x000ea80000300800 */
[----:B------:R-:W2:Y:S04]  /*282f0*/  LDL.LU R250, [R1+0x588] ;  /* 0x0005880001fa7983 */ /* 0x000ea80000300800 */
[----:B------:R-:W2:Y:S01]  /*28300*/  LDL.LU R251, [R1+0x58c] ;  /* 0x00058c0001fb7983 */ /* 0x000ea20000300800 */
[C---:B------:R-:W-:Y:S08]  /*28310*/  HMMA.1688.F32.TF32 R208, R220.reuse, R52, R208 ;  /* 0x00000034dcd0723c */ /* 0x040ff000000810d0 */
[C---:B---3--:R-:W-:Y:S08]  /*28320*/  HMMA.1688.F32.TF32 R212, R220.reuse, R56, R212 ;  /* 0x00000038dcd4723c */ /* 0x048ff000000810d4 */
[C---:B------:R-:W-:Y:S07]  /*28330*/  HMMA.1688.F32.TF32 R176, R220.reuse, R20, R224 ;  /* 0x00000014dcb0723c */ /* 0x040fee00000810e0 */
[----:B------:R-:W-:Y:S04]  /*28340*/  STL [R1+0x1e8c], R208 ;  /* 0x001e8cd001007387 */ /* 0x000fe80000100800 */
[----:B------:R-:W-:Y:S04]  /*28350*/  STL [R1+0x1e88], R209 ;  /* 0x001e88d101007387 */ /* 0x000fe80000100800 */
[----:B------:R-:W-:Y:S04]  /*28360*/  STL [R1+0x1e84], R210 ;  /* 0x001e84d201007387 */ /* 0x000fe80000100800 */
[----:B------:R-:W-:Y:S04]  /*28370*/  STL [R1+0x1e50], R211 ;  /* 0x001e50d301007387 */ /* 0x000fe80000100800 */
        /* <DEDUP_REMOVED lines=8> */
[C---:B------:R-:W-:Y:S03]  /*28400*/  HMMA.1688.F32.TF32 R172, R220.reuse, R16, R228 ;  /* 0x00000010dcac723c */ /* 0x040fe600000810e4 */
[----:B------:R-:W4:Y:S04]  /*28410*/  LDL.LU R68, [R1+0xd40] ;  /* 0x000d400001447983 */ /* 0x000f280000300800 */
[----:B------:R-:W4:Y:S01]  /*28420*/  LDL.LU R69, [R1+0xd44] ;  /* 0x000d440001457983 */ /* 0x000f220000300800 */
[C---:B------:R-:W-:Y:S03]  /*28430*/  HMMA.1688.F32.TF32 R216, R220.reuse, R60, R216 ;  /* 0x0000003cdcd8723c */ /* 0x040fe600000810d8 */
[----:B------:R-:W4:Y:S04]  /*28440*/  LDL.LU R70, [R1+0xd48] ;  /* 0x000d480001467983 */ /* 0x000f280000300800 */
[----:B------:R-:W4:Y:S04]  /*28450*/  LDL.LU R71, [R1+0xd4c] ;  /* 0x000d4c0001477983 */ /* 0x000f280000300800 */
[----:B------:R-:W4:Y:S01]  /*28460*/  LDL.LU R228, [R1+0xd70] ;  /* 0x000d700001e47983 */ /* 0x000f220000300800 */
[C---:B------:R-:W-:Y:S03]  /*28470*/  HMMA.1688.F32.TF32 R188, R220.reuse, R32, R188 ;  /* 0x00000020dcbc723c */ /* 0x040fe600000810bc */
[----:B------:R-:W4:Y:S04]  /*28480*/  LDL.LU R229, [R1+0xd74] ;  /* 0x000d740001e57983 */ /* 0x000f280000300800 */
[----:B------:R-:W4:Y:S01]  /*28490*/  LDL.LU R230, [R1+0xd78] ;  /* 0x000d780001e67983 */ /* 0x000f220000300800 */
[C---:B------:R-:W-:Y:S03]  /*284a0*/  HMMA.1688.F32.TF32 R192, R220.reuse, R36, R192 ;  /* 0x00000024dcc0723c */ /* 0x040fe600000810c0 */
        /* <DEDUP_REMOVED lines=9> */
[----:B------:R-:W-:Y:S04]  /*28540*/  STL [R1+0x1ea0], R216 ;  /* 0x001ea0d801007387 */ /* 0x000fe80000100800 */
[----:B------:R-:W-:Y:S04]  /*28550*/  STL [R1+0x1e9c], R217 ;  /* 0x001e9cd901007387 */ /* 0x000fe80000100800 */
[----:B------:R-:W-:Y:S04]  /*28560*/  STL [R1+0x1e98], R218 ;  /* 0x001e98da01007387 */ /* 0x000fe80000100800 */
[----:B------:R-:W-:Y:S01]  /*28570*/  STL [R1+0x1e44], R219 ;  /* 0x001e44db01007387 */ /* 0x000fe20000100800 */
[----:B--2---:R-:W-:Y:S11]  /*28580*/  HMMA.1688.F32.TF32 R220, R220, R64, R248 ;  /* 0x00000040dcdc723c */ /* 0x004ff600000810f8 */
[----:B------:R-:W-:Y:S11]  /*28590*/  @!UPT UIADD3 URZ, URZ, URZ, URZ ;  /* 0x0000003f3f3ff290 */ /* 0x000ff6000fffe03f */
[----:B------:R-:W-:Y:S01]  /*285a0*/  @!UPT UIADD3 URZ, URZ, URZ, URZ ;  /* 0x0000003f3f3ff290 */ /* 0x000fe2000fffe03f */
[----:B------:R-:W-:Y:S04]  /*285b0*/  STL [R1+0x1eb0], R220 ;  /* 0x001eb0dc01007387 */ /* 0x000fe80000100800 */
[----:B------:R-:W-:Y:S04]  /*285c0*/  STL [R1+0x1eac], R221 ;  /* 0x001eacdd01007387 */ /* 0x000fe80000100800 */
[----:B------:R-:W-:Y:S04]  /*285d0*/  STL [R1+0x1ea8], R222 ;  /* 0x001ea8de01007387 */ /* 0x000fe80000100800 */
[----:B------:R-:W-:Y:S04]  /*285e0*/  STL [R1+0x1ea4], R223 ;  /* 0x001ea4df01007387 */ /* 0x000fe80000100800 */
[----:B------:R-:W2:Y:S04]  /*285f0*/  LDL.LU R248, [R1+0xd20] ;  /* 0x000d200001f87983 */ /* 0x000ea80000300800 */
[----:B------:R-:W2:Y:S04]  /*28600*/  LDL.LU R249, [R1+0xd24] ;  /* 0x000d240001f97983 */ /* 0x000ea80000300800 */
[----:B------:R-:W2:Y:S04]  /*28610*/  LDL.LU R250, [R1+0xd28] ;  /* 0x000d280001fa7983 */ /* 0x000ea80000300800 */
[----:B------:R-:W2:Y:S01]  /*28620*/  LDL.LU R251, [R1+0xd2c] ;  /* 0x000d2c0001fb7983 */ /* 0x000ea20000300800 */
[C---:B---3--:R-:W-:Y:S08]  /*28630*/  HMMA.1688.F32.TF32 R224, R240.reuse, R4, R224 ;  /* 0x00000004f0e0723c */ /* 0x048ff000000810e0 */
[C---:B----4-:R-:W-:Y:S08]  /*28640*/  HMMA.1688.F32.TF32 R68, R240.reuse, R20, R68 ;  /* 0x00000014f044723c */ /* 0x050ff00000081044 */
[C---:B------:R-:W-:Y:S07]  /*28650*/  HMMA.1688.F32.TF32 R228, R240.reuse, R8, R228 ;  /* 0x00000008f0e4723c */ /* 0x040fee00000810e4 */
[----:B------:R-:W-:Y:S01]  /*28660*/  STL [R1+0x1ec0], R224 ;  /* 0x001ec0e001007387 */ /* 0x000fe20000100800 */
[C---:B------:R-:W-:Y:S03]  /*28670*/  HMMA.1688.F32.TF32 R232, R240.reuse, R12, R232 ;  /* 0x0000000cf0e8723c */ /* 0x040fe600000810e8 */
[----:B------:R-:W-:Y:S05]  /*28680*/  STL [R1+0x1ebc], R225 ;  /* 0x001ebce101007387 */ /* 0x000fea0000100800 */
[----:B------:R-:W-:Y:S01]  /*28690*/  HMMA.1688.F32.TF32 R72, R240, R16, R72 ;  /* 0x00000010f048723c */ /* 0x000fe20000081048 */
[----:B------:R-:W-:Y:S04]  /*286a0*/  STL [R1+0x1eb8], R226 ;  /* 0x001eb8e201007387 */ /* 0x000fe80000100800 */
[----:B------:R-:W-:Y:S04]  /*286b0*/  STL [R1+0x1eb4], R227 ;  /* 0x001eb4e301007387 */ /* 0x000fe80000100800 */
[----:B------:R-:W-:Y:S04]  /*286c0*/  STL [R1+0x1ed0], R228 ;  /* 0x001ed0e401007387 */ /* 0x000fe80000100800 */
[----:B------:R-:W-:Y:S04]  /*286d0*/  STL [R1+0x1ecc], R229 ;  /* 0x001ecce501007387 */ /* 0x000fe80000100800 */
[----:B------:R-:W-:Y:S04]  /*286e0*/  STL [R1+0x1ec8], R230 ;  /* 0x001ec8e601007387 */ /* 0x000fe80000100800 */
[----:B------:R-:W-:Y:S04]  /*286f0*/  STL [R1+0x1ec4], R231 ;  /* 0x001ec4e701007387 */ /* 0x000fe80000100800 */
[----:B------:R-:W-:Y:S01]  /*28700*/  STL [R1+0x1ee0], R232 ;  /* 0x001ee0e801007387 */ /* 0x000fe20000100800 */
[----:B-1----:R-:W-:-:S03]  /*28710*/  IMAD.MOV.U32 R204, RZ, RZ, R68 ;  /* 0x000000ffffcc7224 */ /* 0x002fc600078e0044 */
[----:B------:R-:W-:Y:S01]  /*28720*/  STL [R1+0x1edc], R233 ;  /* 0x001edce901007387 */ /* 0x000fe20000100800 */
[----:B------:R-:W-:-:S03]  /*28730*/  IMAD.MOV.U32 R205, RZ, RZ, R69 ;  /* 0x000000ffffcd7224 */ /* 0x000fc600078e0045 */
[----:B------:R-:W-:Y:S01]  /*28740*/  STL [R1+0x1ed8], R234 ;  /* 0x001ed8ea01007387 */ /* 0x000fe20000100800 */
[----:B------:R-:W-:Y:S02]  /*28750*/  IMAD.MOV.U32 R206, RZ, RZ, R70 ;  /* 0x000000ffffce7224 */ /* 0x000fe400078e0046 */
[----:B------:R-:W-:Y:S01]  /*28760*/  IMAD.MOV.U32 R200, RZ, RZ, R71 ;  /* 0x000000ffffc87224 */ /* 0x000fe200078e0047 */
[----:B------:R-:W-:Y:S04]  /*28770*/  STL [R1+0x1ed4], R235 ;  /* 0x001ed4eb01007387 */ /* 0x000fe80000100800 */
[----:B------:R1:W-:Y:S04]  /*28780*/  STL.64 [R1+0x390], R72 ;  /* 0x0003904801007387 */ /* 0x0003e80000100a00 */
[----:B------:R3:W-:Y:S04]  /*28790*/  STL.64 [R1+0x398], R74 ;  /* 0x0003984a01007387 */ /* 0x0007e80000100a00 */
        /* <DEDUP_REMOVED lines=22> */
[----:B---3--:R-:W3:Y:S04]  /*28900*/  LDL.LU R74, [R1+0xcd8] ;  /* 0x000cd800014a7983 */ /* 0x008ee80000300800 */
[----:B------:R-:W3:Y:S01]  /*28910*/  LDL.LU R75, [R1+0xcdc] ;  /* 0x000cdc00014b7983 */ /* 0x000ee20000300800 */
[C---:B--2---:R-:W-:Y:S11]  /*28920*/  HMMA.1688.F32.TF32 R68, R240.reuse, R24, R248 ;  /* 0x00000018f044723c */ /* 0x044ff600000810f8 */
[----:B------:R-:W-:Y:S11]  /*28930*/  @!UPT UIADD3 URZ, URZ, URZ, URZ ;  /* 0x0000003f3f3ff290 */ /* 0x000ff6000fffe03f */
[----:B------:R-:W-:Y:S02]  /*28940*/  @!UPT UIADD3 URZ, URZ, URZ, URZ ;  /* 0x0000003f3f3ff290 */ /* 0x000fe4000fffe03f */
[----:B------:R-:W-:Y:S02]  /*28950*/  IMAD.MOV.U32 R213, RZ, RZ, R68 ;  /* 0x000000ffffd57224 */ /* 0x000fe400078e0044 */
[----:B------:R-:W-:Y:S01]  /*28960*/  IMAD.MOV.U32 R208, RZ, RZ, R69 ;  /* 0x000000ffffd07224 */ /* 0x000fe200078e0045 */
[----:B------:R-:W2:Y:S01]  /*28970*/  LDL.LU R68, [R1+0xcc0] ;  /* 0x000cc00001447983 */ /* 0x000ea20000300800 */
[----:B------:R-:W-:Y:S02]  /*28980*/  IMAD.MOV.U32 R209, RZ, RZ, R70 ;  /* 0x000000ffffd17224 */ /* 0x000fe400078e0046 */
[----:B------:R-:W-:Y:S01]  /*28990*/  IMAD.MOV.U32 R210, RZ, RZ, R71 ;  /* 0x000000ffffd27224 */ /* 0x000fe200078e0047 */
[----:B------:R-:W2:Y:S04]  /*289a0*/  LDL.LU R69, [R1+0xcc4] ;  /* 0x000cc40001457983 */ /* 0x000ea80000300800 */
[----:B------:R-:W2:Y:S04]  /*289b0*/  LDL.LU R70, [R1+0xcc8] ;  /* 0x000cc80001467983 */ /* 0x000ea80000300800 */
[----:B------:R-:W2:Y:S04]  /*289c0*/  LDL.LU R71, [R1+0xccc] ;  /* 0x000ccc0001477983 */ /* 0x000ea80000300800 */
[----:B------:R-:W2:Y:S04]  /*289d0*/  LDL.LU R248, [R1+0xcb0] ;  /* 0x000cb00001f87983 */ /* 0x000ea80000300800 */
[----:B------:R-:W2:Y:S04]  /*289e0*/  LDL.LU R249, [R1+0xcb4] ;  /* 0x000cb40001f97983 */ /* 0x000ea80000300800 */
[----:B------:R-:W2:Y:S04]  /*289f0*/  LDL.LU R250, [R1+0xcb8] ;  /* 0x000cb80001fa7983 */ /* 0x000ea80000300800 */
[----:B------:R-:W2:Y:S04]  /*28a00*/  LDL.LU R251, [R1+0xcbc] ;  /* 0x000cbc0001fb7983 */ /* 0x000ea80000300800 */
[----:B------:R-:W-:Y:S04]  /*28a10*/  STL [R1+0x1f00], R210 ;  /* 0x001f00d201007387 */ /* 0x000fe80000100800 */
[----:B------:R-:W-:Y:S04]  /*28a20*/  STL [R1+0x1efc], R209 ;  /* 0x001efcd101007387 */ /* 0x000fe80000100800 */
[----:B------:R-:W-:Y:S04]  /*28a30*/  STL [R1+0x1ef8], R208 ;  /* 0x001ef8d001007387 */ /* 0x000fe80000100800 */
[----:B------:R-:W-:Y:S01]  /*28a40*/  STL [R1+0x1ef4], R213 ;  /* 0x001ef4d501007387 */ /* 0x000fe20000100800 */
[C---:B----4-:R-:W-:Y:S08]  /*28a50*/  HMMA.1688.F32.TF32 R84, R240.reuse, R32, R84 ;  /* 0x00000020f054723c */ /* 0x050ff00000081054 */
[C---:B------:R-:W-:Y:S11]  /*28a60*/  HMMA.1688.F32.TF32 R88, R240.reuse, R28, R88 ;  /* 0x0000001cf058723c */ /* 0x040ff60000081058 */
[----:B------:R-:W-:Y:S05]  /*28a70*/  @!UPT UIADD3 URZ, URZ, URZ, URZ ;  /* 0x0000003f3f3ff290 */ /* 0x000fea000fffe03f */
[----:B------:R-:W-:Y:S02]  /*28a80*/  IMAD.MOV.U32 R201, RZ, RZ, R84 ;  /* 0x000000ffffc97224 */ /* 0x000fe400078e0054 */
[----:B------:R-:W-:Y:S02]  /*28a90*/  IMAD.MOV.U32 R202, RZ, RZ, R85 ;  /* 0x000000ffffca7224 */ /* 0x000fe400078e0055 */
[----:B------:R-:W-:Y:S02]  /*28aa0*/  IMAD.MOV.U32 R203, RZ, RZ, R86 ;  /* 0x000000ffffcb7224 */ /* 0x000fe400078e0056 */
[----:B------:R-:W-:Y:S01]  /*28ab0*/  IMAD.MOV.U32 R196, RZ, RZ, R87 ;  /* 0x000000ffffc47224 */ /* 0x000fe200078e0057 */
[C---:B------:R-:W-:Y:S08]  /*28ac0*/  HMMA.1688.F32.TF32 R76, R240.reuse, R40, R76 ;  /* 0x00000028f04c723c */ /* 0x040ff0000008104c */
[----:B---3--:R-:W-:Y:S11]  /*28ad0*/  HMMA.1688.F32.TF32 R72, R240, R44, R72 ;  /* 0x0000002cf048723c */ /* 0x008ff60000081048 */
[----:B------:R-:W-:Y:S05]  /*28ae0*/  @!UPT UIADD3 URZ, URZ, URZ, URZ ;  /* 0x0000003f3f3ff290 */ /* 0x000fea000fffe03f */
        /* <DEDUP_REMOVED lines=11> */
[----:B------:R-:W-:Y:S01]  /*28ba0*/  IMAD.MOV.U32 R212, RZ, RZ, R91 ;  /* 0x000000ffffd47224 */ /* 0x000fe200078e005b */
[C---:B--2---:R-:W-:Y:S11]  /*28bb0*/  HMMA.1688.F32.TF32 R68, R240.reuse, R48, R68 ;  /* 0x00000030f044723c */ /* 0x044ff60000081044 */
[----:B------:R-:W-:Y:S11]  /*28bc0*/  @!UPT UIADD3 URZ, URZ, URZ, URZ ;  /* 0x0000003f3f3ff290 */ /* 0x000ff6000fffe03f */
[----:B------:R-:W-:Y:S02]  /*28bd0*/  @!UPT UIADD3 URZ, URZ, URZ, URZ ;  /* 0x0000003f3f3ff290 */ /* 0x000fe4000fffe03f */
[----:B------:R-:W-:Y:S02]  /*28be0*/  IMAD.MOV.U32 R197, RZ, RZ, R68 ;  /* 0x000000ffffc57224 */ /* 0x000fe400078e0044 */
[----:B------:R-:W-:Y:S02]  /*28bf0*/  IMAD.MOV.U32 R198, RZ, RZ, R69 ;  /* 0x000000ffffc67224 */ /* 0x000fe400078e0045 */
[----:B------:R-:W-:Y:S02]  /*28c00*/  IMAD.MOV.U32 R199, RZ, RZ, R70 ;  /* 0x000000ffffc77224 */ /* 0x000fe400078e0046 */
[----:B------:R-:W-:Y:S02]  /*28c10*/  IMAD.MOV.U32 R207, RZ, RZ, R71 ;  /* 0x000000ffffcf7224 */ /* 0x000fe400078e0047 */
[C---:B------:R-:W-:Y:S11]  /*28c20*/  HMMA.1688.F32.TF32 R68, R240.reuse, R52, R248 ;  /* 0x00000034f044723c */ /* 0x040ff600000810f8 */
        /* <DEDUP_REMOVED lines=58> */
[----:B------:R-:W4:Y:S09]  /*28fd0*/  LDL.LU R95, [R1+0x5ec] ;  /* 0x0005ec00015f7983 */ /* 0x000f320000300800 */
        /* <DEDUP_REMOVED lines=11> */
[----:B------:R-:W4:Y:S01]  /*29090*/  LDL.LU R251, [R1+0x77c] ;  /* 0x00077c0001fb7983 */ /* 0x000f220000300800 */
[C---:B--2---:R-:W-:Y:S08]  /*290a0*/  HMMA.1688.F32.TF32 R96, R236.reuse, R12, R96 ;  /* 0x0000000cec60723c */ /* 0x044ff00000081060 */
[C---:B---3--:R-:W-:Y:S08]  /*290b0*/  HMMA.1688.F32.TF32 R100, R236.reuse, R8, R100 ;  /* 0x00000008ec64723c */ /* 0x048ff00000081064 */
[C---:B----4-:R-:W-:Y:S08]  /*290c0*/  HMMA.1688.F32.TF32 R104, R236.reuse, R4, R104 ;  /* 0x00000004ec68723c */ /* 0x050ff00000081068 */
[C---:B------:R-:W-:Y:S11]  /*290d0*/  HMMA.1688.F32.TF32 R92, R236.reuse, R16, R92 ;  /* 0x00000010ec5c723c */ /* 0x040ff6000008105c */
[----:B------:R-:W-:Y:S04]  /*290e0*/  @!UPT UIADD3 URZ, URZ, URZ, URZ ;  /* 0x0000003f3f3ff290 */ /* 0x000fe8000fffe03f */
        /* <DEDUP_REMOVED lines=10> */
[C---:B-1----:R-:W-:Y:S08]  /*29190*/  HMMA.1688.F32.TF32 R92, R236.reuse, R28, R84 ;  /* 0x0000001cec5c723c */ /* 0x042ff00000081054 */
[C---:B------:R-:W-:Y:S08]  /*291a0*/  HMMA.1688.F32.TF32 R88, R236.reuse, R32, R80 ;  /* 0x00000020ec58723c */ /* 0x040ff00000081050 */
[C---:B------:R-:W-:Y:S08]  /*291b0*/  HMMA.1688.F32.TF32 R84, R236.reuse, R36, R76 ;  /* 0x00000024ec54723c */ /* 0x040ff0000008104c */
[C---:B------:R-:W-:Y:S08]  /*291c0*/  HMMA.1688.F32.TF32 R80, R236.reuse, R40, R72 ;  /* 0x00000028ec50723c */ /* 0x040ff00000081048 */
[C---:B------:R-:W-:Y:S08]  /*291d0*/  HMMA.1688.F32.TF32 R76, R236.reuse, R44, R68 ;  /* 0x0000002cec4c723c */ /* 0x040ff00000081044 */
        /* <DEDUP_REMOVED lines=14> */
[----:B------:R1:W-:Y:S04]  /*292c0*/  STL.64 [R1+0x540], R76 ;  /* 0x0005404c01007387 */ /* 0x0003e80000100a00 */
[----:B------:R3:W-:Y:S04]  /*292d0*/  STL.64 [R1+0x548], R78 ;  /* 0x0005484e01007387 */ /* 0x0007e80000100a00 */
[----:B------:R4:W-:Y:S04]  /*292e0*/  STL.64 [R1+0x550], R72 ;  /* 0x0005504801007387 */ /* 0x0009e80000100a00 */
[----:B------:R1:W-:Y:S04]  /*292f0*/  STL.64 [R1+0x558], R74 ;  /* 0x0005584a01007387 */ /* 0x0003e80000100a00 */
[----:B------:R-:W2:Y:S04]  /*29300*/  LDL.LU R69, [R1+0x8a4] ;  /* 0x0008a40001457983 */ /* 0x000ea80000300800 */
[----:B------:R-:W2:Y:S04]  /*29310*/  LDL.LU R70, [R1+0x8a8] ;  /* 0x0008a80001467983 */ /* 0x000ea80000300800 */
[----:B------:R-:W2:Y:S01]  /*29320*/  LDL.LU R71, [R1+0x8ac] ;  /* 0x0008ac0001477983 */ /* 0x000ea20000300800 */
[C---:B------:R-:W-:Y:S03]  /*29330*/  HMMA.1688.F32.TF32 R112, R240.reuse, R60, R112 ;  /* 0x0000003cf070723c */ /* 0x040fe60000081070 */
[----:B-1----:R-:W2:Y:S04]  /*29340*/  LDL.LU R76, [R1+0xd90] ;  /* 0x000d9000014c7983 */ /* 0x002ea80000300800 */
[----:B------:R-:W2:Y:S04]  /*29350*/  LDL.LU R77, [R1+0xd94] ;  /* 0x000d9400014d7983 */ /* 0x000ea80000300800 */
[----:B---3--:R-:W2:Y:S04]  /*29360*/  LDL.LU R78, [R1+0xd98] ;  /* 0x000d9800014e7983 */ /* 0x008ea80000300800 */
[----:B------:R-:W2:Y:S01]  /*29370*/  LDL.LU R79, [R1+0xd9c] ;  /* 0x000d9c00014f7983 */ /* 0x000ea20000300800 */
[----:B------:R-:W-:Y:S03]  /*29380*/  HMMA.1688.F32.TF32 R116, R240, R56, R116 ;  /* 0x00000038f074723c */ /* 0x000fe60000081074 */
        /* <DEDUP_REMOVED lines=63> */
[----:B------:R-:W3:Y:S01]  /*29780*/  LDL.LU R143, [R1+0x7bc] ;  /* 0x0007bc00018f7983 */ /* 0x000ee20000300800 */
        /* <DEDUP_REMOVED lines=9> */
[----:B------:R-:W-:-:S02]  /*29820*/  IMAD.MOV.U32 R211, RZ, RZ, R108 ;  /* 0x000000ffffd37224 */ /* 0x000fc400078e006c */
[----:B------:R-:W-:Y:S01]  /*29830*/  IMAD.MOV.U32 R214, RZ, RZ, R109 ;  /* 0x000000ffffd67224 */ /* 0x000fe200078e006d */
[----:B------:R-:W3:Y:S01]  /*29840*/  LDL.LU R108, [R1+0xe80] ;  /* 0x000e8000016c7983 */ /* 0x000ee20000300800 */
[----:B------:R-:W-:Y:S02]  /*29850*/  IMAD.MOV.U32 R215, RZ, RZ, R110 ;  /* 0x000000ffffd77224 */ /* 0x000fe400078e006e */
[----:B------:R-:W-:Y:S01]  /*29860*/  IMAD.MOV.U32 R219, RZ, RZ, R111 ;  /* 0x000000ffffdb7224 */ /* 0x000fe200078e006f */
        /* <DEDUP_REMOVED lines=11> */
[----:B----4-:R-:W4:Y:S04]  /*29920*/  LDL.LU R72, [R1+0x8c0] ;  /* 0x0008c00001487983 */ /* 0x010f280000300800 */
        /* <DEDUP_REMOVED lines=10> */
[----:B------:R-:W2:Y:S02]  /*299d0*/  LDS R243, [R252+0x25200] ;  /* 0x02520000fcf37984 */ /* 0x000ea40000000800 */
[C---:B--2---:R-:W-:Y:S08]  /*299e0*/  HMMA.1688.F32.TF32 R88, R240.reuse, R52, R88 ;  /* 0x00000034f058723c */ /* 0x044ff00000081058 */
[C---:B---3--:R-:W-:Y:S08]  /*299f0*/  HMMA.1688.F32.TF32 R84, R240.reuse, R56, R84 ;  /* 0x00000038f054723c */ /* 0x048ff00000081054 */
[-C--:B------:R-:W-:Y:S08]  /*29a00*/  HMMA.1688.F32.TF32 R76, R240, R64.reuse, R76 ;  /* 0x00000040f04c723c */ /* 0x080ff0000008104c */
[C---:B------:R-:W-:Y:S08]  /*29a10*/  HMMA.1688.F32.TF32 R136, R236.reuse, R64, R136 ;  /* 0x00000040ec88723c */ /* 0x040ff00000081088 */
[C---:B------:R-:W-:Y:S08]  /*29a20*/  HMMA.1688.F32.TF32 R144, R236.reuse, R56, R144 ;  /* 0x00000038ec90723c */ /* 0x040ff00000081090 */
[C---:B------:R-:W-:Y:S08]  /*29a30*/  HMMA.1688.F32.TF32 R148, R236.reuse, R52, R148 ;  /* 0x00000034ec94723c */ /* 0x040ff00000081094 */
[----:B------:R-:W-:Y:S01]  /*29a40*/  HMMA.1688.F32.TF32 R140, R236, R60, R140 ;  /* 0x0000003cec8c723c */ /* 0x000fe2000008108c */
[----:B------:R-:W-:Y:S04]  /*29a50*/  LDS R236, [R2+0x24200] ;  /* 0x0242000002ec7984 */ /* 0x000fe80000000800 */
[----:B------:R-:W-:Y:S10]  /*29a60*/  LDS R238, [R2+0x25200] ;  /* 0x0252000002ee7984 */ /* 0x000ff40000000800 */
        /* <DEDUP_REMOVED lines=9> */
[----:B------:R-:W4:Y:S01]  /*29b00*/  LDS R239, [R3+0x25200] ;  /* 0x0252000003ef7984 */ /* 0x000f220000000800 */
        /* <DEDUP_REMOVED lines=45> */
[C---:B----4-:R-:W-:Y:S03]  /*29de0*/  HMMA.1688.F32.TF32 R80, R236.reuse, R4, R72 ;  /* 0x00000004ec50723c */ /* 0x050fe60000081048 */
[----:B------:R-:W-:Y:S04]  /*29df0*/  LDS R240, [R0+0x24280] ;  /* 0x0242800000f07984 */ /* 0x000fe80000000800 */
[----:B------:R-:W-:Y:S01]  /*29e00*/  LDS R242, [R0+0x25280] ;  /* 0x0252800000f27984 */ /* 0x000fe20000000800 */
[C---:B-1----:R-:W-:Y:S03]  /*29e10*/  HMMA.1688.F32.TF32 R76, R236.reuse, R8, R68 ;  /* 0x00000008ec4c723c */ /* 0x042fe60000081044 */
[----:B------:R-:W-:Y:S04]  /*29e20*/  LDS R241, [R252+0x24280] ;  /* 0x02428000fcf17984 */ /* 0x000fe80000000800 */
[----:B------:R-:W1:Y:S01]  /*29e30*/  LDS R243, [R252+0x25280] ;  /* 0x02528000fcf37984 */ /* 0x000e620000000800 */
[----:B------:R-:W-:Y:S07]  /*29e40*/  HMMA.1688.F32.TF32 R72, R236, R12, R248 ;  /* 0x0000000cec48723c */ /* 0x000fee00000810f8 */
        /* <DEDUP_REMOVED lines=115> */
[----:B--2---:R-:W-:Y:S08]  /*2a580*/  HMMA.1688.F32.TF32 R104, R240, R12, R104 ;  /* 0x0000000cf068723c */ /* 0x004ff00000081068 */
[C---:B---3--:R-:W-:Y:S08]  /*2a590*/  HMMA.1688.F32.TF32 R116, R236.reuse, R64, R116 ;  /* 0x00000040ec74723c */ /* 0x048ff00000081074 */
        /* <DEDUP_REMOVED lines=10> */
[C---:B------:R-:W-:Y:S07]  /*2a640*/  HMMA.1688.F32.TF32 R140, R236.reuse, R40, R140 ;  /* 0x00000028ec8c723c */ /* 0x040fee000008108c */
[----:B------:R-:W-:Y:S04]  /*2a650*/  STL.64 [R1+0x740], R164 ;  /* 0x000740a401007387 */ /* 0x000fe80000100a00 */
[----:B------:R-:W-:Y:S04]  /*2a660*/  STL.64 [R1+0x748], R166 ;  /* 0x000748a601007387 */ /* 0x000fe80000100a00 */
[----:B------:R-:W-:Y:S01]  /*2a670*/  STL.64 [R1+0x750], R160 ;  /* 0x000750a001007387 */ /* 0x000fe20000100a00 */
[----:B------:R-:W-:Y:S03]  /*2a680*/  HMMA.1688.F32.TF32 R124, R236, R56, R124 ;  /* 0x00000038ec7c723c */ /* 0x000fe6000008107c */
[----:B------:R-:W-:Y:S04]  /*2a690*/  STL.64 [R1+0x758], R162 ;  /* 0x000758a201007387 */ /* 0x000fe80000100a00 */
[----:B------:R-:W-:Y:S04]  /*2a6a0*/  STL.64 [R1+0x760], R156 ;  /* 0x0007609c01007387 */ /* 0x000fe80000100a00 */
[----:B------:R-:W-:Y:S04]  /*2a6b0*/  STL.64 [R1+0x768], R158 ;  /* 0x0007689e01007387 */ /* 0x000fe80000100a00 */
[----:B------:R-:W-:Y:S01]  /*2a6c0*/  STL.64 [R1+0x770], R152 ;  /* 0x0007709801007387 */ /* 0x000fe20000100a00 */
[C---:B------:R-:W-:Y:S03]  /*2a6d0*/  HMMA.1688.F32.TF32 R112, R240.reuse, R4, R112 ;  /* 0x00000004f070723c */ /* 0x040fe60000081070 */
[----:B------:R-:W-:Y:S04]  /*2a6e0*/  STL.64 [R1+0x778], R154 ;  /* 0x0007789a01007387 */ /* 0x000fe80000100a00 */
[----:B------:R-:W-:Y:S04]  /*2a6f0*/  STL.64 [R1+0x780], R148 ;  /* 0x0007809401007387 */ /* 0x000fe80000100a00 */
[----:B------:R-:W-:Y:S01]  /*2a700*/  STL.64 [R1+0x788], R150 ;  /* 0x0007889601007387 */ /* 0x000fe20000100a00 */
[C---:B------:R-:W-:Y:S03]  /*2a710*/  HMMA.1688.F32.TF32 R96, R240.reuse, R20, R96 ;  /* 0x00000014f060723c */ /* 0x040fe60000081060 */
[----:B------:R-:W-:Y:S05]  /*2a720*/  STL.64 [R1+0x790], R144 ;  /* 0x0007909001007387 */ /* 0x000fea0000100a00 */
[C---:B------:R-:W-:Y:S01]  /*2a730*/  HMMA.1688.F32.TF32 R108, R240.reuse, R8, R108 ;  /* 0x00000008f06c723c */ /* 0x040fe2000008106c */
[----:B------:R-:W-:Y:S04]  /*2a740*/  STL.64 [R1+0x798], R146 ;  /* 0x0007989201007387 */ /* 0x000fe80000100a00 */
[----:B------:R-:W-:Y:S04]  /*2a750*/  STL.64 [R1+0x7a0], R140 ;  /* 0x0007a08c01007387 */ /* 0x000fe80000100a00 */
        /* <DEDUP_REMOVED lines=32> */
[----:B------:R-:W1:Y:S01]  /*2a960*/  LDS R239, [R3+0x25280] ;  /* 0x0252800003ef7984 */ /* 0x000e620000000800 */
        /* <DEDUP_REMOVED lines=113> */
[C---:B-1----:R-:W-:Y:S08]  /*2b080*/  HMMA.1688.F32.TF32 R88, R236.reuse, R60, R88 ;  /* 0x0000003cec58723c */ /* 0x042ff00000081058 */
[-C--:B----4-:R-:W-:Y:S08]  /*2b090*/  HMMA.1688.F32.TF32 R84, R236, R64.reuse, R84 ;  /* 0x00000040ec54723c */ /* 0x090ff00000081054 */
[C---:B--2---:R-:W-:Y:S08]  /*2b0a0*/  HMMA.1688.F32.TF32 R144, R240.reuse, R64, R144 ;  /* 0x00000040f090723c */ /* 0x044ff00000081090 */
[----:B---3--:R-:W-:Y:S01]  /*2b0b0*/  HMMA.1688.F32.TF32 R148, R240, R60, R148 ;  /* 0x0000003cf094723c */ /* 0x008fe20000081094 */
[----:B------:R-:W-:Y:S04]  /*2b0c0*/  LDS R240, [R0+0x24300] ;  /* 0x0243000000f07984 */ /* 0x000fe80000000800 */
[----:B------:R-:W-:Y:S04]  /*2b0d0*/  LDS R242, [R0+0x25300] ;  /* 0x0253000000f27984 */ /* 0x000fe80000000800 */
[----:B------:R-:W-:Y:S04]  /*2b0e0*/  LDS R241, [R252+0x24300] ;  /* 0x02430000fcf17984 */ /* 0x000fe80000000800 */
[----:B------:R-:W1:Y:S10]  /*2b0f0*/  LDS R243, [R252+0x25300] ;  /* 0x02530000fcf37984 */ /* 0x000e740000000800 */
[----:B------:R-:W-:Y:S04]  /*2b100*/  STL.64 [R1+0x9d0], R148 ;  /* 0x0009d09401007387 */ /* 0x000fe80000100a00 */
[----:B------:R-:W-:Y:S04]  /*2b110*/  STL.64 [R1+0x9d8], R150 ;  /* 0x0009d89601007387 */ /* 0x000fe80000100a00 */
[----:B------:R-:W-:Y:S04]  /*2b120*/  STL.64 [R1+0x910], R144 ;  /* 0x0009109001007387 */ /* 0x000fe80000100a00 */
[----:B------:R2:W-:Y:S02]  /*2b130*/  STL.64 [R1+0x918], R146 ;  /* 0x0009189201007387 */ /* 0x0005e40000100a00 */
[C---:B--2---:R-:W-:Y:S08]  /*2b140*/  HMMA.1688.F32.TF32 R144, R236.reuse, R4, R140 ;  /* 0x00000004ec90723c */ /* 0x044ff0000008108c */
        /* <DEDUP_REMOVED lines=47> */
[----:B------:R-:W-:Y:S01]  /*2b440*/  LDS R238, [R2+0x25300] ;  /* 0x0253000002ee7984 */ /* 0x000fe20000000800 */
[C---:B--2---:R-:W-:Y:S03]  /*2b450*/  HMMA.1688.F32.TF32 R84, R240.reuse, R8, R76 ;  /* 0x00000008f054723c */ /* 0x044fe6000008104c */
[----:B------:R-:W-:Y:S04]  /*2b460*/  LDS R237, [R3+0x24300] ;  /* 0x0243000003ed7984 */ /* 0x000fe80000000800 */
[----:B------:R-:W1:Y:S01]  /*2b470*/  LDS R239, [R3+0x25300] ;  /* 0x0253000003ef7984 */ /* 0x000e620000000800 */
        /* <DEDUP_REMOVED lines=139> */
[----:B------:R2:W-:Y:S01]  /*2bd30*/  LDS R242, [R0+0x25380] ;  /* 0x0253800000f27984 */ /* 0x0005e20000000800 */
[C---:B-1----:R-:W-:Y:S03]  /*2bd40*/  HMMA.1688.F32.TF32 R108, R236.reuse, R4, R244 ;  /* 0x00000004ec6c723c */ /* 0x042fe600000810f4 */
[----:B------:R-:W-:Y:S04]  /*2bd50*/  LDS R244, [R2+0x24380] ;  /* 0x0243800002f47984 */ /* 0x000fe80000000800 */
[----:B--2---:R-:W2:Y:S04]  /*2bd60*/  LDL.LU R0, [R1+0x21cc] ;  /* 0x0021cc0001007983 */ /* 0x004ea80000300800 */
[----:B------:R1:W-:Y:S04]  /*2bd70*/  LDS R246, [R2+0x25380] ;  /* 0x0253800002f67984 */ /* 0x0003e80000000800 */
[----:B------:R-:W-:Y:S04]  /*2bd80*/  LDS R241, [R252+0x24380] ;  /* 0x02438000fcf17984 */ /* 0x000fe80000000800 */
[----:B------:R-:W3:Y:S04]  /*2bd90*/  LDS R243, [R252+0x25380] ;  /* 0x02538000fcf37984 */ /* 0x000ee80000000800 */
[----:B------:R-:W-:Y:S04]  /*2bda0*/  LDS R245, [R3+0x24380] ;  /* 0x0243800003f57984 */ /* 0x000fe80000000800 */
[----:B------:R-:W-:Y:S04]  /*2bdb0*/  STL.64 [R1+0x10a0], R108 ;  /* 0x0010a06c01007387 */ /* 0x000fe80000100a00 */
[----:B------:R4:W-:Y:S04]  /*2bdc0*/  STL.64 [R1+0x10a8], R110 ;  /* 0x0010a86e01007387 */ /* 0x0009e80000100a00 */
[----:B-1----:R-:W2:Y:S04]  /*2bdd0*/  LDL.LU R2, [R1+0x21c8] ;  /* 0x0021c80001027983 */ /* 0x002ea80000300800 */
[----:B------:R-:W1:Y:S01]  /*2bde0*/  LDS R247, [R3+0x25380] ;  /* 0x0253800003f77984 */ /* 0x000e620000000800 */
        /* <DEDUP_REMOVED lines=28> */
[----:B------:R1:W-:Y:S04]  /*2bfb0*/  STL.64 [R1+0x1018], R78 ;  /* 0x0010184e01007387 */ /* 0x0003e80000100a00 */
[----:B----4-:R-:W4:Y:S04]  /*2bfc0*/  LDL.LU R76, [R1+0x1480] ;  /* 0x00148000014c7983 */ /* 0x010f280000300800 */
[----:B------:R1:W-:Y:S04]  /*2bfd0*/  STL.64 [R1+0x1000], R72 ;  /* 0x0010004801007387 */ /* 0x0003e80000100a00 */
[----:B------:R1:W-:Y:S04]  /*2bfe0*/  STL.64 [R1+0x1008], R74 ;  /* 0x0010084a01007387 */ /* 0x0003e80000100a00 */
[----:B------:R1:W-:Y:S04]  /*2bff0*/  STL.64 [R1+0xff0], R68 ;  /* 0x000ff04401007387 */ /* 0x0003e80000100a00 */
[----:B------:R2:W-:Y:S04]  /*2c000*/  STL.64 [R1+0xff8], R70 ;  /* 0x000ff84601007387 */ /* 0x0005e80000100a00 */
[----:B------:R-:W4:Y:S04]  /*2c010*/  LDL.LU R77, [R1+0x1484] ;  /* 0x00148400014d7983 */ /* 0x000f280000300800 */
[----:B-1----:R-:W4:Y:S04]  /*2c020*/  LDL.LU R78, [R1+0x1488] ;  /* 0x00148800014e7983 */ /* 0x002f280000300800 */
        /* <DEDUP_REMOVED lines=83> */
[----:B--2---:R-:W2:Y:S04]  /*2c560*/  LDL.LU R70, [R1+0x998] ;  /* 0x0009980001467983 */ /* 0x004ea80000300800 */
[----:B------:R-:W2:Y:S01]  /*2c570*/  LDL.LU R71, [R1+0x99c] ;  /* 0x00099c0001477983 */ /* 0x000ea20000300800 */
[C---:B---3--:R-:W-:Y:S03]  /*2c580*/  HMMA.1688.F32.TF32 R152, R236.reuse, R52, R248 ;  /* 0x00000034ec98723c */ /* 0x048fe600000810f8 */
[----:B------:R-:W3:Y:S11]  /*2c590*/  LDL.LU R248, [R1+0x980] ;  /* 0x0009800001f87983 */ /* 0x000ef60000300800 */
[----:B------:R-:W-:Y:S09]  /*2c5a0*/  @!UPT UIADD3 URZ, URZ, URZ, URZ ;  /* 0x0000003f3f3ff290 */ /* 0x000ff2000fffe03f */
[----:B------:R-:W-:Y:S04]  /*2c5b0*/  STL.64 [R1+0xfe0], R152 ;  /* 0x000fe09801007387 */ /* 0x000fe80000100a00 */
[----:B------:R-:W-:Y:S04]  /*2c5c0*/  STL.64 [R1+0xfe8], R154 ;  /* 0x000fe89a01007387 */ /* 0x000fe80000100a00 */
[----:B------:R-:W3:Y:S01]  /*2c5d0*/  LDL.LU R249, [R1+0x984] ;  /* 0x0009840001f97983 */ /* 0x000ee20000300800 */
[C---:B----4-:R-:W-:Y:S08]  /*2c5e0*/  HMMA.1688.F32.TF32 R148, R236.reuse, R56, R148 ;  /* 0x00000038ec94723c */ /* 0x050ff00000081094 */
[C---:B------:R-:W-:Y:S08]  /*2c5f0*/  HMMA.1688.F32.TF32 R144, R236.reuse, R60, R144 ;  /* 0x0000003cec90723c */ /* 0x040ff00000081090 */
[----:B------:R-:W-:Y:S08]  /*2c600*/  HMMA.1688.F32.TF32 R140, R236, R64, R140 ;  /* 0x00000040ec8c723c */ /* 0x000ff0000008108c */
        /* <DEDUP_REMOVED lines=26> */
[----:B------:R-:W-:Y:S07]  /*2c7b0*/  STL.64 [R1+0x1108], R126 ;  /* 0x0011087e01007387 */ /* 0x000fee0000100a00 */
[C---:B------:R-:W-:Y:S01]  /*2c7c0*/  HMMA.1688.F32.TF32 R76, R240.reuse, R64, R76 ;  /* 0x00000040f04c723c */ /* 0x040fe2000008104c */
[----:B------:R-:W-:Y:S04]  /*2c7d0*/  STL.64 [R1+0x1110], R120 ;  /* 0x0011107801007387 */ /* 0x000fe80000100a00 */
[----:B------:R-:W-:Y:S03]  /*2c7e0*/  STL.64 [R1+0x1118], R122 ;  /* 0x0011187a01007387 */ /* 0x000fe60000100a00 */
[----:B------:R-:W-:Y:S01]  /*2c7f0*/  HMMA.1688.F32.TF32 R80, R240, R60, R80 ;  /* 0x0000003cf050723c */ /* 0x000fe20000081050 */
        /* <DEDUP_REMOVED lines=14> */
[----:B------:R-:W-:-:S03]  /*2c8e0*/  IMAD.MOV.U32 R250, RZ, RZ, R2 ;  /* 0x000000fffffa7224 */ /* 0x000fc600078e0002 */
[----:B------:R-:W-:Y:S01]  /*2c8f0*/  STL.64 [R1+0x1188], R94 ;  /* 0x0011885e01007387 */ /* 0x000fe20000100a00 */
[----:B------:R-:W-:-:S03]  /*2c900*/  IMAD.MOV.U32 R2, RZ, RZ, R79 ;  /* 0x000000ffff027224 */ /* 0x000fc600078e004f */
[----:B------:R-:W-:Y:S04]  /*2c910*/  STL.64 [R1+0x1190], R88 ;  /* 0x0011905801007387 */ /* 0x000fe80000100a00 */
[----:B------:R-:W-:Y:S01]  /*2c920*/  STL.64 [R1+0x1198], R90 ;  /* 0x0011985a01007387 */ /* 0x000fe20000100a00 */
[----:B------:R-:W-:-:S03]  /*2c930*/  IMAD.MOV.U32 R251, RZ, RZ, R0 ;  /* 0x000000fffffb7224 */ /* 0x000fc600078e0000 */
[----:B------:R-:W-:Y:S04]  /*2c940*/  STL.64 [R1+0x11b0], R84 ;  /* 0x0011b05401007387 */ /* 0x000fe80000100a00 */
[----:B------:R-:W-:Y:S04]  /*2c950*/  STL.64 [R1+0x11b8], R86 ;  /* 0x0011b85601007387 */ /* 0x000fe80000100a00 */
[----:B------:R-:W-:Y:S04]  /*2c960*/  STL.64 [R1+0x12b0], R76 ;  /* 0x0012b04c01007387 */ /* 0x000fe80000100a00 */
[----:B------:R-:W-:Y:S01]  /*2c970*/  STL.64 [R1+0x12c0], R80 ;  /* 0x0012c05001007387 */ /* 0x000fe20000100a00 */
[C---:B--2---:R-:W-:Y:S03]  /*2c980*/  HMMA.1688.F32.TF32 R68, R244.reuse, R8, R68 ;  /* 0x00000008f444723c */ /* 0x044fe60000081044 */
[----:B------:R-:W-:Y:S04]  /*2c990*/  STL.64 [R1+0x12c8], R82 ;  /* 0x0012c85201007387 */ /* 0x000fe80000100a00 */
[----:B------:R-:W-:Y:S04]  /*2c9a0*/  STL [R1+0x12b8], R78 ;  /* 0x0012b84e01007387 */ /* 0x000fe80000100800 */
[----:B------:R1:W-:Y:S04]  /*2c9b0*/  STL [R1+0x1e3c], R2 ;  /* 0x001e3c0201007387 */ /* 0x0003e80000100800 */
[----:B------:R-:W-:Y:S04]  /*2c9c0*/  LDS R237, [R252+0x26000] ;  /* 0x02600000fced7984 */ /* 0x000fe80000000800 */
[----:B------:R-:W-:Y:S04]  /*2c9d0*/  LDS R239, [R252+0x27000] ;  /* 0x02700000fcef7984 */ /* 0x000fe80000000800 */
[----:B-1----:R-:W2:Y:S04]  /*2c9e0*/  LDL.LU R2, [R1+0xa94] ;  /* 0x000a940001027983 */ /* 0x002ea80000300800 */
[----:B------:R-:W-:Y:S04]  /*2c9f0*/  STL.64 [R1+0x12a0], R72 ;  /* 0x0012a04801007387 */ /* 0x000fe80000100a00 */
[----:B------:R-:W-:Y:S04]  /*2ca00*/  STL.64 [R1+0x12a8], R74 ;  /* 0x0012a84a01007387 */ /* 0x000fe80000100a00 */
[----:B------:R1:W-:Y:S04]  /*2ca10*/  STL.64 [R1+0x1290], R68 ;  /* 0x0012904401007387 */ /* 0x0003e80000100a00 */
[----:B------:R4:W-:Y:S04]  /*2ca20*/  STL.64 [R1+0x1298], R70 ;  /* 0x0012984601007387 */ /* 0x0009e80000100a00 */
[----:B-1----:R-:W2:Y:S01]  /*2ca30*/  LDL.LU R68, [R1+0x360] ;  /* 0x0003600001447983 */ /* 0x002ea20000300800 */
[----:B---3--:R-:W-:Y:S11]  /*2ca40*/  HMMA.1688.F32.TF32 R72, R244, R12, R248 ;  /* 0x0000000cf448723c */ /* 0x008ff600000810f8 */
[----:B------:R-:W-:Y:S11]  /*2ca50*/  @!UPT UIADD3 URZ, URZ, URZ, URZ ;  /* 0x0000003f3f3ff290 */ /* 0x000ff6000fffe03f */
[----:B------:R-:W-:Y:S01]  /*2ca60*/  @!UPT UIADD3 URZ, URZ, URZ, URZ ;  /* 0x0000003f3f3ff290 */ /* 0x000fe2000fffe03f */
[----:B------:R1:W-:Y:S04]  /*2ca70*/  STL.64 [R1+0x1280], R72 ;  /* 0x0012804801007387 */ /* 0x0003e80000100a00 */
[----:B------:R3:W-:Y:S04]  /*2ca80*/  STL.64 [R1+0x1288], R74 ;  /* 0x0012884a01007387 */ /* 0x0007e80000100a00 */
[----:B------:R-:W2:Y:S04]  /*2ca90*/  LDL.LU R69, [R1+0x364] ;  /* 0x0003640001457983 */ /* 0x000ea80000300800 */
        /* <DEDUP_REMOVED lines=54> */
[----:B-1----:R-:W-:-:S02]  /*2ce00*/  IMAD.MOV.U32 R72, RZ, RZ, R18 ;  /* 0x000000ffff487224 */ /* 0x002fc400078e0012 */
[----:B------:R-:W-:Y:S01]  /*2ce10*/  IMAD.MOV.U32 R73, RZ, RZ, R19 ;  /* 0x000000ffff497224 */ /* 0x000fe200078e0013 */
[----:B------:R-:W4:Y:S01]  /*2ce20*/  LDL.LU R18, [R1+0x21c4] ;  /* 0x0021c40001127983 */ /* 0x000f220000300800 */
[----:B---3--:R-:W-:Y:S02]  /*2ce30*/  IMAD.MOV.U32 R74, RZ, RZ, R14 ;  /* 0x000000ffff4a7224 */ /* 0x008fe400078e000e */
[----:B------:R-:W-:Y:S01]  /*2ce40*/  IMAD.MOV.U32 R75, RZ, RZ, R15 ;  /* 0x000000ffff4b7224 */ /* 0x000fe200078e000f */
[----:B------:R-:W3:Y:S04]  /*2ce50*/  LDL.LU R19, [R1+0x21c0] ;  /* 0x0021c00001137983 */ /* 0x000ee80000300800 */
[----:B------:R-:W3:Y:S04]  /*2ce60*/  LDL.LU R14, [R1+0x21bc] ;  /* 0x0021bc00010e7983 */ /* 0x000ee80000300800 */
        /* <DEDUP_REMOVED lines=13> */
[----:B--2---:R-:W-:Y:S04]  /*2cf40*/  LDS R236, [R2+0x26000] ;  /* 0x0260000002ec7984 */ /* 0x004fe80000000800 */
[----:B------:R-:W3:Y:S01]  /*2cf50*/  LDS R238, [R2+0x27000] ;  /* 0x0270000002ee7984 */ /* 0x000ee20000000800 */
        /* <DEDUP_REMOVED lines=12> */
[C---:B------:R-:W-:Y:S03]  /*2d020*/  HMMA.1688.F32.TF32 R96, R244.reuse, R48, R96 ;  /* 0x00000030f460723c */ /* 0x040fe60000081060 */
[----:B------:R-:W-:Y:S04]  /*2d030*/  STL.64 [R1+0x1268], R126 ;  /* 0x0012687e01007387 */ /* 0x000fe80000100a00 */
[----:B------:R-:W2:Y:S04]  /*2d040*/  LDL.LU R29, [R1+0x700] ;  /* 0x00070000011d7983 */ /* 0x000ea80000300800 */
[----:B------:R-:W-:Y:S01]  /*2d050*/  STL.64 [R1+0x1250], R120 ;  /* 0x0012507801007387 */ /* 0x000fe20000100a00 */
[C---:B------:R-:W-:Y:S03]  /*2d060*/  HMMA.1688.F32.TF32 R80, R244.reuse, R64, R80 ;  /* 0x00000040f450723c */ /* 0x040fe60000081050 */
[----:B------:R-:W-:Y:S04]  /*2d070*/  STL.64 [R1+0x1258], R122 ;  /* 0x0012587a01007387 */ /* 0x000fe80000100a00 */
[----:B------:R-:W-:Y:S01]  /*2d080*/  STL.64 [R1+0x1240], R116 ;  /* 0x0012407401007387 */ /* 0x000fe20000100a00 */
[----:B------:R-:W-:Y:S03]  /*2d090*/  HMMA.1688.F32.TF32 R84, R244, R60, R84 ;  /* 0x0000003cf454723c */ /* 0x000fe60000081054 */
[----:B------:R-:W-:Y:S04]  /*2d0a0*/  STL.64 [R1+0x1248], R118 ;  /* 0x0012487601007387 */ /* 0x000fe80000100a00 */
[----:B------:R-:W2:Y:S04]  /*2d0b0*/  LDL.LU R37, [R1+0x704] ;  /* 0x0007040001257983 */ /* 0x000ea80000300800 */
        /* <DEDUP_REMOVED lines=12> */
[----:B------:R-:W-:Y:S01]  /*2d180*/  STL [R1+0x11e8], R94 ;  /* 0x0011e85e01007387 */ /* 0x000fe20000100800 */
[----:B------:R-:W-:-:S03]  /*2d190*/  IMAD.MOV.U32 R16, RZ, RZ, R82 ;  /* 0x000000ffff107224 */ /* 0x000fc600078e0052 */
[----:B------:R-:W-:Y:S01]  /*2d1a0*/  STL.64 [R1+0x11c0], R84 ;  /* 0x0011c05401007387 */ /* 0x000fe20000100a00 */
[----:B------:R-:W-:-:S03]  /*2d1b0*/  IMAD.MOV.U32 R13, RZ, RZ, R83 ;  /* 0x000000ffff0d7224 */ /* 0x000fc600078e0053 */
[----:B------:R-:W-:Y:S01]  /*2d1c0*/  STL.64 [R1+0x11c8], R86 ;  /* 0x0011c85601007387 */ /* 0x000fe20000100a00 */
[C---:B---3--:R-:W-:Y:S03]  /*2d1d0*/  HMMA.1688.F32.TF32 R72, R236.reuse, R10, R72 ;  /* 0x0000000aec48723c */ /* 0x048fe60000081048 */
[----:B------:R1:W-:Y:S05]  /*2d1e0*/  STL [R1+0x11a0], R80 ;  /* 0x0011a05001007387 */ /* 0x0003ea0000100800 */
[C---:B-1----:R-:W-:Y:S08]  /*2d1f0*/  HMMA.1688.F32.TF32 R80, R236.reuse, R6, R76 ;  /* 0x00000006ec50723c */ /* 0x042ff0000008104c */
[C---:B------:R-:W-:Y:S08]  /*2d200*/  HMMA.1688.F32.TF32 R76, R236.reuse, R14, R68 ;  /* 0x0000000eec4c723c */ /* 0x040ff00000081044 */
[----:B------:R-:W-:Y:S07]  /*2d210*/  HMMA.1688.F32.TF32 R68, R236, R18, R248 ;  /* 0x00000012ec44723c */ /* 0x000fee00000810f8 */
[----:B------:R-:W-:Y:S04]  /*2d220*/  STL.64 [R1+0xf30], R80 ;  /* 0x000f305001007387 */ /* 0x000fe80000100a00 */
[----:B------:R-:W-:Y:S04]  /*2d230*/  STL.64 [R1+0xf38], R82 ;  /* 0x000f385201007387 */ /* 0x000fe80000100a00 */
[----:B------:R1:W-:Y:S04]  /*2d240*/  STL.64 [R1+0xf10], R72 ;  /* 0x000f104801007387 */ /* 0x0003e80000100a00 */
[----:B------:R3:W-:Y:S04]  /*2d250*/  STL.64 [R1+0xf18], R74 ;  /* 0x000f184a01007387 */ /* 0x0007e80000100a00 */
[----:B------:R3:W-:Y:S01]  /*2d260*/  STL.64 [R1+0xf00], R76 ;  /* 0x000f004c01007387 */ /* 0x0007e20000100a00 */
[----:B-1----:R-:W-:-:S03]  /*2d270*/  IMAD.MOV.U32 R72, RZ, RZ, R66 ;  /* 0x000000ffff487224 */ /* 0x002fc600078e0042 */
[----:B------:R1:W-:Y:S01]  /*2d280*/  STL.64 [R1+0xf08], R78 ;  /* 0x000f084e01007387 */ /* 0x0003e20000100a00 */
[----:B------:R-:W-:-:S03]  /*2d290*/  IMAD.MOV.U32 R73, RZ, RZ, R67 ;  /* 0x000000ffff497224 */ /* 0x000fc600078e0043 */
[----:B------:R-:W4:Y:S01]  /*2d2a0*/  LDL.LU R66, [R1+0x21a4] ;  /* 0x0021a40001427983 */ /* 0x000f220000300800 */
[----:B---3--:R-:W-:-:S03]  /*2d2b0*/  IMAD.MOV.U32 R74, RZ, RZ, R63 ;  /* 0x000000ffff4a7224 */ /* 0x008fc600078e003f */
[----:B------:R3:W-:Y:S01]  /*2d2c0*/  STL.64 [R1+0xee0], R68 ;  /* 0x000ee04401007387 */ /* 0x0007e20000100a00 */
[----:B------:R-:W-:-:S03]  /*2d2d0*/  IMAD.MOV.U32 R75, RZ, RZ, R62 ;  /* 0x000000ffff4b7224 */ /* 0x000fc600078e003e */
[----:B------:R1:W-:Y:S04]  /*2d2e0*/  STL.64 [R1+0xee8], R70 ;  /* 0x000ee84601007387 */ /* 0x0003e80000100a00 */
[----:B------:R-:W3:Y:S04]  /*2d2f0*/  LDL.LU R67, [R1+0x21a0] ;  /* 0x0021a00001437983 */ /* 0x000ee80000300800 */
[----:B------:R-:W3:Y:S04]  /*2d300*/  LDL.LU R63, [R1+0x219c] ;  /* 0x00219c00013f7983 */ /* 0x000ee80000300800 */
[----:B------:R-:W3:Y:S01]  /*2d310*/  LDL.LU R62, [R1+0x2198] ;  /* 0x00219800013e7983 */ /* 0x000ee20000300800 */
[----:B------:R-:W-:Y:S01]  /*2d320*/  HMMA.1688.F32.TF32 R88, R244, R56, R88 ;  /* 0x00000038f458723c */ /* 0x000fe20000081058 */
[----:B------:R-:W-:-:S02]  /*2d330*/  IMAD.MOV.U32 R76, RZ, RZ, R55 ;  /* 0x000000ffff4c7224 */ /* 0x000fc400078e0037 */
[----:B------:R-:W3:Y:S01]  /*2d340*/  LDL.LU R55, [R1+0x2194] ;  /* 0x0021940001377983 */ /* 0x000ee20000300800 */
[----:B------:R-:W-:Y:S02]  /*2d350*/  IMAD.MOV.U32 R77, RZ, RZ, R54 ;  /* 0x000000ffff4d7224 */ /* 0x000fe400078e0036 */
[----:B-1----:R-:W-:Y:S01]  /*2d360*/  IMAD.MOV.U32 R78, RZ, RZ, R59 ;  /* 0x000000ffff4e7224 */ /* 0x002fe200078e003b */
[----:B------:R-:W3:Y:S01]  /*2d370*/  LDL.LU R54, [R1+0x2190] ;  /* 0x0021900001367983 */ /* 0x000ee20000300800 */
[----:B------:R-:W-:Y:S02]  /*2d380*/  IMAD.MOV.U32 R79, RZ, RZ, R58 ;  /* 0x000000ffff4f7224 */ /* 0x000fe400078e003a */
[----:B------:R-:W-:Y:S01]  /*2d390*/  IMAD.MOV.U32 R80, RZ, RZ, R39 ;  /* 0x000000ffff507224 */ /* 0x000fe200078e0027 */
[----:B------:R-:W3:Y:S01]  /*2d3a0*/  LDL.LU R59, [R1+0x218c] ;  /* 0x00218c00013b7983 */ /* 0x000ee20000300800 */
[----:B------:R-:W-:-:S03]  /*2d3b0*/  IMAD.MOV.U32 R81, RZ, RZ, R38 ;  /* 0x000000ffff517224 */ /* 0x000fc600078e0026 */
[----:B------:R-:W3:Y:S01]  /*2d3c0*/  LDL.LU R58, [R1+0x2188] ;  /* 0x00218800013a7983 */ /* 0x000ee20000300800 */
[----:B------:R-:W-:-:S03]  /*2d3d0*/  IMAD.MOV.U32 R82, RZ, RZ, R43 ;  /* 0x000000ffff527224 */ /* 0x000fc600078e002b */
[----:B------:R-:W3:Y:S01]  /*2d3e0*/  LDL.LU R39, [R1+0x2184] ;  /* 0x0021840001277983 */ /* 0x000ee20000300800 */
[----:B------:R-:W-:-:S03]  /*2d3f0*/  IMAD.MOV.U32 R83, RZ, RZ, R42 ;  /* 0x000000ffff537224 */ /* 0x000fc600078e002a */
[----:B------:R-:W3:Y:S01]  /*2d400*/  LDL.LU R38, [R1+0x2180] ;  /* 0x0021800001267983 */ /* 0x000ee20000300800 */
[----:B------:R-:W-:Y:S02]  /*2d410*/  IMAD.MOV.U32 R25, RZ, RZ, R88 ;  /* 0x000000ffff197224 */ /* 0x000fe400078e0058 */
[----:B------:R-:W-:Y:S01]  /*2d420*/  IMAD.MOV.U32 R24, RZ, RZ, R89 ;  /* 0x000000ffff187224 */ /* 0x000fe200078e0059 */
[----:B------:R-:W3:Y:S01]  /*2d430*/  LDL.LU R43, [R1+0x217c] ;  /* 0x00217c00012b7983 */ /* 0x000ee20000300800 */
[----:B------:R-:W-:Y:S02]  /*2d440*/  IMAD.MOV.U32 R88, RZ, RZ, R50 ;  /* 0x000000ffff587224 */ /* 0x000fe400078e0032 */
[----:B------:R-:W-:Y:S01]  /*2d450*/  IMAD.MOV.U32 R21, RZ, RZ, R90 ;  /* 0x000000ffff157224 */ /* 0x000fe200078e005a */
[----:B------:R-:W3:Y:S01]  /*2d460*/  LDL.LU R42, [R1+0x2178] ;  /* 0x00217800012a7983 */ /* 0x000ee20000300800 */
[----:B------:R-:W-:Y:S02]  /*2d470*/  IMAD.MOV.U32 R89, RZ, RZ, R51 ;  /* 0x000000ffff597224 */ /* 0x000fe400078e0033 */
[----:B------:R-:W-:Y:S01]  /*2d480*/  IMAD.MOV.U32 R20, RZ, RZ, R91 ;  /* 0x000000ffff147224 */ /* 0x000fe200078e005b */
[----:B------:R-:W3:Y:S01]  /*2d490*/  LDL.LU R50, [R1+0x2174] ;  /* 0x0021740001327983 */ /* 0x000ee20000300800 */
[----:B------:R-:W-:-:S02]  /*2d4a0*/  IMAD.MOV.U32 R90, RZ, RZ, R46 ;  /* 0x000000ffff5a7224 */ /* 0x000fc400078e002e */
[----:B------:R-:W-:Y:S01]  /*2d4b0*/  IMAD.MOV.U32 R91, RZ, RZ, R47 ;  /* 0x000000ffff5b7224 */ /* 0x000fe200078e002f */
[----:B------:R-:W3:Y:S01]  /*2d4c0*/  LDL.LU R51, [R1+0x2170] ;  /* 0x0021700001337983 */ /* 0x000ee20000300800 */
[----:B------:R-:W-:-:S03]  /*2d4d0*/  IMAD.MOV.U32 R28, RZ, RZ, R95 ;  /* 0x000000ffff1c7224 */ /* 0x000fc600078e005f */
[----:B------:R-:W3:Y:S04]  /*2d4e0*/  LDL.LU R46, [R1+0x216c] ;  /* 0x00216c00012e7983 */ /* 0x000ee80000300800 */
[----:B------:R-:W3:Y:S01]  /*2d4f0*/  LDL.LU R47, [R1+0x2168] ;  /* 0x00216800012f7983 */ /* 0x000ee20000300800 */
[----:B------:R-:W-:Y:S02]  /*2d500*/  IMAD.MOV.U32 R0, RZ, RZ, R142 ;  /* 0x000000ffff007224 */ /* 0x000fe400078e008e */
[----:B------:R-:W-:Y:S01]  /*2d510*/  IMAD.MOV.U32 R3, RZ, RZ, R143 ;  /* 0x000000ffff037224 */ /* 0x000fe200078e008f */
[----:B--2---:R-:W-:Y:S04]  /*2d520*/  LDS R240, [R29+0x26000] ;  /* 0x026000001df07984 */ /* 0x004fe80000000800 */
[----:B------:R-:W-:Y:S04]  /*2d530*/  LDS R242, [R29+0x27000] ;  /* 0x027000001df27984 */ /* 0x000fe80000000800 */
[----:B------:R-:W-:Y:S04]  /*2d540*/  LDS R241, [R37+0x26000] ;  /* 0x0260000025f17984 */ /* 0x000fe80000000800 */
[----:B------:R-:W1:Y:S01]  /*2d550*/  LDS R243, [R37+0x27000] ;  /* 0x0270000025f37984 */ /* 0x000e620000000800 */
[----:B----4-:R-:W-:-:S02]  /*2d560*/  IMAD.MOV.U32 R95, RZ, RZ, R66 ;  /* 0x000000ffff5f7224 */ /* 0x010fc400078e0042 */
[----:B---3--:R-:W-:Y:S02]  /*2d570*/  IMAD.MOV.U32 R94, RZ, RZ, R67 ;  /* 0x000000ffff5e7224 */ /* 0x008fe400078e0043 */
[----:B------:R-:W-:Y:S02]  /*2d580*/  IMAD.MOV.U32 R93, RZ, RZ, R63 ;  /* 0x000000ffff5d7224 */ /* 0x000fe400078e003f */
[----:B------:R-:W-:Y:S02]  /*2d590*/  IMAD.MOV.U32 R92, RZ, RZ, R62 ;  /* 0x000000ffff5c7224 */ /* 0x000fe400078e003e */
[----:B------:R-:W2:Y:S04]  /*2d5a0*/  LDL.LU R62, [R1+0x2164] ;  /* 0x00216400013e7983 */ /* 0x000ea80000300800 */
[----:B------:R-:W3:Y:S04]  /*2d5b0*/  LDL.LU R63, [R1+0x2160] ;  /* 0x00216000013f7983 */ /* 0x000ee80000300800 */
[----:B------:R-:W4:Y:S04]  /*2d5c0*/  LDL.LU R67, [R1+0x215c] ;  /* 0x00215c0001437983 */ /* 0x000f280000300800 */
[----:B------:R-:W4:Y:S01]  /*2d5d0*/  LDL.LU R66, [R1+0x2158] ;  /* 0x0021580001427983 */ /* 0x000f220000300800 */
[----:B------:R-:W-:-:S02]  /*2d5e0*/  IMAD.MOV.U32 R97, RZ, RZ, R59 ;  /* 0x000000ffff617224 */ /* 0x000fc400078e003b */
[----:B------:R-:W-:Y:S02]  /*2d5f0*/  IMAD.MOV.U32 R96, RZ, RZ, R58 ;  /* 0x000000ffff607224 */ /* 0x000fe400078e003a */
[----:B------:R-:W4:Y:S01]  /*2d600*/  LDL.LU R58, [R1+0x2154] ;  /* 0x00215400013a7983 */ /* 0x000f220000300800 */
[----:B------:R-:W-:Y:S02]  /*2d610*/  IMAD.MOV.U32 R98, RZ, RZ, R54 ;  /* 0x000000ffff627224 */ /* 0x000fe400078e0036 */
[----:B------:R-:W-:Y:S01]  /*2d620*/  IMAD.MOV.U32 R99, RZ, RZ, R55 ;  /* 0x000000ffff637224 */ /* 0x000fe200078e0037 */
[----:B------:R-:W4:Y:S04]  /*2d630*/  LDL.LU R59, [R1+0x2150] ;  /* 0x00215000013b7983 */ /* 0x000f280000300800 */
[----:B------:R-:W4:Y:S04]  /*2d640*/  LDL.LU R54, [R1+0x214c] ;  /* 0x00214c0001367983 */ /* 0x000f280000300800 */
[----:B------:R-:W4:Y:S01]  /*2d650*/  LDL.LU R55, [R1+0x2148] ;  /* 0x0021480001377983 */ /* 0x000f220000300800 */
[----:B------:R-:W-:-:S02]  /*2d660*/  IMAD.MOV.U32 R107, RZ, RZ, R50 ;  /* 0x000000ffff6b7224 */ /* 0x000fc400078e0032 */
[----:B------:R-:W-:Y:S02]  /*2d670*/  IMAD.MOV.U32 R106, RZ, RZ, R51 ;  /* 0x000000ffff6a7224 */ /* 0x000fe400078e0033 */
[----:B------:R-:W-:Y:S02]  /*2d680*/  IMAD.MOV.U32 R105, RZ, RZ, R46 ;  /* 0x000000ffff697224 */ /* 0x000fe400078e002e */
[----:B------:R-:W-:Y:S02]  /*2d690*/  IMAD.MOV.U32 R104, RZ, RZ, R47 ;  /* 0x000000ffff687224 */ /* 0x000fe400078e002f */
[----:B------:R-:W4:Y:S04]  /*2d6a0*/  LDL.LU R47, [R1+0x2144] ;  /* 0x00214400012f7983 */ /* 0x000f280000300800 */
[----:B------:R-:W4:Y:S04]  /*2d6b0*/  LDL.LU R46, [R1+0x2140] ;  /* 0x00214000012e7983 */ /* 0x000f280000300800 */
[----:B------:R-:W4:Y:S04]  /*2d6c0*/  LDL.LU R51, [R1+0x213c] ;  /* 0x00213c0001337983 */ /* 0x000f280000300800 */
[----:B------:R-:W4:Y:S01]  /*2d6d0*/  LDL.LU R50, [R1+0x2138] ;  /* 0x0021380001327983 */ /* 0x000f220000300800 */
[----:B--2---:R-:W-:-:S02]  /*2d6e0*/  IMAD.MOV.U32 R111, RZ, RZ, R62 ;  /* 0x000000ffff6f7224 */ /* 0x004fc400078e003e */
[----:B---3--:R-:W-:Y:S02]  /*2d6f0*/  IMAD.MOV.U32 R110, RZ, RZ, R63 ;  /* 0x000000ffff6e7224 */ /* 0x008fe400078e003f */
[----:B----4-:R-:W-:Y:S02]  /*2d700*/  IMAD.MOV.U32 R109, RZ, RZ, R67 ;  /* 0x000000ffff6d7224 */ /* 0x010fe400078e0043 */
        /* <DEDUP_REMOVED lines=13> */
[----:B--2---:R-:W-:-:S02]  /*2d7e0*/  IMAD.MOV.U32 R123, RZ, RZ, R66 ;  /* 0x000000ffff7b7224 */ /* 0x004fc400078e0042 */
[----:B---3--:R-:W-:Y:S02]  /*2d7f0*/  IMAD.MOV.U32 R122, RZ, RZ, R67 ;  /* 0x000000ffff7a7224 */ /* 0x008fe400078e0043 */
[----:B----4-:R-:W-:Y:S02]  /*2d800*/  IMAD.MOV.U32 R120, RZ, RZ, R63 ;  /* 0x000000ffff787224 */ /* 0x010fe400078e003f */
[----:B------:R-:W2:Y:S01]  /*2d810*/  LDL.LU R63, [R1+0x2114] ;  /* 0x00211400013f7983 */ /* 0x000ea20000300800 */
[----:B------:R-:W-:-:S03]  /*2d820*/  IMAD.MOV.U32 R121, RZ, RZ, R62 ;  /* 0x000000ffff797224 */ /* 0x000fc600078e003e */
        /* <DEDUP_REMOVED lines=67> */
[----:B--2---:R-:W-:Y:S02]  /*2dc60*/  IMAD.MOV.U32 R135, RZ, RZ, R63 ;  /* 0x000000ffff877224 */ /* 0x004fe400078e003f */
[----:B---3--:R-:W-:Y:S02]  /*2dc70*/  IMAD.MOV.U32 R134, RZ, RZ, R62 ;  /* 0x000000ffff867224 */ /* 0x008fe400078e003e */
[----:B----4-:R-:W-:Y:S02]  /*2dc80*/  IMAD.MOV.U32 R133, RZ, RZ, R67 ;  /* 0x000000ffff857224 */ /* 0x010fe400078e0043 */
[----:B------:R-:W-:Y:S02]  /*2dc90*/  IMAD.MOV.U32 R132, RZ, RZ, R66 ;  /* 0x000000ffff847224 */ /* 0x000fe400078e0042 */
[----:B------:R-:W2:Y:S04]  /*2dca0*/  LDL.LU R66, [R1+0x2104] ;  /* 0x0021040001427983 */ /* 0x000ea80000300800 */
[----:B------:R-:W2:Y:S04]  /*2dcb0*/  LDL.LU R67, [R1+0x2100] ;  /* 0x0021000001437983 */ /* 0x000ea80000300800 */
[----:B------:R-:W3:Y:S04]  /*2dcc0*/  LDL.LU R62, [R1+0x20fc] ;  /* 0x0020fc00013e7983 */ /* 0x000ee80000300800 */
[----:B------:R-:W3:Y:S04]  /*2dcd0*/  LDL.LU R63, [R1+0x20f8] ;  /* 0x0020f800013f7983 */ /* 0x000ee80000300800 */
        /* <DEDUP_REMOVED lines=17> */
[----:B------:R-:W4:Y:S04]  /*2ddf0*/  LDL.LU R35, [R1+0x20b0] ;  /* 0x0020b00001237983 */ /* 0x000f280000300800 */
[----:B------:R-:W4:Y:S04]  /*2de00*/  LDL.LU R30, [R1+0x20ac] ;  /* 0x0020ac00011e7983 */ /* 0x000f280000300800 */
[----:B------:R-:W4:Y:S01]  /*2de10*/  LDL.LU R31, [R1+0x20a8] ;  /* 0x0020a800011f7983 */ /* 0x000f220000300800 */
[C---:B--2---:R-:W-:Y:S08]  /*2de20*/  HMMA.1688.F32.TF32 R164, R236.reuse, R22, R164 ;  /* 0x00000016eca4723c */ /* 0x044ff000000810a4 */
[C---:B---3--:R-:W-:Y:S08]  /*2de30*/  HMMA.1688.F32.TF32 R160, R236.reuse, R26, R160 ;  /* 0x0000001aeca0723c */ /* 0x048ff000000810a0 */
        /* <DEDUP_REMOVED lines=10> */
[----:B------:R4:W-:Y:S04]  /*2dee0*/  STL.64 [R1+0xeb8], R250 ;  /* 0x000eb8fa01007387 */ /* 0x0009e80000100a00 */
[----:B----4-:R-:W4:Y:S04]  /*2def0*/  LDL.LU.64 R250, [R1+0x2080] ;  /* 0x0020800001fa7983 */ /* 0x010f280000300a00 */
[----:B------:R-:W4:Y:S01]  /*2df00*/  LDL.LU.64 R248, [R1+0x2078] ;  /* 0x0020780001f87983 */ /* 0x000f220000300a00 */
[C---:B------:R-:W-:Y:S08]  /*2df10*/  HMMA.1688.F32.TF32 R244, R236.reuse, R34, R244 ;  /* 0x00000022ecf4723c */ /* 0x040ff000000810f4 */
        /* <DEDUP_REMOVED lines=63> */
[----:B----4-:R-:W-:Y:S03]  /*2e310*/  HMMA.1688.F32.TF32 R68, R240, R66, R248 ;  /* 0x00000042f044723c */ /* 0x010fe600000810f8 */
        /* <DEDUP_REMOVED lines=10> */
[----:B------:R-:W4:Y:S04]  /*2e3c0*/  LDL.LU R244, [R1+0x110] ;  /* 0x0001100001f47983 */ /* 0x000f280000300800 */
[----:B------:R1:W-:Y:S04]  /*2e3d0*/  STL.64 [R1+0xbf0], R72 ;  /* 0x000bf04801007387 */ /* 0x0003e80000100a00 */
[----:B------:R1:W-:Y:S04]  /*2e3e0*/  STL.64 [R1+0xbf8], R74 ;  /* 0x000bf84a01007387 */ /* 0x0003e80000100a00 */
[----:B------:R1:W-:Y:S04]  /*2e3f0*/  STL.64 [R1+0xbe0], R68 ;  /* 0x000be04401007387 */ /* 0x0003e80000100a00 */
[----:B------:R1:W-:Y:S04]  /*2e400*/  STL.64 [R1+0xbe8], R70 ;  /* 0x000be84601007387 */ /* 0x0003e80000100a00 */
[----:B------:R-:W4:Y:S04]  /*2e410*/  LDL.LU R245, [R1+0x114] ;  /* 0x0001140001f57983 */ /* 0x000f280000300800 */
[----:B------:R-:W4:Y:S04]  /*2e420*/  LDL.LU R246, [R1+0x118] ;  /* 0x0001180001f67983 */ /* 0x000f280000300800 */
[----:B------:R-:W4:Y:S04]  /*2e430*/  LDL.LU R247, [R1+0x11c] ;  /* 0x00011c0001f77983 */ /* 0x000f280000300800 */
        /* <DEDUP_REMOVED lines=118> */
[----:B------:R-:W-:Y:S04]  /*2eba0*/  STL.64 [R1+0xbc0], R152 ;  /* 0x000bc09801007387 */ /* 0x000fe80000100a00 */
[----:B------:R3:W-:Y:S01]  /*2ebb0*/  STL.64 [R1+0xbc8], R154 ;  /* 0x000bc89a01007387 */ /* 0x0007e20000100a00 */
[C---:B------:R-:W-:Y:S03]  /*2ebc0*/  HMMA.1688.F32.TF32 R116, R236.reuse, R46, R116 ;  /* 0x0000002eec74723c */ /* 0x040fe60000081074 */
[----:B---3--:R-:W3:Y:S04]  /*2ebd0*/  LDL.LU.64 R154, [R1+0x2060] ;  /* 0x00206000019a7983 */ /* 0x008ee80000300a00 */
[----:B------:R-:W3:Y:S04]  /*2ebe0*/  LDL.LU.64 R152, [R1+0x2058] ;  /* 0x0020580001987983 */ /* 0x000ee80000300a00 */
[----:B------:R-:W-:Y:S04]  /*2ebf0*/  STL.64 [R1+0xbb0], R148 ;  /* 0x000bb09401007387 */ /* 0x000fe80000100a00 */
[----:B------:R4:W-:Y:S04]  /*2ec00*/  STL.64 [R1+0xbb8], R150 ;  /* 0x000bb89601007387 */ /* 0x0009e80000100a00 */
[----:B----4-:R-:W4:Y:S04]  /*2ec10*/  LDL.LU.64 R150, [R1+0x2050] ;  /* 0x0020500001967983 */ /* 0x010f280000300a00 */
        /* <DEDUP_REMOVED lines=20> */
[----:B------:R-:W-:Y:S03]  /*2ed60*/  HMMA.1688.F32.TF32 R236, R236, R66, R96 ;  /* 0x00000042ecec723c */ /* 0x000fe60000081060 */
        /* <DEDUP_REMOVED lines=49> */
[----:B------:R1:W-:Y:S04]  /*2f080*/  STL.64 [R1+0xab8], R90 ;  /* 0x000ab85a01007387 */ /* 0x0003e80000100a00 */
        /* <DEDUP_REMOVED lines=25> */
[----:B------:R1:W-:Y:S02]  /*2f220*/  STL.64 [R1+0xa48], R250 ;  /* 0x000a48fa01007387 */ /* 0x0003e40000100a00 */
[C---:B-1----:R-:W-:Y:S11]  /*2f230*/  HMMA.1688.F32.TF32 R248, R240.reuse, R38, R244 ;  /* 0x00000026f0f8723c */ /* 0x042ff600000810f4 */
[----:B------:R-:W-:Y:S11]  /*2f240*/  @!UPT UIADD3 URZ, URZ, URZ, URZ ;  /* 0x0000003f3f3ff290 */ /* 0x000ff6000fffe03f */
[----:B------:R-:W-:Y:S01]  /*2f250*/  @!UPT UIADD3 URZ, URZ, URZ, URZ ;  /* 0x0000003f3f3ff290 */ /* 0x000fe2000fffe03f */
[----:B------:R-:W-:Y:S04]  /*2f260*/  STL.64 [R1+0xa30], R248 ;  /* 0x000a30f801007387 */ /* 0x000fe80000100a00 */
[----:B------:R-:W-:Y:S04]  /*2f270*/  STL.64 [R1+0xa38], R250 ;  /* 0x000a38fa01007387 */ /* 0x000fe80000100a00 */
[----:B------:R-:W-:Y:S04]  /*2f280*/  LDS R248, [R2+0x26180] ;  /* 0x0261800002f87984 */ /* 0x000fe80000000800 */
[----:B------:R-:W-:Y:S04]  /*2f290*/  LDS R250, [R2+0x27180] ;  /* 0x0271800002fa7984 */ /* 0x000fe80000000800 */
[----:B------:R-:W-:Y:S04]  /*2f2a0*/  LDS R249, [R252+0x26180] ;  /* 0x02618000fcf97984 */ /* 0x000fe80000000800 */
[----:B------:R-:W-:Y:S01]  /*2f2b0*/  LDS R251, [R252+0x27180] ;  /* 0x02718000fcfb7984 */ /* 0x000fe20000000800 */
[C---:B--2---:R-:W-:Y:S08]  /*2f2c0*/  HMMA.1688.F32.TF32 R76, R240.reuse, R50, R76 ;  /* 0x00000032f04c723c */ /* 0x044ff0000008104c */
[C---:B---3--:R-:W-:Y:S08]  /*2f2d0*/  HMMA.1688.F32.TF32 R244, R240.reuse, R42, R68 ;  /* 0x0000002af0f4723c */ /* 0x048ff00000081044 */
[C---:B------:R-:W-:Y:S08]  /*2f2e0*/  HMMA.1688.F32.TF32 R68, R240.reuse, R46, R72 ;  /* 0x0000002ef044723c */ /* 0x040ff00000081048 */
[C---:B------:R-:W-:Y:S07]  /*2f2f0*/  HMMA.1688.F32.TF32 R72, R240.reuse, R54, R80 ;  /* 0x00000036f048723c */ /* 0x040fee0000081050 */
        /* <DEDUP_REMOVED lines=14> */
[----:B------:R-:W-:Y:S01]  /*2f3e0*/  STL.64 [R1+0x9c8], R78 ;  /* 0x0009c84e01007387 */ /* 0x000fe20000100a00 */
[C---:B------:R-:W-:Y:S03]  /*2f3f0*/  HMMA.1688.F32.TF32 R80, R236.reuse, R10, R100 ;  /* 0x0000000aec50723c */ /* 0x040fe60000081064 */
[----:B------:R-:W-:Y:S04]  /*2f400*/  LDS R68, [R29+0x26100] ;  /* 0x026100001d447984 */ /* 0x000fe80000000800 */
[----:B------:R-:W-:Y:S04]  /*2f410*/  STL.64 [R1+0x9b0], R72 ;  /* 0x0009b04801007387 */ /* 0x000fe80000100a00 */
[----:B------:R1:W-:Y:S04]  /*2f420*/  STL.64 [R1+0x9b8], R74 ;  /* 0x0009b84a01007387 */ /* 0x0003e80000100a00 */
[----:B------:R-:W-:Y:S04]  /*2f430*/  LDS R70, [R29+0x27100] ;  /* 0x027100001d467984 */ /* 0x000fe80000000800 */
[----:B------:R-:W-:Y:S01]  /*2f440*/  LDS R69, [R37+0x26100] ;  /* 0x0261000025457984 */ /* 0x000fe20000000800 */
[C---:B-1----:R-:W-:Y:S03]  /*2f450*/  HMMA.1688.F32.TF32 R72, R236.reuse, R6, R96 ;  /* 0x00000006ec48723c */ /* 0x042fe60000081060 */
[----:B------:R-:W1:Y:S05]  /*2f460*/  LDS R71, [R37+0x27100] ;  /* 0x0271000025477984 */ /* 0x000e6a0000000800 */
[C---:B------:R-:W-:Y:S11]  /*2f470*/  HMMA.1688.F32.TF32 R76, R236.reuse, R14, R104 ;  /* 0x0000000eec4c723c */ /* 0x040ff60000081068 */
[----:B------:R-:W-:Y:S04]  /*2f480*/  @!UPT UIADD3 URZ, URZ, URZ, URZ ;  /* 0x0000003f3f3ff290 */ /* 0x000fe8000fffe03f */
[----:B------:R-:W-:Y:S04]  /*2f490*/  STL.64 [R1+0x9a0], R72 ;  /* 0x0009a04801007387 */ /* 0x000fe80000100a00 */
[----:B------:R2:W-:Y:S02]  /*2f4a0*/  STL.64 [R1+0x9a8], R74 ;  /* 0x0009a84a01007387 */ /* 0x0005e40000100a00 */
[C---:B--2---:R-:W-:Y:S02]  /*2f4b0*/  HMMA.1688.F32.TF32 R72, R236.reuse, R18, R108 ;  /* 0x00000012ec48723c */ /* 0x044fe4000008106c */
[----:B------:R-:W-:Y:S04]  /*2f4c0*/  STL.64 [R1+0x990], R80 ;  /* 0x0009905001007387 */ /* 0x000fe80000100a00 */
[----:B------:R2:W-:Y:S04]  /*2f4d0*/  STL.64 [R1+0x998], R82 ;  /* 0x0009985201007387 */ /* 0x0005e80000100a00 */
[----:B------:R-:W-:Y:S04]  /*2f4e0*/  STL.64 [R1+0x980], R76 ;  /* 0x0009804c01007387 */ /* 0x000fe80000100a00 */
[----:B------:R3:W-:Y:S01]  /*2f4f0*/  STL.64 [R1+0x988], R78 ;  /* 0x0009884e01007387 */ /* 0x0007e20000100a00 */
[C---:B--2---:R-:W-:Y:S08]  /*2f500*/  HMMA.1688.F32.TF32 R80, R236.reuse, R22, R112 ;  /* 0x00000016ec50723c */ /* 0x044ff00000081070 */
[C---:B---3--:R-:W-:Y:S01]  /*2f510*/  HMMA.1688.F32.TF32 R76, R236.reuse, R26, R116 ;  /* 0x0000001aec4c723c */ /* 0x048fe20000081074 */
[----:B------:R-:W-:Y:S04]  /*2f520*/  STL.64 [R1+0x970], R72 ;  /* 0x0009704801007387 */ /* 0x000fe80000100a00 */
[----:B------:R2:W-:Y:S03]  /*2f530*/  STL.64 [R1+0x978], R74 ;  /* 0x0009784a01007387 */ /* 0x0005e60000100a00 */
[C---:B--2---:R-:W-:Y:S07]  /*2f540*/  HMMA.1688.F32.TF32 R72, R236.reuse, R30, R120 ;  /* 0x0000001eec48723c */ /* 0x044fee0000081078 */
        /* <DEDUP_REMOVED lines=14> */
[----:B---3--:R-:W-:Y:S01]  /*2f630*/  HMMA.1688.F32.TF32 R76, R236, R50, R140 ;  /* 0x00000032ec4c723c */ /* 0x008fe2000008108c */
[----:B------:R-:W-:Y:S04]  /*2f640*/  STL.64 [R1+0x600], R72 ;  /* 0x0006004801007387 */ /* 0x000fe80000100a00 */
[----:B------:R2:W-:Y:S01]  /*2f650*/  STL.64 [R1+0x608], R74 ;  /* 0x0006084a01007387 */ /* 0x0005e20000100a00 */
[----:B------:R-:W-:-:S02]  /*2f660*/  IMAD.MOV.U32 R84, RZ, RZ, R232 ;  /* 0x000000ffff547224 */ /* 0x000fc400078e00e8 */
[----:B------:R-:W-:Y:S01]  /*2f670*/  IMAD.MOV.U32 R85, RZ, RZ, R233 ;  /* 0x000000ffff557224 */ /* 0x000fe200078e00e9 */
[----:B------:R-:W-:Y:S01]  /*2f680*/  LDS R140, [R2+0x26200] ;  /* 0x02620000028c7984 */ /* 0x000fe20000000800 */
[----:B------:R-:W-:Y:S02]  /*2f690*/  IMAD.MOV.U32 R86, RZ, RZ, R234 ;  /* 0x000000ffff567224 */ /* 0x000fe400078e00ea */
[----:B------:R-:W-:Y:S01]  /*2f6a0*/  IMAD.MOV.U32 R87, RZ, RZ, R235 ;  /* 0x000000ffff577224 */ /* 0x000fe200078e00eb */
[----:B------:R-:W-:Y:S01]  /*2f6b0*/  LDS R142, [R2+0x27200] ;  /* 0x02720000028e7984 */ /* 0x000fe20000000800 */
[C---:B--2---:R-:W-:Y:S03]  /*2f6c0*/  HMMA.1688.F32.TF32 R72, R236.reuse, R54, R144 ;  /* 0x00000036ec48723c */ /* 0x044fe60000081090 */
[----:B------:R-:W-:Y:S04]  /*2f6d0*/  STL.64 [R1+0x5e0], R80 ;  /* 0x0005e05001007387 */ /* 0x000fe80000100a00 */
[----:B------:R4:W-:Y:S04]  /*2f6e0*/  STL.64 [R1+0x5e8], R82 ;  /* 0x0005e85201007387 */ /* 0x0009e80000100a00 */
[----:B------:R-:W-:Y:S04]  /*2f6f0*/  STL.64 [R1+0x5d0], R76 ;  /* 0x0005d04c01007387 */ /* 0x000fe80000100a00 */
[----:B------:R2:W-:Y:S01]  /*2f700*/  STL.64 [R1+0x5d8], R78 ;  /* 0x0005d84e01007387 */ /* 0x0005e20000100a00 */
[----:B----4-:R-:W-:Y:S01]  /*2f710*/  HMMA.1688.F32.TF32 R80, R236, R58, R148 ;  /* 0x0000003aec50723c */ /* 0x010fe20000081094 */
[----:B------:R-:W-:-:S02]  /*2f720*/  IMAD.MOV.U32 R240, RZ, RZ, R228 ;  /* 0x000000fffff07224 */ /* 0x000fc400078e00e4 */
[----:B------:R-:W-:Y:S01]  /*2f730*/  LDS R141, [R252+0x26200] ;  /* 0x02620000fc8d7984 */ /* 0x000fe20000000800 */
[----:B------:R-:W-:Y:S02]  /*2f740*/  IMAD.MOV.U32 R241, RZ, RZ, R229 ;  /* 0x000000fffff17224 */ /* 0x000fe400078e00e5 */
[----:B------:R-:W-:Y:S01]  /*2f750*/  IMAD.MOV.U32 R242, RZ, RZ, R230 ;  /* 0x000000fffff27224 */ /* 0x000fe200078e00e6 */
[----:B------:R-:W-:Y:S01]  /*2f760*/  LDS R143, [R252+0x27200] ;  /* 0x02720000fc8f7984 */ /* 0x000fe20000000800 */
[C---:B--2---:R-:W-:Y:S03]  /*2f770*/  HMMA.1688.F32.TF32 R76, R236.reuse, R62, R152 ;  /* 0x0000003eec4c723c */ /* 0x044fe60000081098 */
[----:B------:R-:W-:Y:S04]  /*2f780*/  STL.64 [R1+0x5c0], R72 ;  /* 0x0005c04801007387 */ /* 0x000fe80000100a00 */
[----:B------:R2:W-:Y:S02]  /*2f790*/  STL.64 [R1+0x5c8], R74 ;  /* 0x0005c84a01007387 */ /* 0x0005e40000100a00 */
[----:B--2---:R-:W-:Y:S06]  /*2f7a0*/  HMMA.1688.F32.TF32 R72, R236, R66, R156 ;  /* 0x00000042ec48723c */ /* 0x004fec000008109c */
[----:B------:R-:W-:Y:S04]  /*2f7b0*/  STL.64 [R1+0x5b0], R80 ;  /* 0x0005b05001007387 */ /* 0x000fe80000100a00 */
[----:B------:R1:W-:Y:S04]  /*2f7c0*/  STL.64 [R1+0x5b8], R82 ;  /* 0x0005b85201007387 */ /* 0x0003e80000100a00 */
[----:B------:R-:W-:Y:S04]  /*2f7d0*/  STL.64 [R1+0x5a0], R76 ;  /* 0x0005a04c01007387 */ /* 0x000fe80000100a00 */
[----:B------:R2:W-:Y:S01]  /*2f7e0*/  STL.64 [R1+0x5a8], R78 ;  /* 0x0005a84e01007387 */ /* 0x0005e20000100a00 */
[C---:B-1----:R-:W-:Y:S08]  /*2f7f0*/  HMMA.1688.F32.TF32 R80, R68.reuse, R10, R164 ;  /* 0x0000000a4450723c */ /* 0x042ff000000810a4 */
[C---:B--2---:R-:W-:Y:S01]  /*2f800*/  HMMA.1688.F32.TF32 R76, R68.reuse, R6, R160 ;  /* 0x00000006444c723c */ /* 0x044fe200000810a0 */
[----:B------:R-:W-:Y:S04]  /*2f810*/  STL.64 [R1+0x4d0], R72 ;  /* 0x0004d04801007387 */ /* 0x000fe80000100a00 */
[----:B------:R1:W-:Y:S03]  /*2f820*/  STL.64 [R1+0x4d8], R74 ;  /* 0x0004d84a01007387 */ /* 0x0003e60000100a00 */
[C---:B-1----:R-:W-:Y:S11]  /*2f830*/  HMMA.1688.F32.TF32 R72, R68.reuse, R14, R168 ;  /* 0x0000000e4448723c */ /* 0x042ff600000810a8 */
[----:B------:R-:W-:Y:S04]  /*2f840*/  @!UPT UIADD3 URZ, URZ, URZ, URZ ;  /* 0x0000003f3f3ff290 */ /* 0x000fe8000fffe03f */
        /* <DEDUP_REMOVED lines=18> */
[----:B------:R1:W-:Y:S04]  /*2f970*/  STL.64 [R1+0x2b0], R76 ;  /* 0x0002b04c01007387 */ /* 0x0003e80000100a00 */
[----:B------:R2:W-:Y:S04]  /*2f980*/  STL.64 [R1+0x2b8], R78 ;  /* 0x0002b84e01007387 */ /* 0x0005e80000100a00 */
[----:B------:R3:W-:Y:S01]  /*2f990*/  STL.64 [R1+0x290], R80 ;  /* 0x0002905001007387 */ /* 0x0007e20000100a00 */
[----:B-1----:R-:W-:-:S03]  /*2f9a0*/  IMAD.MOV.U32 R76, RZ, RZ, R210 ;  /* 0x000000ffff4c7224 */ /* 0x002fc600078e00d2 */
[----:B------:R1:W-:Y:S01]  /*2f9b0*/  STL.64 [R1+0x298], R82 ;  /* 0x0002985201007387 */ /* 0x0003e20000100a00 */
[----:B------:R-:W-:-:S03]  /*2f9c0*/  IMAD.MOV.U32 R77, RZ, RZ, R209 ;  /* 0x000000ffff4d7224 */ /* 0x000fc600078e00d1 */
[----:B------:R-:W4:Y:S01]  /*2f9d0*/  LDL.LU R210, [R1+0x1f00] ;  /* 0x001f000001d27983 */ /* 0x000f220000300800 */
[----:B--2---:R-:W-:-:S03]  /*2f9e0*/  IMAD.MOV.U32 R78, RZ, RZ, R208 ;  /* 0x000000ffff4e7224 */ /* 0x004fc600078e00d0 */
[----:B------:R2:W-:Y:S01]  /*2f9f0*/  STL.64 [R1+0x270], R72 ;  /* 0x0002704801007387 */ /* 0x0005e20000100a00 */
[----:B------:R-:W-:-:S03]  /*2fa00*/  IMAD.MOV.U32 R79, RZ, RZ, R213 ;  /* 0x000000ffff4f7224 */ /* 0x000fc600078e00d5 */
[----:B------:R2:W-:Y:S01]  /*2fa10*/  STL.64 [R1+0x278], R74 ;  /* 0x0002784a01007387 */ /* 0x0005e20000100a00 */
[----:B---3--:R-:W-:-:S03]  /*2fa20*/  IMAD.MOV.U32 R80, RZ, RZ, R200 ;  /* 0x000000ffff507224 */ /* 0x008fc600078e00c8 */
[----:B------:R-:W3:Y:S01]  /*2fa30*/  LDL.LU R209, [R1+0x1efc] ;  /* 0x001efc0001d17983 */ /* 0x000ee20000300800 */
[----:B------:R-:W-:-:S03]  /*2fa40*/  IMAD.MOV.U32 R81, RZ, RZ, R206 ;  /* 0x000000ffff517224 */ /* 0x000fc600078e00ce */
[----:B------:R-:W3:Y:S01]  /*2fa50*/  LDL.LU R208, [R1+0x1ef8] ;  /* 0x001ef80001d07983 */ /* 0x000ee20000300800 */
[----:B-1----:R-:W-:-:S03]  /*2fa60*/  IMAD.MOV.U32 R82, RZ, RZ, R205 ;  /* 0x000000ffff527224 */ /* 0x002fc600078e00cd */
        /* <DEDUP_REMOVED lines=38> */
[----:B------:R-:W3:Y:S01]  /*2fcd0*/  LDL.LU R212, [R1+0x1e94] ;  /* 0x001e940001d47983 */ /* 0x000ee20000300800 */
        /* <DEDUP_REMOVED lines=9> */
[----:B------:R-:W-:Y:S02]  /*2fd70*/  IMAD.MOV.U32 R73, RZ, RZ, R214 ;  /* 0x000000ffff497224 */ /* 0x000fe400078e00d6 */
[----:B------:R-:W-:Y:S02]  /*2fd80*/  IMAD.MOV.U32 R74, RZ, RZ, R215 ;  /* 0x000000ffff4a7224 */ /* 0x000fe400078e00d7 */
[----:B------:R-:W-:Y:S02]  /*2fd90*/  IMAD.MOV.U32 R75, RZ, RZ, R219 ;  /* 0x000000ffff4b7224 */ /* 0x000fe400078e00db */
[----:B----4-:R-:W-:-:S02]  /*2fda0*/  IMAD.MOV.U32 R115, RZ, RZ, R210 ;  /* 0x000000ffff737224 */ /* 0x010fc400078e00d2 */
[----:B---3--:R-:W-:Y:S02]  /*2fdb0*/  IMAD.MOV.U32 R114, RZ, RZ, R209 ;  /* 0x000000ffff727224 */ /* 0x008fe400078e00d1 */
[----:B------:R-:W-:Y:S02]  /*2fdc0*/  IMAD.MOV.U32 R113, RZ, RZ, R208 ;  /* 0x000000ffff717224 */ /* 0x000fe400078e00d0 */
[----:B------:R-:W-:Y:S02]  /*2fdd0*/  IMAD.MOV.U32 R112, RZ, RZ, R213 ;  /* 0x000000ffff707224 */ /* 0x000fe400078e00d5 */
[----:B------:R-:W2:Y:S04]  /*2fde0*/  LDL.LU R213, [R1+0x1e90] ;  /* 0x001e900001d57983 */ /* 0x000ea80000300800 */
[----:B------:R-:W3:Y:S04]  /*2fdf0*/  LDL.LU R208, [R1+0x1e8c] ;  /* 0x001e8c0001d07983 */ /* 0x000ee80000300800 */
[----:B------:R-:W3:Y:S01]  /*2fe00*/  LDL.LU R209, [R1+0x1e88] ;  /* 0x001e880001d17983 */ /* 0x000ee20000300800 */
[----:B------:R-:W-:-:S02]  /*2fe10*/  IMAD.MOV.U32 R118, RZ, RZ, R206 ;  /* 0x000000ffff767224 */ /* 0x000fc400078e00ce */
[----:B------:R-:W-:Y:S01]  /*2fe20*/  IMAD.MOV.U32 R117, RZ, RZ, R205 ;  /* 0x000000ffff757224 */ /* 0x000fe200078e00cd */
[----:B------:R-:W3:Y:S01]  /*2fe30*/  LDL.LU R210, [R1+0x1e84] ;  /* 0x001e840001d27983 */ /* 0x000ee20000300800 */
[----:B------:R-:W-:-:S03]  /*2fe40*/  IMAD.MOV.U32 R116, RZ, RZ, R204 ;  /* 0x000000ffff747224 */ /* 0x000fc600078e00cc */
[----:B------:R-:W4:Y:S01]  /*2fe50*/  LDL.LU R204, [R1+0x1e80] ;  /* 0x001e800001cc7983 */ /* 0x000f220000300800 */
[----:B------:R-:W-:-:S03]  /*2fe60*/  IMAD.MOV.U32 R119, RZ, RZ, R200 ;  /* 0x000000ffff777224 */ /* 0x000fc600078e00c8 */
        /* <DEDUP_REMOVED lines=18> */
[----:B------:R-:W4:Y:S01]  /*2ff90*/  LDL.LU R219, [R1+0x1e44] ;  /* 0x001e440001db7983 */ /* 0x000f220000300800 */
[C---:B--2---:R-:W-:Y:S08]  /*2ffa0*/  HMMA.1688.F32.TF32 R92, R68.reuse, R46, R200 ;  /* 0x0000002e445c723c */ /* 0x044ff000000810c8 */
[C---:B---3--:R-:W-:Y:S08]  /*2ffb0*/  HMMA.1688.F32.TF32 R128, R68.reuse, R42, R196 ;  /* 0x0000002a4480723c */ /* 0x048ff000000810c4 */
[----:B----4-:R-:W-:Y:S01]  /*2ffc0*/  HMMA.1688.F32.TF32 R124, R68, R50, R204 ;  /* 0x00000032447c723c */ /* 0x010fe200000810cc */
[----:B------:R-:W-:Y:S04]  /*2ffd0*/  LDS R204, [R29+0x26200] ;  /* 0x026200001dcc7984 */ /* 0x000fe80000000800 */
[----:B------:R-:W-:Y:S03]  /*2ffe0*/  LDS R206, [R29+0x27200] ;  /* 0x027200001dce7984 */ /* 0x000fe60000000800 */
[----:B------:R-:W-:Y:S01]  /*2fff0*/  HMMA.1688.F32.TF32 R120, R248, R18, R120 ;  /* 0x00000012f878723c */ /* 0x000fe20000081078 */
[----:B------:R-:W-:Y:S04]  /*30000*/  LDS R205, [R37+0x26200] ;  /* 0x0262000025cd7984 */ /* 0x000fe80000000800 */
[----:B------:R-:W-:Y:S04]  /*30010*/  LDS R207, [R37+0x27200] ;  /* 0x0272000025cf7984 */ /* 0x000fe80000000800 */
        /* <DEDUP_REMOVED lines=18> */
[----:B------:R-:W2:Y:S01]  /*30140*/  LDL.LU R244, [R1+0x470] ;  /* 0x0004700001f47983 */ /* 0x000ea20000300800 */
[C---:B------:R-:W-:Y:S03]  /*30150*/  HMMA.1688.F32.TF32 R116, R248.reuse, R22, R116 ;  /* 0x00000016f874723c */ /* 0x040fe60000081074 */
[----:B------:R-:W-:Y:S04]  /*30160*/  LDS R92, [R29+0x26180] ;  /* 0x026180001d5c7984 */ /* 0x000fe80000000800 */
[----:B------:R-:W-:Y:S01]  /*30170*/  LDS R94, [R29+0x27180] ;  /* 0x027180001d5e7984 */ /* 0x000fe20000000800 */
[C---:B-1----:R-:W-:Y:S03]  /*30180*/  HMMA.1688.F32.TF32 R68, R248.reuse, R6, R224 ;  /* 0x00000006f844723c */ /* 0x042fe600000810e0 */
[----:B------:R-:W-:Y:S04]  /*30190*/  LDS R93, [R37+0x26180] ;  /* 0x02618000255d7984 */ /* 0x000fe80000000800 */
[----:B------:R-:W2:Y:S11]  /*301a0*/  LDS R95, [R37+0x27180] ;  /* 0x02718000255f7984 */ /* 0x000eb60000000800 */
[----:B------:R-:W-:Y:S05]  /*301b0*/  @!UPT UIADD3 URZ, URZ, URZ, URZ ;  /* 0x0000003f3f3ff290 */ /* 0x000fea000fffe03f */
[----:B------:R-:W-:Y:S04]  /*301c0*/  STL.64 [R1+0x180], R68 ;  /* 0x0001804401007387 */ /* 0x000fe80000100a00 */
[----:B------:R1:W-:Y:S04]  /*301d0*/  STL.64 [R1+0x188], R70 ;  /* 0x0001884601007387 */ /* 0x0003e80000100a00 */
[----:B------:R-:W2:Y:S04]  /*301e0*/  LDL.LU R245, [R1+0x474] ;  /* 0x0004740001f57983 */ /* 0x000ea80000300800 */
[----:B------:R-:W2:Y:S04]  /*301f0*/  LDL.LU R246, [R1+0x478] ;  /* 0x0004780001f67983 */ /* 0x000ea80000300800 */
[----:B------:R-:W2:Y:S01]  /*30200*/  LDL.LU R247, [R1+0x47c] ;  /* 0x00047c0001f77983 */ /* 0x000ea20000300800 */
[C---:B------:R-:W-:Y:S08]  /*30210*/  HMMA.1688.F32.TF32 R124, R248.reuse, R10, R228 ;  /* 0x0000000af87c723c */ /* 0x040ff000000810e4 */
[C---:B-1----:R-:W-:Y:S11]  /*30220*/  HMMA.1688.F32.TF32 R68, R248.reuse, R14, R232 ;  /* 0x0000000ef844723c */ /* 0x042ff600000810e8 */
[----:B------:R-:W-:Y:S04]  /*30230*/  @!UPT UIADD3 URZ, URZ, URZ, URZ ;  /* 0x0000003f3f3ff290 */ /* 0x000fe8000fffe03f */
[----:B------:R-:W-:Y:S04]  /*30240*/  STL.64 [R1+0x160], R124 ;  /* 0x0001607c01007387 */ /* 0x000fe80000100a00 */
[----:B------:R-:W-:Y:S04]  /*30250*/  STL.64 [R1+0x168], R126 ;  /* 0x0001687e01007387 */ /* 0x000fe80000100a00 */
        /* <DEDUP_REMOVED lines=32> */
[----:B------:R-:W-:Y:S02]  /*30460*/  HMMA.1688.F32.TF32 R248, R248, R66, R72 ;  /* 0x00000042f8f8723c */ /* 0x000fe40000081048 */
[----:B------:R-:W-:Y:S04]  /*30470*/  STL.64 [R1+0x10], R80 ;  /* 0x0000105001007387 */ /* 0x000fe80000100a00 */
[----:B------:R-:W-:Y:S04]  /*30480*/  STL.64 [R1+0x18], R82 ;  /* 0x0000185201007387 */ /* 0x000fe80000100a00 */
[----:B------:R-:W3:Y:S05]  /*30490*/  LDL.LU R72, [R1+0x490] ;  /* 0x0004900001487983 */ /* 0x000eea0000300800 */
[----:B------:R-:W-:Y:S04]  /*304a0*/  STL.64 [R1], R68 ;  /* 0x0000004401007387 */ /* 0x000fe80000100a00 */
[----:B------:R2:W-:Y:S04]  /*304b0*/  STL.64 [R1+0x8], R70 ;  /* 0x0000084601007387 */ /* 0x0005e80000100a00 */
[----:B------:R-:W3:Y:S04]  /*304c0*/  LDL.LU R73, [R1+0x494] ;  /* 0x0004940001497983 */ /* 0x000ee80000300800 */
[----:B------:R-:W3:Y:S04]  /*304d0*/  LDL.LU R74, [R1+0x498] ;  /* 0x00049800014a7983 */ /* 0x000ee80000300800 */
[----:B------:R-:W3:Y:S04]  /*304e0*/  LDL.LU R75, [R1+0x49c] ;  /* 0x00049c00014b7983 */ /* 0x000ee80000300800 */
[----:B------:R-:W4:Y:S04]  /*304f0*/  LDL.LU R76, [R1+0x480] ;  /* 0x00048000014c7983 */ /* 0x000f280000300800 */
[----:B------:R-:W4:Y:S04]  /*30500*/  LDL.LU R77, [R1+0x484] ;  /* 0x00048400014d7983 */ /* 0x000f280000300800 */
[----:B------:R-:W4:Y:S04]  /*30510*/  LDL.LU R78, [R1+0x488] ;  /* 0x00048800014e7983 */ /* 0x000f280000300800 */
[----:B------:R-:W4:Y:S04]  /*30520*/  LDL.LU R79, [R1+0x48c] ;  /* 0x00048c00014f7983 */ /* 0x000f280000300800 */
[----:B------:R-:W-:Y:S04]  /*30530*/  STL [R1+0x1c10], R250 ;  /* 0x001c10fa01007387 */ /* 0x000fe80000100800 */
[----:B------:R-:W-:Y:S04]  /*30540*/  STL.64 [R1+0x1bd0], R248 ;  /* 0x001bd0f801007387 */ /* 0x000fe80000100a00 */
[----:B------:R-:W-:Y:S01]  /*30550*/  STL [R1+0x1bcc], R251 ;  /* 0x001bccfb01007387 */ /* 0x000fe20000100800 */
[C---:B--2---:R-:W-:Y:S03]  /*30560*/  HMMA.1688.F32.TF32 R68, R92.reuse, R6, R244 ;  /* 0x000000065c44723c */ /* 0x044fe600000810f4 */
[----:B------:R-:W2:Y:S11]  /*30570*/  LDL.LU R244, [R1+0x520] ;  /* 0x0005200001f47983 */ /* 0x000eb60000300800 */
[----:B------:R-:W-:Y:S09]  /*30580*/  @!UPT UIADD3 URZ, URZ, URZ, URZ ;  /* 0x0000003f3f3ff290 */ /* 0x000ff2000fffe03f */
[----:B------:R-:W-:Y:S04]  /*30590*/  STL.64 [R1+0x150], R68 ;  /* 0x0001504401007387 */ /* 0x000fe80000100a00 */
        /* <DEDUP_REMOVED lines=28> */
[C---:B---3--:R-:W-:Y:S03]  /*30760*/  HMMA.1688.F32.TF32 R68, R92.reuse, R14, R72 ;  /* 0x0000000e5c44723c */ /* 0x048fe60000081048 */
[----:B------:R-:W3:Y:S05]  /*30770*/  LDL.LU R72, [R1+0x540] ;  /* 0x0005400001487983 */ /* 0x000eea0000300800 */
[C---:B----4-:R-:W-:Y:S11]  /*30780*/  HMMA.1688.F32.TF32 R76, R92.reuse, R10, R76 ;  /* 0x0000000a5c4c723c */ /* 0x050ff6000008104c */
[----:B------:R-:W-:Y:S11]  /*30790*/  @!UPT UIADD3 URZ, URZ, URZ, URZ ;  /* 0x0000003f3f3ff290 */ /* 0x000ff6000fffe03f */
[----:B------:R-:W-:Y:S01]  /*307a0*/  @!UPT UIADD3 URZ, URZ, URZ, URZ ;  /* 0x0000003f3f3ff290 */ /* 0x000fe2000fffe03f */
[----:B------:R1:W-:Y:S04]  /*307b0*/  STL.64 [R1+0x140], R76 ;  /* 0x0001404c01007387 */ /* 0x0003e80000100a00 */
[----:B------:R4:W-:Y:S04]  /*307c0*/  STL.64 [R1+0x148], R78 ;  /* 0x0001484e01007387 */ /* 0x0009e80000100a00 */
[----:B------:R-:W-:Y:S04]  /*307d0*/  STL.64 [R1+0x130], R68 ;  /* 0x0001304401007387 */ /* 0x000fe80000100a00 */
[----:B------:R2:W-:Y:S04]  /*307e0*/  STL.64 [R1+0x138], R70 ;  /* 0x0001384601007387 */ /* 0x0005e80000100a00 */
[----:B------:R-:W3:Y:S04]  /*307f0*/  LDL.LU R73, [R1+0x544] ;  /* 0x0005440001497983 */ /* 0x000ee80000300800 */
[----:B------:R-:W3:Y:S04]  /*30800*/  LDL.LU R74, [R1+0x548] ;  /* 0x00054800014a7983 */ /* 0x000ee80000300800 */
[----:B------:R-:W3:Y:S04]  /*30810*/  LDL.LU R75, [R1+0x54c] ;  /* 0x00054c00014b7983 */ /* 0x000ee80000300800 */
[----:B-1----:R-:W3:Y:S04]  /*30820*/  LDL.LU R76, [R1+0x550] ;  /* 0x00055000014c7983 */ /* 0x002ee80000300800 */
[----:B------:R-:W3:Y:S04]  /*30830*/  LDL.LU R77, [R1+0x554] ;  /* 0x00055400014d7983 */ /* 0x000ee80000300800 */
[----:B----4-:R-:W4:Y:S04]  /*30840*/  LDL.LU R78, [R1+0x558] ;  /* 0x00055800014e7983 */ /* 0x010f280000300800 */
[----:B------:R-:W4:Y:S04]  /*30850*/  LDL.LU R79, [R1+0x55c] ;  /* 0x00055c00014f7983 */ /* 0x000f280000300800 */
[----:B------:R-:W4:Y:S04]  /*30860*/  LDL.LU R80, [R1+0x560] ;  /* 0x0005600001507983 */ /* 0x000f280000300800 */
[----:B------:R-:W4:Y:S04]  /*30870*/  LDL.LU R81, [R1+0x564] ;  /* 0x0005640001517983 */ /* 0x000f280000300800 */
[----:B------:R-:W4:Y:S04]  /*30880*/  LDL.LU R82, [R1+0x568] ;  /* 0x0005680001527983 */ /* 0x000f280000300800 */
[----:B------:R-:W4:Y:S01]  /*30890*/  LDL.LU R83, [R1+0x56c] ;  /* 0x00056c0001537983 */ /* 0x000f220000300800 */
[C---:B--2---:R-:W-:Y:S03]  /*308a0*/  HMMA.1688.F32.TF32 R68, R92.reuse, R18, R84 ;  /* 0x000000125c44723c */ /* 0x044fe60000081054 */
[----:B------:R-:W2:Y:S11]  /*308b0*/  LDL.LU R84, [R1+0x570] ;  /* 0x0005700001547983 */ /* 0x000eb60000300800 */
[----:B------:R-:W-:Y:S09]  /*308c0*/  @!UPT UIADD3 URZ, URZ, URZ, URZ ;  /* 0x0000003f3f3ff290 */ /* 0x000ff2000fffe03f */
[----:B------:R-:W-:Y:S04]  /*308d0*/  STL.64 [R1+0x110], R68 ;  /* 0x0001104401007387 */ /* 0x000fe80000100a00 */
[----:B------:R1:W-:Y:S04]  /*308e0*/  STL.64 [R1+0x118], R70 ;  /* 0x0001184601007387 */ /* 0x0003e80000100a00 */
[----:B------:R-:W2:Y:S04]  /*308f0*/  LDL.LU R85, [R1+0x574] ;  /* 0x0005740001557983 */ /* 0x000ea80000300800 */
[----:B------:R-:W2:Y:S01]  /*30900*/  LDL.LU R86, [R1+0x578] ;  /* 0x0005780001567983 */ /* 0x000ea20000300800 */
[C---:B-1----:R-:W-:Y:S03]  /*30910*/  HMMA.1688.F32.TF32 R68, R92.reuse, R22, R88 ;  /* 0x000000165c44723c */ /* 0x042fe60000081058 */
[----:B------:R-:W2:Y:S04]  /*30920*/  LDL.LU R87, [R1+0x57c] ;  /* 0x00057c0001577983 */ /* 0x000ea80000300800 */
[----:B------:R-:W2:Y:S11]  /*30930*/  LDL.LU R88, [R1+0x590] ;  /* 0x0005900001587983 */ /* 0x000eb60000300800 */
[----:B------:R-:W-:Y:S05]  /*30940*/  @!UPT UIADD3 URZ, URZ, URZ, URZ ;  /* 0x0000003f3f3ff290 */ /* 0x000fea000fffe03f */
[----:B------:R-:W-:Y:S04]  /*30950*/  STL.64 [R1+0x100], R68 ;  /* 0x0001004401007387 */ /* 0x000fe80000100a00 */
[----:B------:R1:W-:Y:S04]  /*30960*/  STL.64 [R1+0x108], R70 ;  /* 0x0001084601007387 */ /* 0x0003e80000100a00 */
[----:B------:R-:W2:Y:S04]  /*30970*/  LDL.LU R89, [R1+0x594] ;  /* 0x0005940001597983 */ /* 0x000ea80000300800 */
[----:B------:R-:W2:Y:S04]  /*30980*/  LDL.LU R90, [R1+0x598] ;  /* 0x00059800015a7983 */ /* 0x000ea80000300800 */
[----:B------:R-:W2:Y:S01]  /*30990*/  LDL.LU R91, [R1+0x59c] ;  /* 0x00059c00015b7983 */ /* 0x000ea20000300800 */
[C---:B------:R-:W-:Y:S08]  /*309a0*/  HMMA.1688.F32.TF32 R104, R92.reuse, R26, R104 ;  /* 0x0000001a5c68723c */ /* 0x040ff00000081068 */
[C---:B------:R-:W-:Y:S08]  /*309b0*/  HMMA.1688.F32.TF32 R100, R92.reuse, R30, R100 ;  /* 0x0000001e5c64723c */ /* 0x040ff00000081064 */
[C---:B------:R-:W-:Y:S08]  /*309c0*/  HMMA.1688.F32.TF32 R244, R92.reuse, R38, R244 ;  /* 0x000000265cf4723c */ /* 0x040ff000000810f4 */
[C---:B-1----:R-:W-:Y:S01]  /*309d0*/  HMMA.1688.F32.TF32 R68, R92.reuse, R34, R96 ;  /* 0x000000225c44723c */ /* 0x042fe20000081060 */
[----:B------:R-:W-:Y:S04]  /*309e0*/  STL.64 [R1+0xf0], R104 ;  /* 0x0000f06801007387 */ /* 0x000fe80000100a00 */
[----:B------:R-:W-:Y:S04]  /*309f0*/  STL.64 [R1+0xf8], R106 ;  /* 0x0000f86a01007387 */ /* 0x000fe80000100a00 */
[----:B------:R-:W-:Y:S04]  /*30a00*/  STL.64 [R1+0xe0], R100 ;  /* 0x0000e06401007387 */ /* 0x000fe80000100a00 */
[----:B------:R-:W-:Y:S04]  /*30a10*/  STL.64 [R1+0xe8], R102 ;  /* 0x0000e86601007387 */ /* 0x000fe80000100a00 */
[----:B------:R-:W-:Y:S06]  /*30a20*/  STL.64 [R1+0x1be0], R244 ;  /* 0x001be0f401007387 */ /* 0x000fec0000100a00 */
[----:B------:R-:W-:Y:S04]  /*30a30*/  STL.64 [R1+0xd0], R68 ;  /* 0x0000d04401007387 */ /* 0x000fe80000100a00 */
[----:B------:R1:W-:Y:S04]  /*30a40*/  STL.64 [R1+0xd8], R70 ;  /* 0x0000d84601007387 */ /* 0x0003e80000100a00 */
[----:B------:R2:W-:Y:S01]  /*30a50*/  STL.64 [R1+0x1bd8], R246 ;  /* 0x001bd8f601007387 */ /* 0x0005e20000100a00 */
[C---:B-1----:R-:W-:Y:S03]  /*30a60*/  HMMA.1688.F32.TF32 R68, R92.reuse, R42, R240 ;  /* 0x0000002a5c44723c */ /* 0x042fe600000810f0 */
[----:B------:R-:W2:Y:S04]  /*30a70*/  LDL.LU R240, [R1+0x580] ;  /* 0x0005800001f07983 */ /* 0x000ea80000300800 */
[----:B------:R-:W2:Y:S04]  /*30a80*/  LDL.LU R241, [R1+0x584] ;  /* 0x0005840001f17983 */ /* 0x000ea80000300800 */
[----:B------:R-:W2:Y:S04]  /*30a90*/  LDL.LU R242, [R1+0x588] ;  /* 0x0005880001f27983 */ /* 0x000ea80000300800 */
[----:B------:R-:W2:Y:S08]  /*30aa0*/  LDL.LU R243, [R1+0x58c] ;  /* 0x00058c0001f37983 */ /* 0x000eb00000300800 */
[----:B------:R1:W-:Y:S04]  /*30ab0*/  STL.64 [R1+0x1bf0], R68 ;  /* 0x001bf04401007387 */ /* 0x0003e80000100a00 */
[----:B------:R1:W-:Y:S01]  /*30ac0*/  STL.64 [R1+0x1be8], R70 ;  /* 0x001be84601007387 */ /* 0x0003e20000100a00 */
[C---:B---3--:R-:W-:Y:S08]  /*30ad0*/  HMMA.1688.F32.TF32 R72, R92.reuse, R46, R72 ;  /* 0x0000002e5c48723c */ /* 0x048ff00000081048 */
[C---:B----4-:R-:W-:Y:S08]  /*30ae0*/  HMMA.1688.F32.TF32 R76, R92.reuse, R50, R76 ;  /* 0x000000325c4c723c */ /* 0x050ff0000008104c */
[C---:B------:R-:W-:Y:S07]  /*30af0*/  HMMA.1688.F32.TF32 R80, R92.reuse, R54, R80 ;  /* 0x000000365c50723c */ /* 0x040fee0000081050 */
[----:B------:R3:W-:Y:S04]  /*30b00*/  STL.64 [R1+0x1c00], R72 ;  /* 0x001c004801007387 */ /* 0x0007e80000100a00 */
[----:B------:R4:W-:Y:S04]  /*30b10*/  STL.64 [R1+0x1bf8], R74 ;  /* 0x001bf84a01007387 */ /* 0x0009e80000100a00 */
[----:B------:R-:W-:Y:S04]  /*30b20*/  STL [R1+0x1c18], R76 ;  /* 0x001c184c01007387 */ /* 0x000fe80000100800 */
[----:B------:R-:W-:Y:S04]  /*30b30*/  STL [R1+0x1c14], R77 ;  /* 0x001c144d01007387 */ /* 0x000fe80000100800 */
[----:B------:R-:W-:Y:S04]  /*30b40*/  STL.64 [R1+0x1c08], R78 ;  /* 0x001c084e01007387 */ /* 0x000fe80000100a00 */
[----:B------:R1:W-:Y:S04]  /*30b50*/  STL [R1+0x1c28], R80 ;  /* 0x001c285001007387 */ /* 0x0003e80000100800 */
[----:B------:R1:W-:Y:S04]  /*30b60*/  STL [R1+0x1c24], R81 ;  /* 0x001c245101007387 */ /* 0x0003e80000100800 */
[----:B------:R1:W-:Y:S04]  /*30b70*/  STL [R1+0x1c20], R82 ;  /* 0x001c205201007387 */ /* 0x0003e80000100800 */
[----:B------:R1:W-:Y:S01]  /*30b80*/  STL [R1+0x1c1c], R83 ;  /* 0x001c1c5301007387 */ /* 0x0003e20000100800 */
[C---:B--2---:R-:W-:Y:S11]  /*30b90*/  HMMA.1688.F32.TF32 R84, R92.reuse, R58, R84 ;  /* 0x0000003a5c54723c */ /* 0x044ff60000081054 */
[----:B------:R-:W-:Y:S11]  /*30ba0*/  @!UPT UIADD3 URZ, URZ, URZ, URZ ;  /* 0x0000003f3f3ff290 */ /* 0x000ff6000fffe03f */
[----:B------:R-:W-:Y:S01]  /*30bb0*/  @!UPT UIADD3 URZ, URZ, URZ, URZ ;  /* 0x0000003f3f3ff290 */ /* 0x000fe2000fffe03f */
[----:B------:R2:W-:Y:S01]  /*30bc0*/  STL [R1+0x1c38], R84 ;  /* 0x001c385401007387 */ /* 0x0005e20000100800 */
[C---:B------:R-:W-:Y:S03]  /*30bd0*/  HMMA.1688.F32.TF32 R88, R92.reuse, R62, R88 ;  /* 0x0000003e5c58723c */ /* 0x040fe60000081058 */
[----:B------:R1:W-:Y:S04]  /*30be0*/  STL [R1+0x1c34], R85 ;  /* 0x001c345501007387 */ /* 0x0003e80000100800 */
[----:B------:R1:W-:Y:S04]  /*30bf0*/  STL [R1+0x1c30], R86 ;  /* 0x001c305601007387 */ /* 0x0003e80000100800 */
[----:B------:R1:W-:Y:S04]  /*30c00*/  STL [R1+0x1c2c], R87 ;  /* 0x001c2c5701007387 */ /* 0x0003e80000100800 */
        /* <DEDUP_REMOVED lines=8> */
[----:B------:R1:W-:Y:S04]  /*30c90*/  STL [R1+0x1c48], R88 ;  /* 0x001c485801007387 */ /* 0x0003e80000100800 */
[----:B------:R1:W-:Y:S04]  /*30ca0*/  STL [R1+0x1c44], R89 ;  /* 0x001c445901007387 */ /* 0x0003e80000100800 */
[----:B------:R1:W-:Y:S04]  /*30cb0*/  STL [R1+0x1c40], R90 ;  /* 0x001c405a01007387 */ /* 0x0003e80000100800 */
[----:B------:R1:W-:Y:S04]  /*30cc0*/  STL [R1+0x1c3c], R91 ;  /* 0x001c3c5b01007387 */ /* 0x0003e80000100800 */
        /* <DEDUP_REMOVED lines=16> */
[----:B------:R-:W4:Y:S08]  /*30dd0*/  LDL.LU R243, [R1+0x65c] ;  /* 0x00065c0001f37983 */ /* 0x000f300000300800 */
[----:B------:R-:W-:Y:S04]  /*30de0*/  STL [R1+0x1c58], R92 ;  /* 0x001c585c01007387 */ /* 0x000fe80000100800 */
[----:B------:R-:W-:Y:S04]  /*30df0*/  STL [R1+0x1c54], R93 ;  /* 0x001c545d01007387 */ /* 0x000fe80000100800 */
[----:B------:R-:W-:Y:S04]  /*30e00*/  STL [R1+0x1c50], R94 ;  /* 0x001c505e01007387 */ /* 0x000fe80000100800 */
[----:B------:R-:W-:Y:S01]  /*30e10*/  STL [R1+0x1c4c], R95 ;  /* 0x001c4c5f01007387 */ /* 0x000fe20000100800 */
[C---:B--2---:R-:W-:Y:S08]  /*30e20*/  HMMA.1688.F32.TF32 R144, R140.reuse, R6, R112 ;  /* 0x000000068c90723c */ /* 0x044ff00000081070 */
[C---:B---3--:R-:W-:Y:S11]  /*30e30*/  HMMA.1688.F32.TF32 R148, R140.reuse, R10, R108 ;  /* 0x0000000a8c94723c */ /* 0x048ff6000008106c */
[----:B------:R-:W-:Y:S04]  /*30e40*/  @!UPT UIADD3 URZ, URZ, URZ, URZ ;  /* 0x0000003f3f3ff290 */ /* 0x000fe8000fffe03f */
[----:B------:R2:W-:Y:S04]  /*30e50*/  STL [R1+0x1c68], R144 ;  /* 0x001c689001007387 */ /* 0x0005e80000100800 */
[----:B------:R3:W-:Y:S04]  /*30e60*/  STL [R1+0x1c64], R145 ;  /* 0x001c649101007387 */ /* 0x0007e80000100800 */
[----:B------:R1:W-:Y:S01]  /*30e70*/  STL [R1+0x1c60], R146 ;  /* 0x001c609201007387 */ /* 0x0003e20000100800 */
[C---:B----4-:R-:W-:Y:S03]  /*30e80*/  HMMA.1688.F32.TF32 R152, R140.reuse, R14, R104 ;  /* 0x0000000e8c98723c */ /* 0x050fe60000081068 */
[----:B------:R4:W-:Y:S05]  /*30e90*/  STL [R1+0x1c5c], R147 ;  /* 0x001c5c9301007387 */ /* 0x0009ea0000100800 */
[C---:B------:R-:W-:Y:S01]  /*30ea0*/  HMMA.1688.F32.TF32 R156, R140.reuse, R18, R100 ;  /* 0x000000128c9c723c */ /* 0x040fe20000081064 */
[----:B------:R1:W-:Y:S04]  /*30eb0*/  STL [R1+0x1c78], R148 ;  /* 0x001c789401007387 */ /* 0x0003e80000100800 */
[----:B------:R1:W-:Y:S03]  /*30ec0*/  STL [R1+0x1c74], R149 ;  /* 0x001c749501007387 */ /* 0x0003e60000100800 */
[C---:B------:R-:W-:Y:S01]  /*30ed0*/  HMMA.1688.F32.TF32 R96, R140.reuse, R22, R96 ;  /* 0x000000168c60723c */ /* 0x040fe20000081060 */
[----:B------:R1:W-:Y:S04]  /*30ee0*/  STL [R1+0x1c70], R150 ;  /* 0x001c709601007387 */ /* 0x0003e80000100800 */
[----:B------:R1:W-:Y:S04]  /*30ef0*/  STL [R1+0x1c6c], R151 ;  /* 0x001c6c9701007387 */ /* 0x0003e80000100800 */
[----:B------:R1:W-:Y:S04]  /*30f00*/  STL [R1+0x1c88], R152 ;  /* 0x001c889801007387 */ /* 0x0003e80000100800 */
[----:B------:R1:W-:Y:S04]  /*30f10*/  STL [R1+0x1c84], R153 ;  /* 0x001c849901007387 */ /* 0x0003e80000100800 */
[----:B------:R1:W-:Y:S04]  /*30f20*/  STL [R1+0x1c80], R154 ;  /* 0x001c809a01007387 */ /* 0x0003e80000100800 */
[----:B------:R1:W-:Y:S04]  /*30f30*/  STL [R1+0x1c7c], R155 ;  /* 0x001c7c9b01007387 */ /* 0x0003e80000100800 */
[----:B------:R-:W-:Y:S04]  /*30f40*/  STL [R1+0x1c98], R156 ;  /* 0x001c989c01007387 */ /* 0x000fe80000100800 */
[----:B------:R-:W-:Y:S04]  /*30f50*/  STL [R1+0x1c94], R157 ;  /* 0x001c949d01007387 */ /* 0x000fe80000100800 */
[----:B------:R-:W-:Y:S04]  /*30f60*/  STL [R1+0x1c90], R158 ;  /* 0x001c909e01007387 */ /* 0x000fe80000100800 */
[----:B------:R-:W-:Y:S04]  /*30f70*/  STL [R1+0x1c8c], R159 ;  /* 0x001c8c9f01007387 */ /* 0x000fe80000100800 */
[----:B------:R-:W2:Y:S04]  /*30f80*/  LDL.LU R104, [R1+0x660] ;  /* 0x0006600001687983 */ /* 0x000ea80000300800 */
[----:B------:R-:W2:Y:S04]  /*30f90*/  LDL.LU R105, [R1+0x664] ;  /* 0x0006640001697983 */ /* 0x000ea80000300800 */
[----:B------:R-:W2:Y:S04]  /*30fa0*/  LDL.LU R106, [R1+0x668] ;  /* 0x00066800016a7983 */ /* 0x000ea80000300800 */
[----:B------:R-:W2:Y:S04]  /*30fb0*/  LDL.LU R107, [R1+0x66c] ;  /* 0x00066c00016b7983 */ /* 0x000ea80000300800 */
[----:B------:R1:W-:Y:S04]  /*30fc0*/  STL.64 [R1+0x1ca8], R96 ;  /* 0x001ca86001007387 */ /* 0x0003e80000100a00 */
[----:B------:R1:W-:Y:S04]  /*30fd0*/  STL [R1+0x1ca0], R98 ;  /* 0x001ca06201007387 */ /* 0x0003e80000100800 */
[----:B------:R1:W-:Y:S04]  /*30fe0*/  STL [R1+0x1c9c], R99 ;  /* 0x001c9c6301007387 */ /* 0x0003e80000100800 */
        /* <DEDUP_REMOVED lines=26> */
[----:B------:R-:W-:Y:S04]  /*31190*/  STL.64 [R1+0x1cb0], R102 ;  /* 0x001cb06601007387 */ /* 0x000fe80000100a00 */
        /* <DEDUP_REMOVED lines=20> */
[----:B------:R-:W-:Y:S01]  /*312e0*/  STL.64 [R1+0x1cf0], R118 ;  /* 0x001cf07601007387 */ /* 0x000fe20000100a00 */
[C---:B------:R-:W-:Y:S03]  /*312f0*/  HMMA.1688.F32.TF32 R124, R140.reuse, R50, R124 ;  /* 0x000000328c7c723c */ /* 0x040fe6000008107c */
[----:B------:R-:W2:Y:S04]  /*31300*/  LDL.LU R236, [R1+0x6e0] ;  /* 0x0006e00001ec7983 */ /* 0x000ea80000300800 */
[----:B------:R-:W2:Y:S04]  /*31310*/  LDL.LU R237, [R1+0x6e4] ;  /* 0x0006e40001ed7983 */ /* 0x000ea80000300800 */
[----:B------:R-:W2:Y:S04]  /*31320*/  LDL.LU R238, [R1+0x6e8] ;  /* 0x0006e80001ee7983 */ /* 0x000ea80000300800 */
[----:B------:R-:W2:Y:S04]  /*31330*/  LDL.LU R239, [R1+0x6ec] ;  /* 0x0006ec0001ef7983 */ /* 0x000ea80000300800 */
        /* <DEDUP_REMOVED lines=8> */
[----:B------:R-:W3:Y:S01]  /*313c0*/  LDL.LU R243, [R1+0x71c] ;  /* 0x00071c0001f37983 */ /* 0x000ee20000300800 */
[C---:B------:R-:W-:Y:S03]  /*313d0*/  HMMA.1688.F32.TF32 R132, R140.reuse, R58, R132 ;  /* 0x0000003a8c84723c */ /* 0x040fe60000081084 */
[----:B------:R-:W-:Y:S04]  /*313e0*/  STL.64 [R1+0x1d28], R128 ;  /* 0x001d288001007387 */ /* 0x000fe80000100a00 */
[----:B------:R-:W-:Y:S01]  /*313f0*/  STL.64 [R1+0x1d20], R130 ;  /* 0x001d208201007387 */ /* 0x000fe20000100a00 */
[C---:B------:R-:W-:Y:S11]  /*31400*/  HMMA.1688.F32.TF32 R136, R140.reuse, R62, R136 ;  /* 0x0000003e8c88723c */ /* 0x040ff60000081088 */
[----:B------:R-:W-:Y:S04]  /*31410*/  @!UPT UIADD3 URZ, URZ, URZ, URZ ;  /* 0x0000003f3f3ff290 */ /* 0x000fe8000fffe03f */
        /* <DEDUP_REMOVED lines=15> */
[----:B------:R-:W-:Y:S04]  /*31510*/  STL.64 [R1+0x1d40], R138 ;  /* 0x001d408a01007387 */ /* 0x000fe80000100a00 */
[----:B------:R-:W4:Y:S04]  /*31520*/  LDL.LU R160, [R1+0x750] ;  /* 0x0007500001a07983 */ /* 0x000f280000300800 */
[----:B------:R-:W4:Y:S04]  /*31530*/  LDL.LU R161, [R1+0x754] ;  /* 0x0007540001a17983 */ /* 0x000f280000300800 */
[----:B------:R-:W4:Y:S04]  /*31540*/  LDL.LU R162, [R1+0x758] ;  /* 0x0007580001a27983 */ /* 0x000f280000300800 */
[----:B------:R-:W4:Y:S01]  /*31550*/  LDL.LU R163, [R1+0x75c] ;  /* 0x00075c0001a37983 */ /* 0x000f220000300800 */
[----:B--2---:R-:W-:Y:S03]  /*31560*/  HMMA.1688.F32.TF32 R140, R140, R66, R236 ;  /* 0x000000428c8c723c */ /* 0x004fe600000810ec */
[----:B------:R-:W-:Y:S04]  /*31570*/  LDS R236, [R2+0x26280] ;  /* 0x0262800002ec7984 */ /* 0x000fe80000000800 */
[----:B------:R-:W-:Y:S04]  /*31580*/  LDS R238, [R2+0x27280] ;  /* 0x0272800002ee7984 */ /* 0x000fe80000000800 */
[----:B------:R-:W-:Y:S04]  /*31590*/  LDS R237, [R252+0x26280] ;  /* 0x02628000fced7984 */ /* 0x000fe80000000800 */
[----:B------:R-:W2:Y:S08]  /*315a0*/  LDS R239, [R252+0x27280] ;  /* 0x02728000fcef7984 */ /* 0x000eb00000000800 */
[----:B------:R-:W-:Y:S04]  /*315b0*/  STL.64 [R1+0x1d58], R140 ;  /* 0x001d588c01007387 */ /* 0x000fe80000100a00 */
[----:B------:R-:W-:Y:S01]  /*315c0*/  STL.64 [R1+0x1d50], R142 ;  /* 0x001d508e01007387 */ /* 0x000fe20000100a00 */
[C---:B---3--:R-:W-:Y:S03]  /*315d0*/  HMMA.1688.F32.TF32 R208, R204.reuse, R6, R240 ;  /* 0x00000006ccd0723c */ /* 0x048fe600000810f0 */
[----:B------:R-:W3:Y:S04]  /*315e0*/  LDL.LU R240, [R1+0x760] ;  /* 0x0007600001f07983 */ /* 0x000ee80000300800 */
[----:B------:R-:W3:Y:S04]  /*315f0*/  LDL.LU R241, [R1+0x764] ;  /* 0x0007640001f17983 */ /* 0x000ee80000300800 */
[----:B------:R-:W3:Y:S04]  /*31600*/  LDL.LU R242, [R1+0x768] ;  /* 0x0007680001f27983 */ /* 0x000ee80000300800 */
[----:B------:R-:W3:Y:S08]  /*31610*/  LDL.LU R243, [R1+0x76c] ;  /* 0x00076c0001f37983 */ /* 0x000ef00000300800 */
[----:B------:R-:W-:Y:S01]  /*31620*/  STL [R1+0x1d6c], R208 ;  /* 0x001d6cd001007387 */ /* 0x000fe20000100800 */
[C---:B----4-:R-:W-:Y:S08]  /*31630*/  HMMA.1688.F32.TF32 R228, R204.reuse, R10, R172 ;  /* 0x0000000acce4723c */ /* 0x050ff000000810ac */
[C---:B------:R-:W-:Y:S01]  /*31640*/  HMMA.1688.F32.TF32 R212, R204.reuse, R14, R168 ;  /* 0x0000000eccd4723c */ /* 0x040fe200000810a8 */
[----:B------:R-:W-:Y:S07]  /*31650*/  STL [R1+0x1d68], R209 ;  /* 0x001d68d101007387 */ /* 0x000fee0000100800 */
[C---:B------:R-:W-:Y:S01]  /*31660*/  HMMA.1688.F32.TF32 R216, R204.reuse, R18, R164 ;  /* 0x00000012ccd8723c */ /* 0x040fe200000810a4 */
[----:B------:R-:W-:Y:S04]  /*31670*/  STL [R1+0x1d64], R210 ;  /* 0x001d64d201007387 */ /* 0x000fe80000100800 */
[----:B------:R-:W-:Y:S04]  /*31680*/  STL [R1+0x1d60], R211 ;  /* 0x001d60d301007387 */ /* 0x000fe80000100800 */
[----:B------:R-:W-:Y:S04]  /*31690*/  STL [R1+0x1d7c], R228 ;  /* 0x001d7ce401007387 */ /* 0x000fe80000100800 */
[----:B------:R-:W-:Y:S04]  /*316a0*/  STL [R1+0x1d78], R229 ;  /* 0x001d78e501007387 */ /* 0x000fe80000100800 */
[----:B------:R-:W-:Y:S01]  /*316b0*/  STL [R1+0x1d74], R230 ;  /* 0x001d74e601007387 */ /* 0x000fe20000100800 */
[C---:B------:R-:W-:Y:S03]  /*316c0*/  HMMA.1688.F32.TF32 R160, R204.reuse, R22, R160 ;  /* 0x00000016cca0723c */ /* 0x040fe600000810a0 */
        /* <DEDUP_REMOVED lines=38> */
[----:B------:R-:W3:Y:S04]  /*31930*/  LDL.LU R240, [R1+0x7d0] ;  /* 0x0007d00001f07983 */ /* 0x000ee80000300800 */
[----:B------:R-:W3:Y:S04]  /*31940*/  LDL.LU R241, [R1+0x7d4] ;  /* 0x0007d40001f17983 */ /* 0x000ee80000300800 */
[----:B------:R-:W3:Y:S04]  /*31950*/  LDL.LU R242, [R1+0x7d8] ;  /* 0x0007d80001f27983 */ /* 0x000ee80000300800 */
[----:B------:R-:W3:Y:S08]  /*31960*/  LDL.LU R243, [R1+0x7dc] ;  /* 0x0007dc0001f37983 */ /* 0x000ef00000300800 */
[----:B------:R-:W-:Y:S04]  /*31970*/  STL [R1+0x1dbc], R164 ;  /* 0x001dbca401007387 */ /* 0x000fe80000100800 */
[----:B------:R-:W-:Y:S04]  /*31980*/  STL [R1+0x1db8], R165 ;  /* 0x001db8a501007387 */ /* 0x000fe80000100800 */
[----:B------:R-:W-:Y:S04]  /*31990*/  STL [R1+0x1db4], R166 ;  /* 0x001db4a601007387 */ /* 0x000fe80000100800 */
[----:B------:R-:W-:Y:S01]  /*319a0*/  STL [R1+0x1db0], R167 ;  /* 0x001db0a701007387 */ /* 0x000fe20000100800 */
[C---:B----4-:R-:W-:Y:S08]  /*319b0*/  HMMA.1688.F32.TF32 R168, R204.reuse, R30, R168 ;  /* 0x0000001ecca8723c */ /* 0x050ff000000810a8 */
[C---:B--2---:R-:W-:Y:S11]  /*319c0*/  HMMA.1688.F32.TF32 R172, R204.reuse, R34, R172 ;  /* 0x00000022ccac723c */ /* 0x044ff600000810ac */
[----:B------:R-:W-:Y:S04]  /*319d0*/  @!UPT UIADD3 URZ, URZ, URZ, URZ ;  /* 0x0000003f3f3ff290 */ /* 0x000fe8000fffe03f */
[----:B------:R-:W-:Y:S04]  /*319e0*/  STL [R1+0x1dcc], R168 ;  /* 0x001dcca801007387 */ /* 0x000fe80000100800 */
[----:B------:R-:W-:Y:S04]  /*319f0*/  STL [R1+0x1dc8], R169 ;  /* 0x001dc8a901007387 */ /* 0x000fe80000100800 */
[----:B------:R-:W-:Y:S01]  /*31a00*/  STL [R1+0x1dc4], R170 ;  /* 0x001dc4aa01007387 */ /* 0x000fe20000100800 */
[C---:B------:R-:W-:Y:S03]  /*31a10*/  HMMA.1688.F32.TF32 R176, R204.reuse, R38, R176 ;  /* 0x00000026ccb0723c */ /* 0x040fe600000810b0 */
[----:B------:R-:W-:Y:S05]  /*31a20*/  STL [R1+0x1dc0], R171 ;  /* 0x001dc0ab01007387 */ /* 0x000fea0000100800 */
[C---:B------:R-:W-:Y:S01]  /*31a30*/  HMMA.1688.F32.TF32 R180, R204.reuse, R42, R180 ;  /* 0x0000002accb4723c */ /* 0x040fe200000810b4 */
[----:B------:R-:W-:Y:S07]  /*31a40*/  STL [R1+0x1ddc], R172 ;  /* 0x001ddcac01007387 */ /* 0x000fee0000100800 */
[C---:B------:R-:W-:Y:S01]  /*31a50*/  HMMA.1688.F32.TF32 R184, R204.reuse, R46, R184 ;  /* 0x0000002eccb8723c */ /* 0x040fe200000810b8 */
[----:B------:R-:W-:Y:S04]  /*31a60*/  STL [R1+0x1dd8], R173 ;  /* 0x001dd8ad01007387 */ /* 0x000fe80000100800 */
[----:B------:R-:W-:Y:S03]  /*31a70*/  STL [R1+0x1dd4], R174 ;  /* 0x001dd4ae01007387 */ /* 0x000fe60000100800 */
[C---:B------:R-:W-:Y:S01]  /*31a80*/  HMMA.1688.F32.TF32 R188, R204.reuse, R50, R188 ;  /* 0x00000032ccbc723c */ /* 0x040fe200000810bc */
        /* <DEDUP_REMOVED lines=19> */
[----:B-1----:R-:W4:Y:S04]  /*31bc0*/  LDL.LU R68, [R1+0x900] ;  /* 0x0009000001447983 */ /* 0x002f280000300800 */
        /* <DEDUP_REMOVED lines=71> */
[----:B---3--:R-:W-:Y:S03]  /*32040*/  HMMA.1688.F32.TF32 R192, R204, R54, R240 ;  /* 0x00000036ccc0723c */ /* 0x008fe600000810f0 */
[----:B------:R-:W3:Y:S04]  /*32050*/  LDL.LU R240, [R1+0xb90] ;  /* 0x000b900001f07983 */ /* 0x000ee80000300800 */
[----:B------:R-:W3:Y:S04]  /*32060*/  LDL.LU R241, [R1+0xb94] ;  /* 0x000b940001f17983 */ /* 0x000ee80000300800 */
[----:B------:R-:W3:Y:S04]  /*32070*/  LDL.LU R242, [R1+0xb98] ;  /* 0x000b980001f27983 */ /* 0x000ee80000300800 */
[----:B------:R-:W3:Y:S08]  /*32080*/  LDL.LU R243, [R1+0xb9c] ;  /* 0x000b9c0001f37983 */ /* 0x000ef00000300800 */
[----:B------:R-:W-:Y:S04]  /*32090*/  STL.64 [R1+0x1e20], R194 ;  /* 0x001e20c201007387 */ /* 0x000fe80000100a00 */
[----:B------:R-:W-:Y:S01]  /*320a0*/  STL.64 [R1+0x1e18], R192 ;  /* 0x001e18c001007387 */ /* 0x000fe20000100a00 */
[C---:B--2---:R-:W-:Y:S08]  /*320b0*/  HMMA.1688.F32.TF32 R96, R236.reuse, R14, R96 ;  /* 0x0000000eec60723c */ /* 0x044ff00000081060 */
[----:B------:R-:W-:Y:S08]  /*320c0*/  HMMA.1688.F32.TF32 R100, R236, R22, R152 ;  /* 0x00000016ec64723c */ /* 0x000ff00000081098 */
[----:B----4-:R-:W-:Y:S11]  /*320d0*/  HMMA.1688.F32.TF32 R196, R204, R58, R196 ;  /* 0x0000003accc4723c */ /* 0x010ff600000810c4 */
[----:B------:R-:W-:Y:S11]  /*320e0*/  @!UPT UIADD3 URZ, URZ, URZ, URZ ;  /* 0x0000003f3f3ff290 */ /* 0x000ff6000fffe03f */
[----:B------:R-:W-:Y:S01]  /*320f0*/  @!UPT UIADD3 URZ, URZ, URZ, URZ ;  /* 0x0000003f3f3ff290 */ /* 0x000fe2000fffe03f */
[----:B------:R-:W-:Y:S04]  /*32100*/  STL.64 [R1+0x1e30], R198 ;  /* 0x001e30c601007387 */ /* 0x000fe80000100a00 */
[----:B------:R-:W-:Y:S04]  /*32110*/  STL.64 [R1+0x1e28], R196 ;  /* 0x001e28c401007387 */ /* 0x000fe80000100a00 */
[----:B------:R-:W-:Y:S04]  /*32120*/  STL.64 [R1+0x120], R96 ;  /* 0x0001206001007387 */ /* 0x000fe80000100a00 */
[----:B------:R1:W-:Y:S01]  /*32130*/  STL.64 [R1+0x128], R98 ;  /* 0x0001286201007387 */ /* 0x0003e20000100a00 */
[C---:B------:R-:W-:Y:S08]  /*32140*/  HMMA.1688.F32.TF32 R104, R236.reuse, R18, R156 ;  /* 0x00000012ec68723c */ /* 0x040ff0000008109c */
[----:B-1----:R-:W-:Y:S08]  /*32150*/  HMMA.1688.F32.TF32 R96, R236, R26, R148 ;  /* 0x0000001aec60723c */ /* 0x002ff00000081094 */
[C---:B------:R-:W-:Y:S07]  /*32160*/  HMMA.1688.F32.TF32 R200, R204.reuse, R62, R200 ;  /* 0x0000003eccc8723c */ /* 0x040fee00000810c8 */
[----:B------:R-:W-:Y:S01]  /*32170*/  STL.64 [R1+0x170], R104 ;  /* 0x0001706801007387 */ /* 0x000fe20000100a00 */
[----:B------:R-:W-:Y:S03]  /*32180*/  HMMA.1688.F32.TF32 R204, R204, R66, R232 ;  /* 0x00000042cccc723c */ /* 0x000fe600000810e8 */
[----:B------:R1:W-:Y:S04]  /*32190*/  STL.64 [R1+0x178], R106 ;  /* 0x0001786a01007387 */ /* 0x0003e80000100a00 */
[----:B------:R-:W-:Y:S04]  /*321a0*/  STL.64 [R1+0x1a0], R100 ;  /* 0x0001a06401007387 */ /* 0x000fe80000100a00 */
[----:B------:R2:W-:Y:S01]  /*321b0*/  STL.64 [R1+0x1a8], R102 ;  /* 0x0001a86601007387 */ /* 0x0005e20000100a00 */
[C---:B-1----:R-:W-:Y:S03]  /*321c0*/  HMMA.1688.F32.TF32 R104, R236.reuse, R30, R144 ;  /* 0x0000001eec68723c */ /* 0x042fe60000081090 */
[----:B------:R-:W-:Y:S04]  /*321d0*/  STL.64 [R1+0x1c0], R96 ;  /* 0x0001c06001007387 */ /* 0x000fe80000100a00 */
[----:B------:R-:W-:Y:S01]  /*321e0*/  LDS R232, [R29+0x26280] ;  /* 0x026280001de87984 */ /* 0x000fe20000000800 */
[C---:B--2---:R-:W-:Y:S03]  /*321f0*/  HMMA.1688.F32.TF32 R100, R236.reuse, R34, R92 ;  /* 0x00000022ec64723c */ /* 0x044fe6000008105c */
[----:B------:R-:W-:Y:S04]  /*32200*/  LDS R234, [R29+0x27280] ;  /* 0x027280001dea7984 */ /* 0x000fe80000000800 */
[----:B------:R-:W-:Y:S04]  /*32210*/  LDS R233, [R37+0x26280] ;  /* 0x0262800025e97984 */ /* 0x000fe80000000800 */
[----:B------:R-:W3:Y:S01]  /*32220*/  LDS R235, [R37+0x27280] ;  /* 0x0272800025eb7984 */ /* 0x000ee20000000800 */
[C---:B------:R-:W-:Y:S03]  /*32230*/  HMMA.1688.F32.TF32 R92, R236.reuse, R42, R84 ;  /* 0x0000002aec5c723c */ /* 0x040fe60000081054 */
[----:B------:R1:W-:Y:S05]  /*32240*/  STL.64 [R1+0x1c8], R98 ;  /* 0x0001c86201007387 */ /* 0x0003ea0000100a00 */
[C---:B------:R-:W-:Y:S08]  /*32250*/  HMMA.1688.F32.TF32 R84, R236.reuse, R50, R76 ;  /* 0x00000032ec54723c */ /* 0x040ff0000008104c */
[C---:B-1----:R-:W-:Y:S08]  /*32260*/  HMMA.1688.F32.TF32 R96, R236.reuse, R38, R88 ;  /* 0x00000026ec60723c */ /* 0x042ff00000081058 */
[C---:B------:R-:W-:Y:S08]  /*32270*/  HMMA.1688.F32.TF32 R88, R236.reuse, R46, R80 ;  /* 0x0000002eec58723c */ /* 0x040ff00000081050 */
[C---:B------:R-:W-:Y:S08]  /*32280*/  HMMA.1688.F32.TF32 R80, R236.reuse, R54, R72 ;  /* 0x00000036ec50723c */ /* 0x040ff00000081048 */
        /* <DEDUP_REMOVED lines=24> */
[-C--:B---3--:R-:W-:Y:S03]  /*32410*/  HMMA.1688.F32.TF32 R68, R232, R6.reuse, R240 ;  /* 0x00000006e844723c */ /* 0x088fe600000810f0 */
[----:B------:R-:W-:Y:S04]  /*32420*/  LDS R240, [R29+0x26300] ;  /* 0x026300001df07984 */ /* 0x000fe80000000800 */
[----:B------:R-:W-:Y:S01]  /*32430*/  LDS R242, [R29+0x27300] ;  /* 0x027300001df27984 */ /* 0x000fe20000000800 */
[C---:B------:R-:W-:Y:S03]  /*32440*/  HMMA.1688.F32.TF32 R220, R236.reuse, R6, R220 ;  /* 0x00000006ecdc723c */ /* 0x040fe600000810dc */
[----:B------:R-:W-:Y:S04]  /*32450*/  LDS R241, [R37+0x26300] ;  /* 0x0263000025f17984 */ /* 0x000fe80000000800 */
[----:B------:R-:W-:Y:S08]  /*32460*/  LDS R243, [R37+0x27300] ;  /* 0x0273000025f37984 */ /* 0x000ff00000000800 */
[----:B------:R1:W-:Y:S04]  /*32470*/  STL.64 [R1+0x5f0], R68 ;  /* 0x0005f04401007387 */ /* 0x0003e80000100a00 */
[----:B------:R3:W-:Y:S04]  /*32480*/  STL.64 [R1+0x5f8], R70 ;  /* 0x0005f84601007387 */ /* 0x0007e80000100a00 */
[----:B------:R-:W2:Y:S04]  /*32490*/  LDL.LU R249, [R1+0xf94] ;  /* 0x000f940001f97983 */ /* 0x000ea80000300800 */
[----:B------:R-:W2:Y:S04]  /*324a0*/  LDL.LU R250, [R1+0xf98] ;  /* 0x000f980001fa7983 */ /* 0x000ea80000300800 */
[----:B------:R-:W2:Y:S04]  /*324b0*/  LDL.LU R251, [R1+0xf9c] ;  /* 0x000f9c0001fb7983 */ /* 0x000ea80000300800 */
[----:B-1----:R-:W4:Y:S04]  /*324c0*/  LDL.LU R68, [R1+0xf70] ;  /* 0x000f700001447983 */ /* 0x002f280000300800 */
[----:B------:R-:W4:Y:S04]  /*324d0*/  LDL.LU R69, [R1+0xf74] ;  /* 0x000f740001457983 */ /* 0x000f280000300800 */
[----:B---3--:R-:W4:Y:S04]  /*324e0*/  LDL.LU R70, [R1+0xf78] ;  /* 0x000f780001467983 */ /* 0x008f280000300800 */
[----:B------:R-:W4:Y:S04]  /*324f0*/  LDL.LU R71, [R1+0xf7c] ;  /* 0x000f7c0001477983 */ /* 0x000f280000300800 */
        /* <DEDUP_REMOVED lines=155> */
[----:B--2---:R-:W-:Y:S01]  /*32eb0*/  HMMA.1688.F32.TF32 R100, R236, R10, R152 ;  /* 0x0000000aec64723c */ /* 0x004fe20000081098 */
[----:B------:R-:W-:-:S02]  /*32ec0*/  IMAD.MOV.U32 R5, RZ, RZ, c[0x0][0x188] ;  /* 0x00006200ff057624 */ /* 0x000fc400078e00ff */
[----:B------:R-:W-:Y:S01]  /*32ed0*/  LDS R232, [R2+0x26380] ;  /* 0x0263800002e87984 */ /* 0x000fe20000000800 */
[----:B------:R-:W-:-:S03]  /*32ee0*/  IMAD.MOV.U32 R12, RZ, RZ, 0x1f ;  /* 0x0000001fff0c7424 */ /* 0x000fc600078e00ff */
        /* <DEDUP_REMOVED lines=12> */
[C---:B--2---:R-:W-:Y:S08]  /*32fb0*/  HMMA.1688.F32.TF32 R96, R236.reuse, R26, R88 ;  /* 0x0000001aec60723c */ /* 0x044ff00000081058 */
        /* <DEDUP_REMOVED lines=23> */
[----:B--2---:R-:W2:Y:S04]  /*33130*/  LDL.LU R76, [R1+0xfe0] ;  /* 0x000fe000014c7983 */ /* 0x004ea80000300800 */
[----:B------:R4:W-:Y:S04]  /*33140*/  STL.64 [R1+0x3d0], R72 ;  /* 0x0003d04801007387 */ /* 0x0009e80000100a00 */
[----:B------:R1:W-:Y:S04]  /*33150*/  STL.64 [R1+0x3d8], R74 ;  /* 0x0003d84a01007387 */ /* 0x0003e80000100a00 */
[----:B------:R1:W-:Y:S04]  /*33160*/  STL.64 [R1+0x3e0], R68 ;  /* 0x0003e04401007387 */ /* 0x0003e80000100a00 */
[----:B------:R1:W-:Y:S04]  /*33170*/  STL.64 [R1+0x3e8], R70 ;  /* 0x0003e84601007387 */ /* 0x0003e80000100a00 */
        /* <DEDUP_REMOVED lines=65> */
[----:B-1----:R-:W4:Y:S04]  /*33590*/  LDL.LU R74, [R1+0xfd8] ;  /* 0x000fd800014a7983 */ /* 0x002f280000300800 */
[----:B------:R-:W4:Y:S04]  /*335a0*/  LDL.LU R75, [R1+0xfdc] ;  /* 0x000fdc00014b7983 */ /* 0x000f280000300800 */
[----:B------:R-:W4:Y:S04]  /*335b0*/  LDL.LU R68, [R1+0xfc0] ;  /* 0x000fc00001447983 */ /* 0x000f280000300800 */
[----:B------:R-:W4:Y:S01]  /*335c0*/  LDL.LU R69, [R1+0xfc4] ;  /* 0x000fc40001457983 */ /* 0x000f220000300800 */
[----:B------:R-:W-:-:S03]  /*335d0*/  IMAD.MOV.U32 R246, RZ, RZ, R0 ;  /* 0x000000fffff67224 */ /* 0x000fc600078e0000 */
[----:B------:R-:W4:Y:S04]  /*335e0*/  LDL.LU R70, [R1+0xfc8] ;  /* 0x000fc80001467983 */ /* 0x000f280000300800 */
[----:B------:R-:W4:Y:S04]  /*335f0*/  LDL.LU R71, [R1+0xfcc] ;  /* 0x000fcc0001477983 */ /* 0x000f280000300800 */
[----:B------:R-:W4:Y:S04]  /*33600*/  LDL.LU R244, [R1+0xfb0] ;  /* 0x000fb00001f47983 */ /* 0x000f280000300800 */
[----:B------:R-:W4:Y:S04]  /*33610*/  LDL.LU R245, [R1+0xfb4] ;  /* 0x000fb40001f57983 */ /* 0x000f280000300800 */
[----:B------:R-:W4:Y:S01]  /*33620*/  LDL.LU R0, [R1+0x1e40] ;  /* 0x001e400001007983 */ /* 0x000f220000300800 */
[C---:B--2---:R-:W-:Y:S08]  /*33630*/  HMMA.1688.F32.TF32 R120, R236.reuse, R58, R116 ;  /* 0x0000003aec78723c */ /* 0x044ff00000081074 */
[C---:B------:R-:W-:Y:S08]  /*33640*/  HMMA.1688.F32.TF32 R116, R236.reuse, R62, R112 ;  /* 0x0000003eec74723c */ /* 0x040ff00000081070 */
[----:B---3--:R-:W-:Y:S01]  /*33650*/  HMMA.1688.F32.TF32 R112, R236, R66, R248 ;  /* 0x00000042ec70723c */ /* 0x008fe200000810f8 */
[----:B------:R-:W-:-:S02]  /*33660*/  IMAD.MOV.U32 R247, RZ, RZ, R3 ;  /* 0x000000fffff77224 */ /* 0x000fc400078e0003 */
[----:B------:R-:W-:Y:S01]  /*33670*/  IMAD.SHL.U32 R5, R5, 0x20, RZ ;  /* 0x0000002005057824 */ /* 0x000fe200078e00ff */
[----:B------:R-:W-:Y:S01]  /*33680*/  IADD3 R12, R12, c[0x0][0x180], RZ ;  /* 0x000060000c0c7a10 */ /* 0x000fe20007ffe0ff */
[----:B------:R-:W-:Y:S04]  /*33690*/  LDS R236, [R29+0x26380] ;  /* 0x026380001dec7984 */ /* 0x000fe80000000800 */
[----:B------:R-:W-:Y:S04]  /*336a0*/  STL.64 [R1+0x3f0], R120 ;  /* 0x0003f07801007387 */ /* 0x000fe80000100a00 */
[----:B------:R-:W-:Y:S04]  /*336b0*/  STL.64 [R1+0x3f8], R122 ;  /* 0x0003f87a01007387 */ /* 0x000fe80000100a00 */
[----:B------:R-:W2:Y:S04]  /*336c0*/  LDL.LU R251, [R1+0x178c] ;  /* 0x00178c0001fb7983 */ /* 0x000ea80000300800 */
[----:B------:R-:W-:Y:S04]  /*336d0*/  STL.64 [R1+0x410], R116 ;  /* 0x0004107401007387 */ /* 0x000fe80000100a00 */
[----:B------:R1:W-:Y:S04]  /*336e0*/  STL.64 [R1+0x418], R118 ;  /* 0x0004187601007387 */ /* 0x0003e80000100a00 */
[----:B------:R-:W-:Y:S04]  /*336f0*/  STL.64 [R1+0x400], R112 ;  /* 0x0004007001007387 */ /* 0x000fe80000100a00 */
[----:B------:R3:W-:Y:S01]  /*33700*/  STL.64 [R1+0x408], R114 ;  /* 0x0004087201007387 */ /* 0x0007e20000100a00 */
[C---:B-1----:R-:W-:Y:S03]  /*33710*/  HMMA.1688.F32.TF32 R116, R240.reuse, R6, R108 ;  /* 0x00000006f074723c */ /* 0x042fe6000008106c */
[----:B------:R-:W-:Y:S04]  /*33720*/  LDS R238, [R29+0x27380] ;  /* 0x027380001dee7984 */ /* 0x000fe80000000800 */
[----:B------:R-:W-:Y:S01]  /*33730*/  LDS R237, [R37+0x26380] ;  /* 0x0263800025ed7984 */ /* 0x000fe20000000800 */
[C---:B---3--:R-:W-:Y:S03]  /*33740*/  HMMA.1688.F32.TF32 R112, R240.reuse, R10, R104 ;  /* 0x0000000af070723c */ /* 0x048fe60000081068 */
[----:B------:R-:W1:Y:S05]  /*33750*/  LDS R239, [R37+0x27380] ;  /* 0x0273800025ef7984 */ /* 0x000e6a0000000800 */
        /* <DEDUP_REMOVED lines=12> */
[----:B------:R-:W3:Y:S04]  /*33820*/  LDL.LU R8, [R1+0x1798] ;  /* 0x0017980001087983 */ /* 0x000ee80000300800 */
[----:B------:R-:W-:Y:S04]  /*33830*/  STL.64 [R1+0x760], R100 ;  /* 0x0007606401007387 */ /* 0x000fe80000100a00 */
[----:B------:R1:W-:Y:S04]  /*33840*/  STL.64 [R1+0x768], R102 ;  /* 0x0007686601007387 */ /* 0x0003e80000100a00 */
[----:B------:R-:W-:Y:S04]  /*33850*/  STL.64 [R1+0x770], R96 ;  /* 0x0007706001007387 */ /* 0x000fe80000100a00 */
[----:B------:R4:W-:Y:S01]  /*33860*/  STL.64 [R1+0x778], R98 ;  /* 0x0007786201007387 */ /* 0x0009e20000100a00 */
[C---:B-1----:R-:W-:Y:S03]  /*33870*/  HMMA.1688.F32.TF32 R100, R240.reuse, R30, R148 ;  /* 0x0000001ef064723c */ /* 0x042fe60000081094 */
[----:B------:R-:W3:Y:S05]  /*33880*/  LDL.LU R4, [R1+0x1580] ;  /* 0x0015800001047983 */ /* 0x000eea0000300800 */
[C---:B----4-:R-:W-:Y:S11]  /*33890*/  HMMA.1688.F32.TF32 R96, R240.reuse, R34, R144 ;  /* 0x00000022f060723c */ /* 0x050ff60000081090 */
[----:B------:R-:W-:Y:S04]  /*338a0*/  @!UPT UIADD3 URZ, URZ, URZ, URZ ;  /* 0x0000003f3f3ff290 */ /* 0x000fe8000fffe03f */
[----:B------:R-:W-:Y:S04]  /*338b0*/  STL.64 [R1+0x780], R100 ;  /* 0x0007806401007387 */ /* 0x000fe80000100a00 */
[----:B------:R-:W-:Y:S04]  /*338c0*/  STL.64 [R1+0x788], R102 ;  /* 0x0007886601007387 */ /* 0x000fe80000100a00 */
[----:B------:R-:W4:Y:S04]  /*338d0*/  LDL.LU R9, [R1+0x1794] ;  /* 0x0017940001097983 */ /* 0x000f280000300800 */
[----:B------:R-:W4:Y:S04]  /*338e0*/  LDL.LU R36, [R1+0x179c] ;  /* 0x00179c0001247983 */ /* 0x000f280000300800 */
[----:B------:R-:W-:Y:S04]  /*338f0*/  STL.64 [R1+0x790], R96 ;  /* 0x0007906001007387 */ /* 0x000fe80000100a00 */
[----:B------:R-:W-:Y:S04]  /*33900*/  STL.64 [R1+0x798], R98 ;  /* 0x0007986201007387 */ /* 0x000fe80000100a00 */
[----:B------:R-:W4:Y:S01]  /*33910*/  LDL.LU R33, [R1+0x17a0] ;  /* 0x0017a00001217983 */ /* 0x000f220000300800 */
[C---:B------:R-:W-:Y:S08]  /*33920*/  HMMA.1688.F32.TF32 R92, R240.reuse, R38, R92 ;  /* 0x00000026f05c723c */ /* 0x040ff0000008105c */
[C---:B------:R-:W-:Y:S08]  /*33930*/  HMMA.1688.F32.TF32 R88, R240.reuse, R42, R88 ;  /* 0x0000002af058723c */ /* 0x040ff00000081058 */
[C---:B------:R-:W-:Y:S08]  /*33940*/  HMMA.1688.F32.TF32 R84, R240.reuse, R46, R84 ;  /* 0x0000002ef054723c */ /* 0x040ff00000081054 */
        /* <DEDUP_REMOVED lines=17> */
[----:B------:R1:W-:Y:S01]  /*33a60*/  STL.64 [R1+0x918], R70 ;  /* 0x0009184601007387 */ /* 0x0003e20000100a00 */
[----:B------:R-:W-:Y:S01]  /*33a70*/  IMAD.SHL.U32 R49, R5, 0x4, RZ ;  /* 0x0000000405317824 */ /* 0x000fe200078e00ff */
[----:B-1----:R-:W-:Y:S01]  /*33a80*/  HMMA.1688.F32.TF32 R68, R240, R66, R244 ;  /* 0x00000042f044723c */ /* 0x002fe200000810f4 */
[----:B------:R-:W-:Y:S01]  /*33a90*/  IMAD.MOV.U32 R3, RZ, RZ, c[0x0][0x180] ;  /* 0x00006000ff037624 */ /* 0x000fe200078e00ff */
[----:B------:R-:W-:-:S04]  /*33aa0*/  SHF.R.S32.HI R5, RZ, 0x1f, R12 ;  /* 0x0000001fff057819 */ /* 0x000fc8000001140c */
[----:B------:R-:W-:Y:S02]  /*33ab0*/  IADD3 R3, R3, -0x40, RZ ;  /* 0xffffffc003037810 */ /* 0x000fe40007ffe0ff */
[----:B------:R-:W-:-:S04]  /*33ac0*/  LEA.HI R5, R5, R12, RZ, 0x5 ;  /* 0x0000000c05057211 */ /* 0x000fc800078f28ff */
[----:B------:R-:W-:-:S04]  /*33ad0*/  SHF.R.S32.HI R5, RZ, 0x5, R5 ;  /* 0x00000005ff057819 */ /* 0x000fc80000011405 */
[----:B------:R-:W-:-:S07]  /*33ae0*/  IADD3 R5, R5, -0x2, RZ ;  /* 0xfffffffe05057810 */ /* 0x000fce0007ffe0ff */
[----:B------:R-:W-:Y:S01]  /*33af0*/  STL.64 [R1+0x900], R68 ;  /* 0x0009004401007387 */ /* 0x000fe20000100a00 */
[----:B--2---:R-:W-:-:S03]  /*33b00*/  IMAD R3, R251, -0x20, R3 ;  /* 0xffffffe0fb037824 */ /* 0x004fc600078e0203 */
[----:B------:R-:W-:Y:S04]  /*33b10*/  STL.64 [R1+0x908], R70 ;  /* 0x0009084601007387 */ /* 0x000fe80000100a00 */
[----:B------:R-:W-:Y:S01]  /*33b20*/  BAR.SYNC.DEFER_BLOCKING 0x0 ;  /* 0x0000000000007b1d */ /* 0x000fe20000010000 */
[----:B------:R-:W-:Y:S02]  /*33b30*/  ISETP.GT.AND P2, PT, R3, RZ, PT ;  /* 0x000000ff0300720c */ /* 0x000fe40003f44270 */
[----:B------:R-:W-:Y:S02]  /*33b40*/  ISETP.GE.AND P5, PT, R251, R5, PT ;  /* 0x00000005fb00720c */ /* 0x000fe40003fa6270 */
[----:B------:R-:W-:Y:S02]  /*33b50*/  SEL R5, RZ, 0x4, !P2 ;  /* 0x00000004ff057807 */ /* 0x000fe40005000000 */
[----:B---3--:R-:W-:-:S05]  /*33b60*/  IADD3 R8, P6, R8, R49, RZ ;  /* 0x0000003108087210 */ /* 0x008fca0007fde0ff */
[----:B------:R-:W-:Y:S01]  /*33b70*/  STL [R1+0x1798], R8 ;  /* 0x0017980801007387 */ /* 0x000fe20000100800 */
[----:B------:R-:W-:-:S04]  /*33b80*/  IADD3 R4, R4, 0x1, RZ ;  /* 0x0000000104047810 */ /* 0x000fc80007ffe0ff */
[----:B------:R-:W-:-:S04]  /*33b90*/  ISETP.GT.AND P2, PT, R4, 0x1, PT ;  /* 0x000000010400780c */ /* 0x000fc80003f44270 */
[----:B------:R-:W-:Y:S01]  /*33ba0*/  SEL R211, R4, RZ, !P2 ;  /* 0x000000ff04d37207 */ /* 0x000fe20005000000 */
[----:B----4-:R-:W-:-:S05]  /*33bb0*/  IMAD.X R9, R9, 0x1, R0, P6 ;  /* 0x0000000109097824 */ /* 0x010fca00030e0600 */
[----:B------:R1:W-:Y:S01]  /*33bc0*/  STL [R1+0x1794], R9 ;  /* 0x0017940901007387 */ /* 0x0003e20000100800 */
[----:B------:R-:W-:-:S05]  /*33bd0*/  IADD3 R33, P6, R33, R49, RZ ;  /* 0x0000003121217210 */ /* 0x000fca0007fde0ff */
[----:B------:R-:W-:Y:S01]  /*33be0*/  IMAD.X R36, R36, 0x1, R0, P6 ;  /* 0x0000000124247824 */ /* 0x000fe200030e0600 */
[----:B------:R-:W-:Y:S04]  /*33bf0*/  STL [R1+0x17a0], R33 ;  /* 0x0017a02101007387 */ /* 0x000fe80000100800 */
[----:B------:R2:W-:Y:S04]  /*33c00*/  STL [R1+0x179c], R36 ;  /* 0x00179c2401007387 */ /* 0x0005e80000100800 */
[----:B------:R-:W3:Y:S04]  /*33c10*/  LDL.LU R2, [R1+0x1e3c] ;  /* 0x001e3c0001027983 */ /* 0x000ee80000300800 */
[----:B------:R-:W4:Y:S04]  /*33c20*/  LDL.LU R53, [R1+0x17d4] ;  /* 0x0017d40001357983 */ /* 0x000f280000300800 */
[----:B------:R-:W3:Y:S04]  /*33c30*/  LDL.LU R52, [R1+0x17d8] ;  /* 0x0017d80001347983 */ /* 0x000ee80000300800 */
[----:B------:R-:W4:Y:S04]  /*33c40*/  LDL.LU R44, [R1+0x17dc] ;  /* 0x0017dc00012c7983 */ /* 0x000f280000300800 */
[----:B------:R-:W4:Y:S04]  /*33c50*/  LDL.LU R41, [R1+0x17e0] ;  /* 0x0017e00001297983 */ /* 0x000f280000300800 */
[----:B------:R-:W-:Y:S04]  /*33c60*/  STL [R1+0x1580], R211 ;  /* 0x001580d301007387 */ /* 0x000fe80000100800 */
[----:B------:R-:W4:Y:S04]  /*33c70*/  LDL.LU R32, [R1+0x1814] ;  /* 0x0018140001207983 */ /* 0x000f280000300800 */
[----:B------:R-:W4:Y:S04]  /*33c80*/  LDL.LU R29, [R1+0x1818] ;  /* 0x00181800011d7983 */ /* 0x000f280000300800 */
[----:B------:R-:W4:Y:S04]  /*33c90*/  LDL.LU R48, [R1+0x181c] ;  /* 0x00181c0001307983 */ /* 0x000f280000300800 */
[----:B------:R-:W4:Y:S04]  /*33ca0*/  LDL.LU R45, [R1+0x1820] ;  /* 0x00182000012d7983 */ /* 0x000f280000300800 */
[----:B------:R-:W1:Y:S01]  /*33cb0*/  S2R R12, SR_TID.X ;  /* 0x00000000000c7919 */ /* 0x000e620000002100 */
[----:B------:R-:W-:-:S03]  /*33cc0*/  SEL R5, R5, RZ, !P5 ;  /* 0x000000ff05057207 */ /* 0x000fc60006800000 */
[----:B------:R-:W4:Y:S01]  /*33cd0*/  LDL.LU R40, [R1+0x1854] ;  /* 0x0018540001287983 */ /* 0x000f220000300800 */
[----:B------:R-:W-:-:S03]  /*33ce0*/  ISETP.NE.U32.AND P6, PT, R5, RZ, PT ;  /* 0x000000ff0500720c */ /* 0x000fc60003fc5070 */
[----:B------:R-:W4:Y:S01]  /*33cf0*/  LDL.LU R37, [R1+0x1858] ;  /* 0x0018580001257983 */ /* 0x000f220000300800 */
[----:B-1----:R-:W-:-:S05]  /*33d00*/  LOP3.LUT R98, R12, 0x7f, RZ, 0xc0, !PT ;  /* 0x0000007f0c627812 */ /* 0x002fca00078ec0ff */
[----:B------:R-:W-:-:S04]  /*33d10*/  IMAD.SHL.U32 R98, R98, 0x4, RZ ;  /* 0x0000000462627824 */ /* 0x000fc800078e00ff */
[----:B------:R-:W-:-:S05]  /*33d20*/  IMAD R4, R211, 0x8000, R98 ;  /* 0x00008000d3047824 */ /* 0x000fca00078e0262 */
[----:B------:R-:W-:Y:S01]  /*33d30*/  @!PT LDS RZ, [RZ] ;  /* 0x00000000fffff984 */ /* 0x000fe20000000800 */
[----:B------:R-:W-:Y:S01]  /*33d40*/  @!PT LDS RZ, [RZ] ;  /* 0x00000000fffff984 */ /* 0x000fe20000000800 */
[----:B------:R-:W-:Y:S01]  /*33d50*/  @!PT LDS RZ, [RZ] ;  /* 0x00000000fffff984 */ /* 0x000fe20000000800 */
[----:B------:R1:W-:Y:S02]  /*33d60*/  LDGSTS.E [R4+0x20000], [R8.64], P6 ;  /* 0x2000000008047fae */ /* 0x0003e4000b121844 */
[----:B-1----:R-:W-:Y:S02]  /*33d70*/  IMAD.MOV.U32 R9, RZ, RZ, R36 ;  /* 0x000000ffff097224 */ /* 0x002fe400078e0024 */
[----:B------:R-:W-:Y:S01]  /*33d80*/  IMAD.MOV.U32 R8, RZ, RZ, R33 ;  /* 0x000000ffff087224 */ /* 0x000fe200078e0021 */
[----:B--2---:R-:W2:Y:S04]  /*33d90*/  LDL.LU R36, [R1+0x185c] ;  /* 0x00185c0001247983 */ /* 0x004ea80000300800 */
[----:B------:R-:W2:Y:S01]  /*33da0*/  LDL.LU R33, [R1+0x1860] ;  /* 0x0018600001217983 */ /* 0x000ea20000300800 */
[----:B------:R-:W-:-:S03]  /*33db0*/  ISETP.GT.AND P2, PT, R3, 0x4, PT ;  /* 0x000000040300780c */ /* 0x000fc60003f44270 */
[----:B------:R1:W-:Y:S01]  /*33dc0*/  LDGSTS.E [R4+0x20200], [R8.64], P6 ;  /* 0x2020000008047fae */ /* 0x0003e2000b121844 */
[----:B------:R-:W-:-:S04]  /*33dd0*/  SEL R5, RZ, 0x4, !P2 ;  /* 0x00000004ff057807 */ /* 0x000fc80005000000 */
[----:B------:R-:W-:-:S04]  /*33de0*/  SEL R5, R5, RZ, !P5 ;  /* 0x000000ff05057207 */ /* 0x000fc80006800000 */
[----:B------:R-:W-:Y:S02]  /*33df0*/  ISETP.NE.U32.AND P2, PT, R5, RZ, PT ;  /* 0x000000ff0500720c */ /* 0x000fe40003f45070 */
[----:B---3--:R-:W-:-:S05]  /*33e00*/  IADD3 R52, P6, R52, R49, RZ ;  /* 0x0000003134347210 */ /* 0x008fca0007fde0ff */
[----:B----4-:R-:W-:Y:S01]  /*33e10*/  IMAD.X R53, R53, 0x1, R0, P6 ;  /* 0x0000000135357824 */ /* 0x010fe200030e0600 */
[----:B------:R-:W-:-:S05]  /*33e20*/  IADD3 R41, P6, R41, R49, RZ ;  /* 0x0000003129297210 */ /* 0x000fca0007fde0ff */
[----:B------:R-:W-:Y:S01]  /*33e30*/  IMAD.X R44, R44, 0x1, R0, P6 ;  /* 0x000000012c2c7824 */ /* 0x000fe200030e0600 */
[-C--:B------:R-:W-:Y:S01]  /*33e40*/  IADD3 R29, P6, R29, R49.reuse, RZ ;  /* 0x000000311d1d7210 */ /* 0x080fe20007fde0ff */
[----:B-1----:R-:W-:Y:S01]  /*33e50*/  IMAD.MOV.U32 R8, RZ, RZ, R52 ;  /* 0x000000ffff087224 */ /* 0x002fe200078e0034 */
[----:B------:R-:W-:Y:S01]  /*33e60*/  STL [R1+0x17d8], R52 ;  /* 0x0017d83401007387 */ /* 0x000fe20000100800 */
[----:B------:R-:W-:Y:S02]  /*33e70*/  IMAD.MOV.U32 R9, RZ, RZ, R53 ;  /* 0x000000ffff097224 */ /* 0x000fe400078e0035 */
[--C-:B------:R-:W-:Y:S01]  /*33e80*/  IMAD.X R32, R32, 0x1, R0.reuse, P6 ;  /* 0x0000000120207824 */ /* 0x100fe200030e0600 */
[----:B------:R-:W-:Y:S01]  /*33e90*/  IADD3 R45, P6, R45, R49, RZ ;  /* 0x000000312d2d7210 */ /* 0x000fe20007fde0ff */
[----:B------:R-:W-:Y:S04]  /*33ea0*/  STL [R1+0x17d4], R53 ;  /* 0x0017d43501007387 */ /* 0x000fe80000100800 */
[----:B------:R-:W-:Y:S01]  /*33eb0*/  STL [R1+0x17e0], R41 ;  /* 0x0017e02901007387 */ /* 0x000fe20000100800 */
[----:B------:R-:W-:-:S03]  /*33ec0*/  IMAD.X R48, R48, 0x1, R0, P6 ;  /* 0x0000000130307824 */ /* 0x000fc600030e0600 */
[----:B------:R1:W-:Y:S04]  /*33ed0*/  STL [R1+0x17dc], R44 ;  /* 0x0017dc2c01007387 */ /* 0x0003e80000100800 */
[----:B------:R3:W-:Y:S04]  /*33ee0*/  LDGSTS.E [R4+0x21000], [R8.64], P2 ;  /* 0x2100000008047fae */ /* 0x0007e80009121844 */
[----:B------:R-:W-:Y:S04]  /*33ef0*/  STL [R1+0x1818], R29 ;  /* 0x0018181d01007387 */ /* 0x000fe80000100800 */
[----:B------:R4:W-:Y:S01]  /*33f00*/  STL [R1+0x1814], R32 ;  /* 0x0018142001007387 */ /* 0x0009e20000100800 */
[----:B---3--:R-:W-:-:S03]  /*33f10*/  IMAD.MOV.U32 R9, RZ, RZ, R44 ;  /* 0x000000ffff097224 */ /* 0x008fc600078e002c */
[----:B-1----:R-:W3:Y:S01]  /*33f20*/  LDL.LU R44, [R1+0x1894] ;  /* 0x00189400012c7983 */ /* 0x002ee20000300800 */
[----:B------:R-:W-:-:S03]  /*33f30*/  IMAD.MOV.U32 R8, RZ, RZ, R41 ;  /* 0x000000ffff087224 */ /* 0x000fc600078e0029 */
[----:B------:R-:W-:Y:S04]  /*33f40*/  STL [R1+0x1820], R45 ;  /* 0x0018202d01007387 */ /* 0x000fe80000100800 */
[----:B------:R-:W-:Y:S04]  /*33f50*/  STL [R1+0x181c], R48 ;  /* 0x00181c3001007387 */ /* 0x000fe80000100800 */
[----:B------:R-:W3:Y:S04]  /*33f60*/  LDL.LU R41, [R1+0x1898] ;  /* 0x0018980001297983 */ /* 0x000ee80000300800 */
[----:B------:R1:W-:Y:S02]  /*33f70*/  LDGSTS.E [R4+0x21200], [R8.64], P2 ;  /* 0x2120000008047fae */ /* 0x0003e40009121844 */
[----:B-1----:R-:W-:-:S02]  /*33f80*/  IMAD.MOV.U32 R9, RZ, RZ, R32 ;  /* 0x000000ffff097224 */ /* 0x002fc400078e0020 */
[----:B------:R-:W-:Y:S01]  /*33f90*/  IMAD.MOV.U32 R8, RZ, RZ, R29 ;  /* 0x000000ffff087224 */ /* 0x000fe200078e001d */
[----:B----4-:R-:W4:Y:S04]  /*33fa0*/  LDL.LU R32, [R1+0x189c] ;  /* 0x00189c0001207983 */ /* 0x010f280000300800 */
[----:B------:R-:W4:Y:S01]  /*33fb0*/  LDL.LU R29, [R1+0x18a0] ;  /* 0x0018a000011d7983 */ /* 0x000f220000300800 */
[----:B------:R-:W-:-:S04]  /*33fc0*/  ISETP.GT.AND P2, PT, R3, 0x8, PT ;  /* 0x000000080300780c */ /* 0x000fc80003f44270 */
[----:B------:R-:W-:-:S04]  /*33fd0*/  SEL R5, RZ, 0x4, !P2 ;  /* 0x00000004ff057807 */ /* 0x000fc80005000000 */
[----:B------:R-:W-:-:S04]  /*33fe0*/  SEL R5, R5, RZ, !P5 ;  /* 0x000000ff05057207 */ /* 0x000fc80006800000 */
[----:B------:R-:W-:Y:S02]  /*33ff0*/  ISETP.NE.U32.AND P2, PT, R5, RZ, PT ;  /* 0x000000ff0500720c */ /* 0x000fe40003f45070 */
[----:B------:R-:W-:-:S11]  /*34000*/  IADD3 R37, P6, R37, R49, RZ ;  /* 0x0000003125257210 */ /* 0x000fd60007fde0ff */
[----:B------:R1:W-:Y:S01]  /*34010*/  LDGSTS.E [R4+0x22000], [R8.64], P2 ;  /* 0x2200000008047fae */ /* 0x0003e20009121844 */
[----:B------:R-:W-:Y:S02]  /*34020*/  IMAD.X R40, R40, 0x1, R0, P6 ;  /* 0x0000000128287824 */ /* 0x000fe400030e0600 */
[----:B-1----:R-:W-:Y:S02]  /*34030*/  IMAD.MOV.U32 R8, RZ, RZ, R45 ;  /* 0x000000ffff087224 */ /* 0x002fe400078e002d */
[----:B------:R-:W-:-:S05]  /*34040*/  IMAD.MOV.U32 R9, RZ, RZ, R48 ;  /* 0x000000ffff097224 */ /* 0x000fca00078e0030 */
[----:B------:R1:W-:Y:S01]  /*34050*/  LDGSTS.E [R4+0x22200], [R8.64], P2 ;  /* 0x2220000008047fae */ /* 0x0003e20009121844 */
[----:B------:R-:W-:Y:S02]  /*34060*/  ISETP.GT.AND P2, PT, R3, 0xc, PT ;  /* 0x0000000c0300780c */ /* 0x000fe40003f44270 */
[----:B--2---:R-:W-:Y:S02]  /*34070*/  IADD3 R33, P6, R33, R49, RZ ;  /* 0x0000003121217210 */ /* 0x004fe40007fde0ff */
[----:B------:R-:W-:Y:S01]  /*34080*/  SEL R5, RZ, 0x4, !P2 ;  /* 0x00000004ff057807 */ /* 0x000fe20005000000 */
[----:B------:R-:W-:Y:S03]  /*34090*/  STL [R1+0x1858], R37 ;  /* 0x0018582501007387 */ /* 0x000fe60000100800 */
[----:B------:R-:W-:Y:S01]  /*340a0*/  SEL R5, R5, RZ, !P5 ;  /* 0x000000ff05057207 */ /* 0x000fe20006800000 */
[----:B------:R-:W-:Y:S01]  /*340b0*/  IMAD.X R36, R36, 0x1, R0, P6 ;  /* 0x0000000124247824 */ /* 0x000fe200030e0600 */
[----:B------:R2:W-:Y:S02]  /*340c0*/  STL [R1+0x1854], R40 ;  /* 0x0018542801007387 */ /* 0x0005e40000100800 */
[----:B------:R-:W-:-:S02]  /*340d0*/  ISETP.NE.U32.AND P2, PT, R5, RZ, PT ;  /* 0x000000ff0500720c */ /* 0x000fc40003f45070 */
[----:B------:R-:W4:Y:S04]  /*340e0*/  LDL.LU R53, [R1+0x18d4] ;  /* 0x0018d40001357983 */ /* 0x000f280000300800 */
[----:B------:R-:W-:Y:S04]  /*340f0*/  STL [R1+0x1860], R33 ;  /* 0x0018602101007387 */ /* 0x000fe80000100800 */
[----:B------:R2:W-:Y:S04]  /*34100*/  STL [R1+0x185c], R36 ;  /* 0x00185c2401007387 */ /* 0x0005e80000100800 */
[----:B------:R-:W4:Y:S01]  /*34110*/  LDL.LU R52, [R1+0x18d8] ;  /* 0x0018d80001347983 */ /* 0x000f220000300800 */
[----:B-1----:R-:W-:-:S02]  /*34120*/  IMAD.MOV.U32 R8, RZ, RZ, R37 ;  /* 0x000000ffff087224 */ /* 0x002fc400078e0025 */
[----:B------:R-:W-:Y:S02]  /*34130*/  IMAD.MOV.U32 R9, RZ, RZ, R40 ;  /* 0x000000ffff097224 */ /* 0x000fe400078e0028 */
[----:B--2---:R-:W4:Y:S04]  /*34140*/  LDL.LU R40, [R1+0x18dc] ;  /* 0x0018dc0001287983 */ /* 0x004f280000300800 */
[----:B------:R-:W4:Y:S04]  /*34150*/  LDL.LU R37, [R1+0x18e0] ;  /* 0x0018e00001257983 */ /* 0x000f280000300800 */
[----:B------:R1:W-:Y:S02]  /*34160*/  LDGSTS.E [R4+0x23000], [R8.64], P2 ;  /* 0x2300000008047fae */ /* 0x0003e40009121844 */
[----:B-1----:R-:W-:-:S02]  /*34170*/  IMAD.MOV.U32 R9, RZ, RZ, R36 ;  /* 0x000000ffff097224 */ /* 0x002fc400078e0024 */
[----:B------:R-:W-:Y:S01]  /*34180*/  IMAD.MOV.U32 R8, RZ, RZ, R33 ;  /* 0x000000ffff087224 */ /* 0x000fe200078e0021 */
[----:B------:R-:W4:Y:S04]  /*34190*/  LDL.LU R36, [R1+0x1914] ;  /* 0x0019140001247983 */ /* 0x000f280000300800 */
[----:B------:R-:W4:Y:S04]  /*341a0*/  LDL.LU R33, [R1+0x1918] ;  /* 0x0019180001217983 */ /* 0x000f280000300800 */
[----:B------:R-:W4:Y:S04]  /*341b0*/  LDL.LU R48, [R1+0x191c] ;  /* 0x00191c0001307983 */ /* 0x000f280000300800 */
[----:B------:R-:W4:Y:S04]  /*341c0*/  LDL.LU R45, [R1+0x1920] ;  /* 0x00192000012d7983 */ /* 0x000f280000300800 */
[----:B------:R1:W-:Y:S01]  /*341d0*/  LDGSTS.E [R4+0x23200], [R8.64], P2 ;  /* 0x2320000008047fae */ /* 0x0003e20009121844 */
[----:B------:R-:W-:-:S04]  /*341e0*/  ISETP.GT.AND P2, PT, R3, 0x10, PT ;  /* 0x000000100300780c */ /* 0x000fc80003f44270 */
[----:B------:R-:W-:-:S04]  /*341f0*/  SEL R5, RZ, 0x4, !P2 ;  /* 0x00000004ff057807 */ /* 0x000fc80005000000 */
[----:B------:R-:W-:-:S04]  /*34200*/  SEL R5, R5, RZ, !P5 ;  /* 0x000000ff05057207 */ /* 0x000fc80006800000 */
[----:B------:R-:W-:Y:S02]  /*34210*/  ISETP.NE.U32.AND P2, PT, R5, RZ, PT ;  /* 0x000000ff0500720c */ /* 0x000fe40003f45070 */
[----:B---3--:R-:W-:-:S05]  /*34220*/  IADD3 R41, P6, R41, R49, RZ ;  /* 0x0000003129297210 */ /* 0x008fca0007fde0ff */
[----:B------:R-:W-:Y:S01]  /*34230*/  IMAD.X R44, R44, 0x1, R0, P6 ;  /* 0x000000012c2c7824 */ /* 0x000fe200030e0600 */
[----:B------:R-:W-:Y:S01]  /*34240*/  STL [R1+0x1898], R41 ;  /* 0x0018982901007387 */ /* 0x000fe20000100800 */
[----:B-1----:R-:W-:-:S03]  /*34250*/  IMAD.MOV.U32 R8, RZ, RZ, R41 ;  /* 0x000000ffff087224 */ /* 0x002fc600078e0029 */
[----:B------:R1:W-:Y:S01]  /*34260*/  STL [R1+0x1894], R44 ;  /* 0x0018942c01007387 */ /* 0x0003e20000100800 */
[----:B------:R-:W-:-:S05]  /*34270*/  IMAD.MOV.U32 R9, RZ, RZ, R44 ;  /* 0x000000ffff097224 */ /* 0x000fca00078e002c */
[----:B------:R3:W-:Y:S01]  /*34280*/  LDGSTS.E [R4+0x24000], [R8.64], P2 ;  /* 0x2400000008047fae */ /* 0x0007e20009121844 */
[----:B----4-:R-:W-:-:S05]  /*34290*/  IADD3 R29, P6, R29, R49, RZ ;  /* 0x000000311d1d7210 */ /* 0x010fca0007fde0ff */
[----:B------:R-:W-:Y:S01]  /*342a0*/  IMAD.X R32, R32, 0x1, R0, P6 ;  /* 0x0000000120207824 */ /* 0x000fe200030e0600 */
[----:B------:R-:W-:Y:S04]  /*342b0*/  STL [R1+0x18a0], R29 ;  /* 0x0018a01d01007387 */ /* 0x000fe80000100800 */
[----:B------:R4:W-:Y:S04]  /*342c0*/  STL [R1+0x189c], R32 ;  /* 0x00189c2001007387 */ /* 0x0009e80000100800 */
[----:B-1----:R-:W2:Y:S04]  /*342d0*/  LDL.LU R44, [R1+0x1954] ;  /* 0x00195400012c7983 */ /* 0x002ea80000300800 */
[----:B------:R-:W2:Y:S01]  /*342e0*/  LDL.LU R41, [R1+0x1958] ;  /* 0x0019580001297983 */ /* 0x000ea20000300800 */
[----:B---3--:R-:W-:-:S02]  /*342f0*/  IMAD.MOV.U32 R9, RZ, RZ, R32 ;  /* 0x000000ffff097224 */ /* 0x008fc400078e0020 */
[----:B------:R-:W-:Y:S01]  /*34300*/  IMAD.MOV.U32 R8, RZ, RZ, R29 ;  /* 0x000000ffff087224 */ /* 0x000fe200078e001d */
[----:B----4-:R-:W3:Y:S04]  /*34310*/  LDL.LU R32, [R1+0x195c] ;  /* 0x00195c0001207983 */ /* 0x010ee80000300800 */
[----:B------:R-:W4:Y:S04]  /*34320*/  LDL.LU R29, [R1+0x1960] ;  /* 0x00196000011d7983 */ /* 0x000f280000300800 */
[----:B------:R1:W-:Y:S01]  /*34330*/  LDGSTS.E [R4+0x24200], [R8.64], P2 ;  /* 0x2420000008047fae */ /* 0x0003e20009121844 */
[----:B------:R-:W-:-:S04]  /*34340*/  ISETP.GT.AND P2, PT, R3, 0x14, PT ;  /* 0x000000140300780c */ /* 0x000fc80003f44270 */
[----:B------:R-:W-:-:S04]  /*34350*/  SEL R5, RZ, 0x4, !P2 ;  /* 0x00000004ff057807 */ /* 0x000fc80005000000 */
[----:B------:R-:W-:-:S04]  /*34360*/  SEL R5, R5, RZ, !P5 ;  /* 0x000000ff05057207 */ /* 0x000fc80006800000 */
[----:B------:R-:W-:Y:S02]  /*34370*/  ISETP.NE.U32.AND P2, PT, R5, RZ, PT ;  /* 0x000000ff0500720c */ /* 0x000fe40003f45070 */
[----:B------:R-:W-:-:S05]  /*34380*/  IADD3 R52, P6, R52, R49, RZ ;  /* 0x0000003134347210 */ /* 0x000fca0007fde0ff */
[----:B------:R-:W-:Y:S01]  /*34390*/  IMAD.X R53, R53, 0x1, R0, P6 ;  /* 0x0000000135357824 */ /* 0x000fe200030e0600 */
[----:B------:R-:W-:-:S05]  /*343a0*/  IADD3 R37, P6, R37, R49, RZ ;  /* 0x0000003125257210 */ /* 0x000fca0007fde0ff */
[----:B------:R-:W-:Y:S01]  /*343b0*/  IMAD.X R40, R40, 0x1, R0, P6 ;  /* 0x0000000128287824 */ /* 0x000fe200030e0600 */
[----:B------:R-:W-:Y:S01]  /*343c0*/  STL [R1+0x18d8], R52 ;  /* 0x0018d83401007387 */ /* 0x000fe20000100800 */
[----:B-1----:R-:W-:Y:S02]  /*343d0*/  IMAD.MOV.U32 R8, RZ, RZ, R52 ;  /* 0x000000ffff087224 */ /* 0x002fe400078e0034 */
[----:B------:R-:W-:Y:S01]  /*343e0*/  IMAD.MOV.U32 R9, RZ, RZ, R53 ;  /* 0x000000ffff097224 */ /* 0x000fe200078e0035 */
[----:B------:R-:W-:Y:S01]  /*343f0*/  STL [R1+0x18d4], R53 ;  /* 0x0018d43501007387 */ /* 0x000fe20000100800 */
[----:B------:R-:W-:-:S03]  /*34400*/  IADD3 R33, P6, R33, R49, RZ ;  /* 0x0000003121217210 */ /* 0x000fc60007fde0ff */
[----:B------:R1:W-:Y:S02]  /*34410*/  LDGSTS.E [R4+0x25000], [R8.64], P2 ;  /* 0x2500000008047fae */ /* 0x0003e40009121844 */
[--C-:B------:R-:W-:Y:S01]  /*34420*/  IMAD.X R36, R36, 0x1, R0.reuse, P6 ;  /* 0x0000000124247824 */ /* 0x100fe200030e0600 */
[----:B------:R-:W-:Y:S01]  /*34430*/  IADD3 R45, P6, R45, R49, RZ ;  /* 0x000000312d2d7210 */ /* 0x000fe20007fde0ff */
[----:B------:R-:W-:Y:S04]  /*34440*/  STL [R1+0x18e0], R37 ;  /* 0x0018e02501007387 */ /* 0x000fe80000100800 */
[----:B------:R1:W-:Y:S01]  /*34450*/  STL [R1+0x18dc], R40 ;  /* 0x0018dc2801007387 */ /* 0x0003e20000100800 */
[----:B------:R-:W-:Y:S02]  /*34460*/  IMAD.X R48, R48, 0x1, R0, P6 ;  /* 0x0000000130307824 */ /* 0x000fe400030e0600 */
[----:B-1----:R-:W-:Y:S01]  /*34470*/  IMAD.MOV.U32 R9, RZ, RZ, R40 ;  /* 0x000000ffff097224 */ /* 0x002fe200078e0028 */
[----:B------:R-:W-:Y:S01]  /*34480*/  STL [R1+0x1918], R33 ;  /* 0x0019182101007387 */ /* 0x000fe20000100800 */
[----:B------:R-:W-:-:S03]  /*34490*/  IMAD.MOV.U32 R8, RZ, RZ, R37 ;  /* 0x000000ffff087224 */ /* 0x000fc600078e0025 */
[----:B------:R1:W-:Y:S04]  /*344a0*/  STL [R1+0x1914], R36 ;  /* 0x0019142401007387 */ /* 0x0003e80000100800 */
[----:B------:R-:W3:Y:S04]  /*344b0*/  LDL.LU R40, [R1+0x17a4] ;  /* 0x0017a40001287983 */ /* 0x000ee80000300800 */
[----:B------:R-:W-:Y:S04]  /*344c0*/  STL [R1+0x1920], R45 ;  /* 0x0019202d01007387 */ /* 0x000fe80000100800 */
[----:B------:R-:W-:Y:S04]  /*344d0*/  STL [R1+0x191c], R48 ;  /* 0x00191c3001007387 */ /* 0x000fe80000100800 */
[----:B------:R-:W3:Y:S04]  /*344e0*/  LDL.LU R37, [R1+0x17a8] ;  /* 0x0017a80001257983 */ /* 0x000ee80000300800 */
[----:B------:R1:W-:Y:S01]  /*344f0*/  LDGSTS.E [R4+0x25200], [R8.64], P2 ;  /* 0x2520000008047fae */ /* 0x0003e20009121844 */
[----:B------:R-:W-:-:S04]  /*34500*/  ISETP.GT.AND P2, PT, R3, 0x18, PT ;  /* 0x000000180300780c */ /* 0x000fc80003f44270 */
[----:B------:R-:W-:Y:S01]  /*34510*/  SEL R5, RZ, 0x4, !P2 ;  /* 0x00000004ff057807 */ /* 0x000fe20005000000 */
[----:B-1----:R-:W-:Y:S02]  /*34520*/  IMAD.MOV.U32 R9, RZ, RZ, R36 ;  /* 0x000000ffff097224 */ /* 0x002fe400078e0024 */
[----:B------:R-:W-:Y:S01]  /*34530*/  IMAD.MOV.U32 R8, RZ, RZ, R33 ;  /* 0x000000ffff087224 */ /* 0x000fe200078e0021 */
[----:B------:R-:W3:Y:S04]  /*34540*/  LDL.LU R36, [R1+0x17ac] ;  /* 0x0017ac0001247983 */ /* 0x000ee80000300800 */
[----:B------:R-:W3:Y:S01]  /*34550*/  LDL.LU R33, [R1+0x17b0] ;  /* 0x0017b00001217983 */ /* 0x000ee20000300800 */
[----:B------:R-:W-:-:S04]  /*34560*/  SEL R5, R5, RZ, !P5 ;  /* 0x000000ff05057207 */ /* 0x000fc80006800000 */
[----:B------:R-:W-:Y:S11]  /*34570*/  ISETP.NE.U32.AND P2, PT, R5, RZ, PT ;  /* 0x000000ff0500720c */ /* 0x000ff60003f45070 */
[----:B------:R-:W-:Y:S02]  /*34580*/  @!UPT UIADD3 URZ, URZ, URZ, URZ ;  /* 0x0000003f3f3ff290 */ /* 0x000fe4000fffe03f */
[----:B------:R1:W-:Y:S02]  /*34590*/  LDGSTS.E [R4+0x26000], [R8.64], P2 ;  /* 0x2600000008047fae */ /* 0x0003e40009121844 */
[----:B-1----:R-:W-:Y:S02]  /*345a0*/  IMAD.MOV.U32 R8, RZ, RZ, R45 ;  /* 0x000000ffff087224 */ /* 0x002fe400078e002d */
[----:B------:R-:W-:-:S05]  /*345b0*/  IMAD.MOV.U32 R9, RZ, RZ, R48 ;  /* 0x000000ffff097224 */ /* 0x000fca00078e0030 */
[----:B------:R1:W-:Y:S01]  /*345c0*/  LDGSTS.E [R4+0x26200], [R8.64], P2 ;  /* 0x2620000008047fae */ /* 0x0003e20009121844 */
[----:B------:R-:W-:-:S04]  /*345d0*/  ISETP.GT.AND P2, PT, R3, 0x1c, PT ;  /* 0x0000001c0300780c */ /* 0x000fc80003f44270 */
[----:B------:R-:W-:-:S04]  /*345e0*/  SEL R5, RZ, 0x4, !P2 ;  /* 0x00000004ff057807 */ /* 0x000fc80005000000 */
[----:B------:R-:W-:-:S04]  /*345f0*/  SEL R5, R5, RZ, !P5 ;  /* 0x000000ff05057207 */ /* 0x000fc80006800000 */
[----:B------:R-:W-:Y:S02]  /*34600*/  ISETP.NE.U32.AND P2, PT, R5, RZ, PT ;  /* 0x000000ff0500720c */ /* 0x000fe40003f45070 */
[----:B--2---:R-:W-:-:S05]  /*34610*/  IADD3 R41, P6, R41, R49, RZ ;  /* 0x0000003129297210 */ /* 0x004fca0007fde0ff */
[--C-:B------:R-:W-:Y:S01]  /*34620*/  IMAD.X R44, R44, 0x1, R0.reuse, P6 ;  /* 0x000000012c2c7824 */ /* 0x100fe200030e0600 */
[----:B----4-:R-:W-:Y:S01]  /*34630*/  IADD3 R29, P6, R29, R49, RZ ;  /* 0x000000311d1d7210 */ /* 0x010fe20007fde0ff */
[----:B------:R2:W-:Y:S04]  /*34640*/  STL [R1+0x1958], R41 ;  /* 0x0019582901007387 */ /* 0x0005e80000100800 */
[----:B---3--:R-:W-:Y:S01]  /*34650*/  IMAD.X R32, R32, 0x1, R0, P6 ;  /* 0x0000000120207824 */ /* 0x008fe200030e0600 */
[----:B------:R3:W-:Y:S04]  /*34660*/  STL [R1+0x1954], R44 ;  /* 0x0019542c01007387 */ /* 0x0007e80000100800 */
[----:B------:R-:W4:Y:S04]  /*34670*/  LDL.LU R53, [R1+0x17e4] ;  /* 0x0017e40001357983 */ /* 0x000f280000300800 */
[----:B------:R-:W-:Y:S04]  /*34680*/  STL [R1+0x1960], R29 ;  /* 0x0019601d01007387 */ /* 0x000fe80000100800 */
[----:B------:R3:W-:Y:S04]  /*34690*/  STL [R1+0x195c], R32 ;  /* 0x00195c2001007387 */ /* 0x0007e80000100800 */
[----:B------:R-:W4:Y:S01]  /*346a0*/  LDL.LU R52, [R1+0x17e8] ;  /* 0x0017e80001347983 */ /* 0x000f220000300800 */
[----:B-1----:R-:W-:-:S02]  /*346b0*/  IMAD.MOV.U32 R8, RZ, RZ, R41 ;  /* 0x000000ffff087224 */ /* 0x002fc400078e0029 */
[----:B------:R-:W-:Y:S01]  /*346c0*/  IMAD.MOV.U32 R9, RZ, RZ, R44 ;  /* 0x000000ffff097224 */ /* 0x000fe200078e002c */
[----:B--2---:R-:W2:Y:S04]  /*346d0*/  LDL.LU R41, [R1+0x17f0] ;  /* 0x0017f00001297983 */ /* 0x004ea80000300800 */
[----:B------:R1:W-:Y:S04]  /*346e0*/  LDGSTS.E [R4+0x27000], [R8.64], P2 ;  /* 0x2700000008047fae */ /* 0x0003e80009121844 */
[----:B---3--:R-:W3:Y:S01]  /*346f0*/  LDL.LU R44, [R1+0x17ec] ;  /* 0x0017ec00012c7983 */ /* 0x008ee20000300800 */
[----:B-1----:R-:W-:-:S02]  /*34700*/  IMAD.MOV.U32 R9, RZ, RZ, R32 ;  /* 0x000000ffff097224 */ /* 0x002fc400078e0020 */
[----:B------:R-:W-:Y:S01]  /*34710*/  IMAD.MOV.U32 R8, RZ, RZ, R29 ;  /* 0x000000ffff087224 */ /* 0x000fe200078e001d */
[----:B------:R-:W3:Y:S04]  /*34720*/  LDL.LU R32, [R1+0x1824] ;  /* 0x0018240001207983 */ /* 0x000ee80000300800 */
[----:B------:R-:W3:Y:S04]  /*34730*/  LDL.LU R29, [R1+0x1828] ;  /* 0x00182800011d7983 */ /* 0x000ee80000300800 */
[----:B------:R-:W3:Y:S04]  /*34740*/  LDL.LU R48, [R1+0x182c] ;  /* 0x00182c0001307983 */ /* 0x000ee80000300800 */
[----:B------:R-:W3:Y:S04]  /*34750*/  LDL.LU R45, [R1+0x1830] ;  /* 0x00183000012d7983 */ /* 0x000ee80000300800 */
[----:B------:R-:W1:Y:S04]  /*34760*/  S2R R57, SR_TID.X ;  /* 0x0000000000397919 */ /* 0x000e680000002100 */
[----:B------:R1:W-:Y:S01]  /*34770*/  LDGSTS.E [R4+0x27200], [R8.64], P2 ;  /* 0x2720000008047fae */ /* 0x0003e20009121844 */
[----:B------:R-:W-:-:S04]  /*34780*/  ISETP.GT.AND P2, PT, R3, 0x1, PT ;  /* 0x000000010300780c */ /* 0x000fc80003f44270 */
[----:B-1----:R-:W-:-:S04]  /*34790*/  SEL R4, RZ, 0x4, !P2 ;  /* 0x00000004ff047807 */ /* 0x002fc80005000000 */
[----:B------:R-:W-:Y:S02]  /*347a0*/  SEL R4, R4, RZ, !P5 ;  /* 0x000000ff04047207 */ /* 0x000fe40006800000 */
[----:B------:R-:W-:Y:S02]  /*347b0*/  LOP3.LUT R57, R57, 0x7f, RZ, 0xc0, !PT ;  /* 0x0000007f39397812 */ /* 0x000fe400078ec0ff */
[----:B------:R-:W-:-:S03]  /*347c0*/  ISETP.NE.U32.AND P2, PT, R4, RZ, PT ;  /* 0x000000ff0400720c */ /* 0x000fc60003f45070 */
[----:B------:R-:W-:-:S05]  /*347d0*/  IMAD.SHL.U32 R57, R57, 0x4, RZ ;  /* 0x0000000439397824 */ /* 0x000fca00078e00ff */
[----:B------:R-:W-:Y:S02]  /*347e0*/  LOP3.LUT R56, R57, 0x20, RZ, 0x3c, !PT ;  /* 0x0000002039387812 */ /* 0x000fe400078e3cff */
[----:B------:R-:W-:-:S05]  /*347f0*/  IADD3 R37, P6, R37, R49, RZ ;  /* 0x0000003125257210 */ /* 0x000fca0007fde0ff */
[----:B------:R-:W-:Y:S01]  /*34800*/  IMAD.X R40, R40, 0x1, R0, P6 ;  /* 0x0000000128287824 */ /* 0x000fe200030e0600 */
[----:B------:R-:W-:Y:S01]  /*34810*/  STL [R1+0x17a8], R37 ;  /* 0x0017a82501007387 */ /* 0x000fe20000100800 */
[----:B------:R-:W-:-:S03]  /*34820*/  IMAD R4, R211, 0x8000, R56 ;  /* 0x00008000d3047824 */ /* 0x000fc600078e0238 */
[----:B------:R1:W-:Y:S01]  /*34830*/  STL [R1+0x17a4], R40 ;  /* 0x0017a42801007387 */ /* 0x0003e20000100800 */
[----:B------:R-:W-:Y:S02]  /*34840*/  IMAD.MOV.U32 R8, RZ, RZ, R37 ;  /* 0x000000ffff087224 */ /* 0x000fe400078e0025 */
[----:B------:R-:W-:-:S05]  /*34850*/  IMAD.MOV.U32 R9, RZ, RZ, R40 ;  /* 0x000000ffff097224 */ /* 0x000fca00078e0028 */
[----:B------:R1:W-:Y:S01]  /*34860*/  LDGSTS.E [R4+0x20400], [R8.64], P2 ;  /* 0x2040000008047fae */ /* 0x0003e20009121844 */
[----:B------:R-:W-:-:S05]  /*34870*/  IADD3 R33, P6, R33, R49, RZ ;  /* 0x0000003121217210 */ /* 0x000fca0007fde0ff */
[----:B------:R-:W-:Y:S01]  /*34880*/  IMAD.X R36, R36, 0x1, R0, P6 ;  /* 0x0000000124247824 */ /* 0x000fe200030e0600 */
[----:B------:R-:W-:Y:S04]  /*34890*/  STL [R1+0x17b0], R33 ;  /* 0x0017b02101007387 */ /* 0x000fe80000100800 */
[----:B------:R1:W-:Y:S04]  /*348a0*/  STL [R1+0x17ac], R36 ;  /* 0x0017ac2401007387 */ /* 0x0003e80000100800 */
[----:B-1----:R-:W3:Y:S04]  /*348b0*/  LDL.LU R40, [R1+0x1864] ;  /* 0x0018640001287983 */ /* 0x002ee80000300800 */
[----:B------:R-:W3:Y:S01]  /*348c0*/  LDL.LU R37, [R1+0x1868] ;  /* 0x0018680001257983 */ /* 0x000ee20000300800 */
[----:B------:R-:W-:-:S02]  /*348d0*/  IMAD.MOV.U32 R9, RZ, RZ, R36 ;  /* 0x000000ffff097224 */ /* 0x000fc400078e0024 */
[----:B------:R-:W-:Y:S01]  /*348e0*/  IMAD.MOV.U32 R8, RZ, RZ, R33 ;  /* 0x000000ffff087224 */ /* 0x000fe200078e0021 */
[----:B------:R-:W3:Y:S04]  /*348f0*/  LDL.LU R36, [R1+0x186c] ;  /* 0x00186c0001247983 */ /* 0x000ee80000300800 */
[----:B------:R-:W3:Y:S04]  /*34900*/  LDL.LU R33, [R1+0x1870] ;  /* 0x0018700001217983 */ /* 0x000ee80000300800 */
[----:B------:R1:W-:Y:S01]  /*34910*/  LDGSTS.E [R4+0x20600], [R8.64], P2 ;  /* 0x2060000008047fae */ /* 0x0003e20009121844 */
[----:B------:R-:W-:-:S04]  /*34920*/  ISETP.GT.AND P2, PT, R3, 0x5, PT ;  /* 0x000000050300780c */ /* 0x000fc80003f44270 */
[----:B------:R-:W-:-:S04]  /*34930*/  SEL R5, RZ, 0x4, !P2 ;  /* 0x00000004ff057807 */ /* 0x000fc80005000000 */
[----:B------:R-:W-:-:S04]  /*34940*/  SEL R5, R5, RZ, !P5 ;  /* 0x000000ff05057207 */ /* 0x000fc80006800000 */
[----:B------:R-:W-:Y:S02]  /*34950*/  ISETP.NE.U32.AND P2, PT, R5, RZ, PT ;  /* 0x000000ff0500720c */ /* 0x000fe40003f45070 */
[----:B----4-:R-:W-:-:S05]  /*34960*/  IADD3 R52, P6, R52, R49, RZ ;  /* 0x0000003134347210 */ /* 0x010fca0007fde0ff */
[----:B------:R-:W-:Y:S01]  /*34970*/  IMAD.X R53, R53, 0x1, R0, P6 ;  /* 0x0000000135357824 */ /* 0x000fe200030e0600 */
[----:B--2---:R-:W-:-:S05]  /*34980*/  IADD3 R41, P6, R41, R49, RZ ;  /* 0x0000003129297210 */ /* 0x004fca0007fde0ff */
[----:B---3--:R-:W-:Y:S01]  /*34990*/  IMAD.X R44, R44, 0x1, R0, P6 ;  /* 0x000000012c2c7824 */ /* 0x008fe200030e0600 */
        /* <DEDUP_REMOVED lines=15> */
[----:B--2---:R-:W2:Y:S04]  /*34a90*/  LDL.LU R44, [R1+0x18a4] ;  /* 0x0018a400012c7983 */ /* 0x004ea80000300800 */
[----:B------:R-:W-:Y:S04]  /*34aa0*/  STL [R1+0x1830], R45 ;  /* 0x0018302d01007387 */ /* 0x000fe80000100800 */
[----:B------:R-:W-:Y:S04]  /*34ab0*/  STL [R1+0x182c], R48 ;  /* 0x00182c3001007387 */ /* 0x000fe80000100800 */
[----:B------:R-:W3:Y:S04]  /*34ac0*/  LDL.LU R41, [R1+0x18a8] ;  /* 0x0018a80001297983 */ /* 0x000ee80000300800 */
[----:B------:R4:W-:Y:S02]  /*34ad0*/  LDGSTS.E [R4+0x21600], [R8.64], P2 ;  /* 0x2160000008047fae */ /* 0x0009e40009121844 */
[----:B----4-:R-:W-:-:S02]  /*34ae0*/  IMAD.MOV.U32 R9, RZ, RZ, R32 ;  /* 0x000000ffff097224 */ /* 0x010fc400078e0020 */
[----:B------:R-:W-:Y:S01]  /*34af0*/  IMAD.MOV.U32 R8, RZ, RZ, R29 ;  /* 0x000000ffff087224 */ /* 0x000fe200078e001d */
[----:B-1----:R-:W4:Y:S04]  /*34b00*/  LDL.LU R32, [R1+0x18ac] ;  /* 0x0018ac0001207983 */ /* 0x002f280000300800 */
[----:B------:R-:W4:Y:S01]  /*34b10*/  LDL.LU R29, [R1+0x18b0] ;  /* 0x0018b000011d7983 */ /* 0x000f220000300800 */
[----:B------:R-:W-:-:S04]  /*34b20*/  ISETP.GT.AND P2, PT, R3, 0x9, PT ;  /* 0x000000090300780c */ /* 0x000fc80003f44270 */
[----:B------:R-:W-:-:S04]  /*34b30*/  SEL R5, RZ, 0x4, !P2 ;  /* 0x00000004ff057807 */ /* 0x000fc80005000000 */
[----:B------:R-:W-:-:S04]  /*34b40*/  SEL R5, R5, RZ, !P5 ;  /* 0x000000ff05057207 */ /* 0x000fc80006800000 */
[----:B------:R-:W-:Y:S11]  /*34b50*/  ISETP.NE.U32.AND P2, PT, R5, RZ, PT ;  /* 0x000000ff0500720c */ /* 0x000ff60003f45070 */
[----:B------:R-:W-:Y:S02]  /*34b60*/  @!UPT UIADD3 URZ, URZ, URZ, URZ ;  /* 0x0000003f3f3ff290 */ /* 0x000fe4000fffe03f */
[----:B------:R1:W-:Y:S01]  /*34b70*/  LDGSTS.E [R4+0x22400], [R8.64], P2 ;  /* 0x2240000008047fae */ /* 0x0003e20009121844 */
[----:B------:R-:W-:-:S05]  /*34b80*/  IADD3 R37, P6, R37, R49, RZ ;  /* 0x0000003125257210 */ /* 0x000fca0007fde0ff */
[--C-:B------:R-:W-:Y:S01]  /*34b90*/  IMAD.X R40, R40, 0x1, R0.reuse, P6 ;  /* 0x0000000128287824 */ /* 0x100fe200030e0600 */
[----:B------:R-:W-:Y:S01]  /*34ba0*/  IADD3 R33, P6, R33, R49, RZ ;  /* 0x0000003121217210 */ /* 0x000fe20007fde0ff */
[----:B------:R-:W-:Y:S04]  /*34bb0*/  STL [R1+0x1868], R37 ;  /* 0x0018682501007387 */ /* 0x000fe80000100800 */
[----:B------:R-:W-:Y:S01]  /*34bc0*/  IMAD.X R36, R36, 0x1, R0, P6 ;  /* 0x0000000124247824 */ /* 0x000fe200030e0600 */
[----:B------:R1:W-:Y:S02]  /*34bd0*/  STL [R1+0x1864], R40 ;  /* 0x0018642801007387 */ /* 0x0003e40000100800 */
[----:B-1----:R-:W-:Y:S02]  /*34be0*/  IMAD.MOV.U32 R8, RZ, RZ, R45 ;  /* 0x000000ffff087224 */ /* 0x002fe400078e002d */
[----:B------:R-:W-:Y:S01]  /*34bf0*/  IMAD.MOV.U32 R9, RZ, RZ, R48 ;  /* 0x000000ffff097224 */ /* 0x000fe200078e0030 */
[----:B------:R-:W4:Y:S04]  /*34c00*/  LDL.LU R53, [R1+0x18e4] ;  /* 0x0018e40001357983 */ /* 0x000f280000300800 */
[----:B------:R-:W-:Y:S04]  /*34c10*/  STL [R1+0x1870], R33 ;  /* 0x0018702101007387 */ /* 0x000fe80000100800 */
[----:B------:R1:W-:Y:S04]  /*34c20*/  STL [R1+0x186c], R36 ;  /* 0x00186c2401007387 */ /* 0x0003e80000100800 */
[----:B------:R-:W4:Y:S04]  /*34c30*/  LDL.LU R52, [R1+0x18e8] ;  /* 0x0018e80001347983 */ /* 0x000f280000300800 */
[----:B------:R1:W-:Y:S01]  /*34c40*/  LDGSTS.E [R4+0x22600], [R8.64], P2 ;  /* 0x2260000008047fae */ /* 0x0003e20009121844 */
[----:B------:R-:W-:-:S04]  /*34c50*/  ISETP.GT.AND P2, PT, R3, 0xd, PT ;  /* 0x0000000d0300780c */ /* 0x000fc80003f44270 */
[----:B------:R-:W-:Y:S01]  /*34c60*/  SEL R5, RZ, 0x4, !P2 ;  /* 0x00000004ff057807 */ /* 0x000fe20005000000 */
[----:B-1----:R-:W-:Y:S02]  /*34c70*/  IMAD.MOV.U32 R9, RZ, RZ, R40 ;  /* 0x000000ffff097224 */ /* 0x002fe400078e0028 */
[----:B------:R-:W-:Y:S01]  /*34c80*/  IMAD.MOV.U32 R8, RZ, RZ, R37 ;  /* 0x000000ffff087224 */ /* 0x000fe200078e0025 */
[----:B------:R-:W4:Y:S04]  /*34c90*/  LDL.LU R40, [R1+0x18ec] ;  /* 0x0018ec0001287983 */ /* 0x000f280000300800 */
[----:B------:R-:W4:Y:S01]  /*34ca0*/  LDL.LU R37, [R1+0x18f0] ;  /* 0x0018f00001257983 */ /* 0x000f220000300800 */
[----:B------:R-:W-:-:S03]  /*34cb0*/  SEL R5, R5, RZ, !P5 ;  /* 0x000000ff05057207 */ /* 0x000fc60006800000 */
[----:B------:R-:W4:Y:S01]  /*34cc0*/  LDL.LU R48, [R1+0x1924] ;  /* 0x0019240001307983 */ /* 0x000f220000300800 */
[----:B------:R-:W-:-:S03]  /*34cd0*/  ISETP.NE.U32.AND P2, PT, R5, RZ, PT ;  /* 0x000000ff0500720c */ /* 0x000fc60003f45070 */
[----:B------:R-:W4:Y:S10]  /*34ce0*/  LDL.LU R45, [R1+0x1928] ;  /* 0x00192800012d7983 */ /* 0x000f340000300800 */
[----:B------:R1:W-:Y:S02]  /*34cf0*/  LDGSTS.E [R4+0x23400], [R8.64], P2 ;  /* 0x2340000008047fae */ /* 0x0003e40009121844 */
[----:B-1----:R-:W-:-:S02]  /*34d00*/  IMAD.MOV.U32 R8, RZ, RZ, R33 ;  /* 0x000000ffff087224 */ /* 0x002fc400078e0021 */
[----:B------:R-:W-:Y:S02]  /*34d10*/  IMAD.MOV.U32 R9, RZ, RZ, R36 ;  /* 0x000000ffff097224 */ /* 0x000fe400078e0024 */
[----:B------:R-:W4:Y:S04]  /*34d20*/  LDL.LU R36, [R1+0x192c] ;  /* 0x00192c0001247983 */ /* 0x000f280000300800 */
[----:B------:R1:W-:Y:S01]  /*34d30*/  LDGSTS.E [R4+0x23600], [R8.64], P2 ;  /* 0x2360000008047fae */ /* 0x0003e20009121844 */
[----:B------:R-:W-:-:S03]  /*34d40*/  ISETP.GT.AND P2, PT, R3, 0x11, PT ;  /* 0x000000110300780c */ /* 0x000fc60003f44270 */
[----:B------:R-:W4:Y:S01]  /*34d50*/  LDL.LU R33, [R1+0x1930] ;  /* 0x0019300001217983 */ /* 0x000f220000300800 */
[----:B------:R-:W-:-:S04]  /*34d60*/  SEL R5, RZ, 0x4, !P2 ;  /* 0x00000004ff057807 */ /* 0x000fc80005000000 */
[----:B------:R-:W-:-:S04]  /*34d70*/  SEL R5, R5, RZ, !P5 ;  /* 0x000000ff05057207 */ /* 0x000fc80006800000 */
[----:B------:R-:W-:Y:S02]  /*34d80*/  ISETP.NE.U32.AND P2, PT, R5, RZ, PT ;  /* 0x000000ff0500720c */ /* 0x000fe40003f45070 */
[----:B---3--:R-:W-:-:S05]  /*34d90*/  IADD3 R41, P6, R41, R49, RZ ;  /* 0x0000003129297210 */ /* 0x008fca0007fde0ff */
[----:B--2---:R-:W-:Y:S02]  /*34da0*/  IMAD.X R44, R44, 0x1, R0, P6 ;  /* 0x000000012c2c7824 */ /* 0x004fe400030e0600 */
[----:B-1----:R-:W-:Y:S02]  /*34db0*/  IMAD.MOV.U32 R8, RZ, RZ, R41 ;  /* 0x000000ffff087224 */ /* 0x002fe400078e0029 */
[----:B------:R-:W-:Y:S01]  /*34dc0*/  IMAD.MOV.U32 R9, RZ, RZ, R44 ;  /* 0x000000ffff097224 */ /* 0x000fe200078e002c */
[----:B------:R-:W-:Y:S04]  /*34dd0*/  STL [R1+0x18a8], R41 ;  /* 0x0018a82901007387 */ /* 0x000fe80000100800 */
[----:B------:R1:W-:Y:S04]  /*34de0*/  STL [R1+0x18a4], R44 ;  /* 0x0018a42c01007387 */ /* 0x0003e80000100800 */
[----:B------:R2:W-:Y:S01]  /*34df0*/  LDGSTS.E [R4+0x24400], [R8.64], P2 ;  /* 0x2440000008047fae */ /* 0x0005e20009121844 */
[----:B----4-:R-:W-:-:S05]  /*34e00*/  IADD3 R29, P6, R29, R49, RZ ;  /* 0x000000311d1d7210 */ /* 0x010fca0007fde0ff */
[----:B------:R-:W-:Y:S01]  /*34e10*/  IMAD.X R32, R32, 0x1, R0, P6 ;  /* 0x0000000120207824 */ /* 0x000fe200030e0600 */
[----:B------:R3:W-:Y:S01]  /*34e20*/  STL [R1+0x18b0], R29 ;  /* 0x0018b01d01007387 */ /* 0x0007e20000100800 */
[----:B--2---:R-:W-:-:S03]  /*34e30*/  IMAD.MOV.U32 R8, RZ, RZ, R29 ;  /* 0x000000ffff087224 */ /* 0x004fc600078e001d */
[----:B------:R2:W-:Y:S04]  /*34e40*/  STL [R1+0x18ac], R32 ;  /* 0x0018ac2001007387 */ /* 0x0005e80000100800 */
[----:B-1----:R-:W4:Y:S04]  /*34e50*/  LDL.LU R44, [R1+0x1964] ;  /* 0x00196400012c7983 */ /* 0x002f280000300800 */
[----:B---3--:R-:W3:Y:S01]  /*34e60*/  LDL.LU R29, [R1+0x1968] ;  /* 0x00196800011d7983 */ /* 0x008ee20000300800 */
[----:B------:R-:W-:-:S03]  /*34e70*/  IMAD.MOV.U32 R9, RZ, RZ, R32 ;  /* 0x000000ffff097224 */ /* 0x000fc600078e0020 */
[----:B------:R-:W4:Y:S04]  /*34e80*/  LDL.LU R41, [R1+0x196c] ;  /* 0x00196c0001297983 */ /* 0x000f280000300800 */
[----:B--2---:R-:W4:Y:S04]  /*34e90*/  LDL.LU R32, [R1+0x1970] ;  /* 0x0019700001207983 */ /* 0x004f280000300800 */
[----:B------:R1:W-:Y:S01]  /*34ea0*/  LDGSTS.E [R4+0x24600], [R8.64], P2 ;  /* 0x2460000008047fae */ /* 0x0003e20009121844 */
[----:B------:R-:W-:-:S04]  /*34eb0*/  ISETP.GT.AND P2, PT, R3, 0x15, PT ;  /* 0x000000150300780c */ /* 0x000fc80003f44270 */
[----:B------:R-:W-:-:S04]  /*34ec0*/  SEL R5, RZ, 0x4, !P2 ;  /* 0x00000004ff057807 */ /* 0x000fc80005000000 */
[----:B------:R-:W-:-:S04]  /*34ed0*/  SEL R5, R5, RZ, !P5 ;  /* 0x000000ff05057207 */ /* 0x000fc80006800000 */
[----:B------:R-:W-:Y:S02]  /*34ee0*/  ISETP.NE.U32.AND P2, PT, R5, RZ, PT ;  /* 0x000000ff0500720c */ /* 0x000fe40003f45070 */
[----:B------:R-:W-:-:S05]  /*34ef0*/  IADD3 R52, P6, R52, R49, RZ ;  /* 0x0000003134347210 */ /* 0x000fca0007fde0ff */
[----:B------:R-:W-:Y:S02]  /*34f00*/  IMAD.X R53, R53, 0x1, R0, P6 ;  /* 0x0000000135357824 */ /* 0x000fe400030e0600 */
[----:B-1----:R-:W-:Y:S02]  /*34f10*/  IMAD.MOV.U32 R8, RZ, RZ, R52 ;  /* 0x000000ffff087224 */ /* 0x002fe400078e0034 */
[----:B------:R-:W-:-:S05]  /*34f20*/  IMAD.MOV.U32 R9, RZ, RZ, R53 ;  /* 0x000000ffff097224 */ /* 0x000fca00078e0035 */
[----:B------:R1:W-:Y:S01]  /*34f30*/  LDGSTS.E [R4+0x25400], [R8.64], P2 ;  /* 0x2540000008047fae */ /* 0x0003e20009121844 */
[----:B------:R-:W-:-:S05]  /*34f40*/  IADD3 R37, P6, R37, R49, RZ ;  /* 0x0000003125257210 */ /* 0x000fca0007fde0ff */
[----:B------:R-:W-:Y:S02]  /*34f50*/  IMAD.X R40, R40, 0x1, R0, P6 ;  /* 0x0000000128287824 */ /* 0x000fe400030e0600 */
[----:B-1----:R-:W-:Y:S02]  /*34f60*/  IMAD.MOV.U32 R8, RZ, RZ, R37 ;  /* 0x000000ffff087224 */ /* 0x002fe400078e0025 */
[----:B------:R-:W-:-:S05]  /*34f70*/  IMAD.MOV.U32 R9, RZ, RZ, R40 ;  /* 0x000000ffff097224 */ /* 0x000fca00078e0028 */
[----:B------:R1:W-:Y:S01]  /*34f80*/  LDGSTS.E [R4+0x25600], [R8.64], P2 ;  /* 0x2560000008047fae */ /* 0x0003e20009121844 */
[----:B------:R-:W-:-:S03]  /*34f90*/  ISETP.GT.AND P2, PT, R3, 0x19, PT ;  /* 0x000000190300780c */ /* 0x000fc60003f44270 */
[----:B------:R-:W-:Y:S01]  /*34fa0*/  STL [R1+0x18e8], R52 ;  /* 0x0018e83401007387 */ /* 0x000fe20000100800 */
[----:B------:R-:W-:-:S03]  /*34fb0*/  SEL R5, RZ, 0x4, !P2 ;  /* 0x00000004ff057807 */ /* 0x000fc60005000000 */
[----:B------:R-:W-:Y:S01]  /*34fc0*/  STL [R1+0x18e4], R53 ;  /* 0x0018e43501007387 */ /* 0x000fe20000100800 */
[----:B------:R-:W-:-:S03]  /*34fd0*/  SEL R5, R5, RZ, !P5 ;  /* 0x000000ff05057207 */ /* 0x000fc60006800000 */
[----:B------:R-:W-:Y:S01]  /*34fe0*/  STL [R1+0x18f0], R37 ;  /* 0x0018f02501007387 */ /* 0x000fe20000100800 */
[----:B------:R-:W-:-:S03]  /*34ff0*/  IADD3 R45, P6, R45, R49, RZ ;  /* 0x000000312d2d7210 */ /* 0x000fc60007fde0ff */
[----:B------:R1:W-:Y:S01]  /*35000*/  STL [R1+0x18ec], R40 ;  /* 0x0018ec2801007387 */ /* 0x0003e20000100800 */
[----:B------:R-:W-:Y:S01]  /*35010*/  ISETP.NE.U32.AND P2, PT, R5, RZ, PT ;  /* 0x000000ff0500720c */ /* 0x000fe20003f45070 */
[----:B------:R-:W-:Y:S02]  /*35020*/  IMAD.X R48, R48, 0x1, R0, P6 ;  /* 0x0000000130307824 */ /* 0x000fe400030e0600 */
[----:B-1----:R-:W2:Y:S04]  /*35030*/  LDL.LU R40, [R1+0x17b4] ;  /* 0x0017b40001287983 */ /* 0x002ea80000300800 */
[----:B------:R-:W2:Y:S01]  /*35040*/  LDL.LU R37, [R1+0x17b8] ;  /* 0x0017b80001257983 */ /* 0x000ea20000300800 */
[----:B------:R-:W-:Y:S01]  /*35050*/  IADD3 R33, P6, R33, R49, RZ ;  /* 0x0000003121217210 */ /* 0x000fe20007fde0ff */
[----:B------:R-:W-:-:S02]  /*35060*/  IMAD.MOV.U32 R8, RZ, RZ, R45 ;  /* 0x000000ffff087224 */ /* 0x000fc400078e002d */
[----:B------:R-:W-:Y:S02]  /*35070*/  IMAD.MOV.U32 R9, RZ, RZ, R48 ;  /* 0x000000ffff097224 */ /* 0x000fe400078e0030 */
[----:B------:R-:W-:-:S03]  /*35080*/  IMAD.X R36, R36, 0x1, R0, P6 ;  /* 0x0000000124247824 */ /* 0x000fc600030e0600 */
[----:B------:R1:W-:Y:S04]  /*35090*/  LDGSTS.E [R4+0x26400], [R8.64], P2 ;  /* 0x2640000008047fae */ /* 0x0003e80009121844 */
[----:B------:R-:W-:Y:S04]  /*350a0*/  STL [R1+0x1928], R45 ;  /* 0x0019282d01007387 */ /* 0x000fe80000100800 */
[----:B------:R-:W-:Y:S01]  /*350b0*/  STL [R1+0x1924], R48 ;  /* 0x0019243001007387 */ /* 0x000fe20000100800 */
[----:B-1----:R-:W-:Y:S02]  /*350c0*/  IMAD.MOV.U32 R8, RZ, RZ, R33 ;  /* 0x000000ffff087224 */ /* 0x002fe400078e0021 */
[----:B------:R-:W-:Y:S01]  /*350d0*/  IMAD.MOV.U32 R9, RZ, RZ, R36 ;  /* 0x000000ffff097224 */ /* 0x000fe200078e0024 */
[----:B------:R-:W-:Y:S04]  /*350e0*/  STL [R1+0x1930], R33 ;  /* 0x0019302101007387 */ /* 0x000fe80000100800 */
[----:B------:R1:W-:Y:S04]  /*350f0*/  STL [R1+0x192c], R36 ;  /* 0x00192c2401007387 */ /* 0x0003e80000100800 */
[----:B------:R3:W-:Y:S01]  /*35100*/  LDGSTS.E [R4+0x26600], [R8.64], P2 ;  /* 0x2660000008047fae */ /* 0x0007e20009121844 */
[----:B------:R-:W-:-:S03]  /*35110*/  ISETP.GT.AND P2, PT, R3, 0x1d, PT ;  /* 0x0000001d0300780c */ /* 0x000fc60003f44270 */
[----:B-1----:R-:W2:Y:S01]  /*35120*/  LDL.LU R36, [R1+0x17bc] ;  /* 0x0017bc0001247983 */ /* 0x002ea20000300800 */
[----:B------:R-:W-:-:S03]  /*35130*/  SEL R5, RZ, 0x4, !P2 ;  /* 0x00000004ff057807 */ /* 0x000fc60005000000 */
[----:B------:R-:W2:Y:S01]  /*35140*/  LDL.LU R33, [R1+0x17c0] ;  /* 0x0017c00001217983 */ /* 0x000ea20000300800 */
[----:B------:R-:W-:-:S04]  /*35150*/  SEL R5, R5, RZ, !P5 ;  /* 0x000000ff05057207 */ /* 0x000fc80006800000 */
[----:B------:R-:W-:Y:S02]  /*35160*/  ISETP.NE.U32.AND P2, PT, R5, RZ, PT ;  /* 0x000000ff0500720c */ /* 0x000fe40003f45070 */
[----:B---3--:R-:W-:-:S05]  /*35170*/  IADD3 R29, P6, R29, R49, RZ ;  /* 0x000000311d1d7210 */ /* 0x008fca0007fde0ff */
[----:B----4-:R-:W-:Y:S01]  /*35180*/  IMAD.X R44, R44, 0x1, R0, P6 ;  /* 0x000000012c2c7824 */ /* 0x010fe200030e0600 */
[----:B------:R-:W-:Y:S01]  /*35190*/  IADD3 R32, P6, R32, R49, RZ ;  /* 0x0000003120207210 */ /* 0x000fe20007fde0ff */
[----:B------:R1:W-:Y:S01]  /*351a0*/  STL [R1+0x1968], R29 ;  /* 0x0019681d01007387 */ /* 0x0003e20000100800 */
[----:B------:R-:W-:Y:S02]  /*351b0*/  IMAD.MOV.U32 R8, RZ, RZ, R29 ;  /* 0x000000ffff087224 */ /* 0x000fe400078e001d */
[----:B------:R-:W-:Y:S01]  /*351c0*/  IMAD.MOV.U32 R9, RZ, RZ, R44 ;  /* 0x000000ffff097224 */ /* 0x000fe200078e002c */
[----:B------:R-:W-:Y:S01]  /*351d0*/  STL [R1+0x1964], R44 ;  /* 0x0019642c01007387 */ /* 0x000fe20000100800 */
[----:B------:R-:W-:-:S03]  /*351e0*/  IMAD.X R41, R41, 0x1, R0, P6 ;  /* 0x0000000129297824 */ /* 0x000fc600030e0600 */
[----:B------:R3:W-:Y:S04]  /*351f0*/  LDGSTS.E [R4+0x27400], [R8.64], P2 ;  /* 0x2740000008047fae */ /* 0x0007e80009121844 */
[----:B-1----:R-:W4:Y:S04]  /*35200*/  LDL.LU R29, [R1+0x17f8] ;  /* 0x0017f800011d7983 */ /* 0x002f280000300800 */
[----:B------:R1:W-:Y:S04]  /*35210*/  STL [R1+0x1970], R32 ;  /* 0x0019702001007387 */ /* 0x0003e80000100800 */
[----:B------:R1:W-:Y:S01]  /*35220*/  STL [R1+0x196c], R41 ;  /* 0x00196c2901007387 */ /* 0x0003e20000100800 */
[----:B---3--:R-:W-:-:S03]  /*35230*/  IMAD.MOV.U32 R8, RZ, RZ, R32 ;  /* 0x000000ffff087224 */ /* 0x008fc600078e0020 */
[----:B-1----:R-:W3:Y:S01]  /*35240*/  LDL.LU R32, [R1+0x17f4] ;  /* 0x0017f40001207983 */ /* 0x002ee20000300800 */
[----:B------:R-:W-:-:S03]  /*35250*/  IMAD.MOV.U32 R9, RZ, RZ, R41 ;  /* 0x000000ffff097224 */ /* 0x000fc600078e0029 */
[----:B------:R-:W1:Y:S04]  /*35260*/  S2R R41, SR_TID.X ;  /* 0x0000000000297919 */ /* 0x000e680000002100 */
[----:B------:R1:W-:Y:S01]  /*35270*/  LDGSTS.E [R4+0x27600], [R8.64], P2 ;  /* 0x2760000008047fae */ /* 0x0003e20009121844 */
[----:B------:R-:W-:-:S03]  /*35280*/  ISETP.GT.AND P2, PT, R3, 0x2, PT ;  /* 0x000000020300780c */ /* 0x000fc60003f44270 */
[----:B------:R-:W3:Y:S04]  /*35290*/  LDL.LU R53, [R1+0x17fc] ;  /* 0x0017fc0001357983 */ /* 0x000ee80000300800 */
[----:B------:R-:W3:Y:S01]  /*352a0*/  LDL.LU R52, [R1+0x1800] ;  /* 0x0018000001347983 */ /* 0x000ee20000300800 */
[----:B-1----:R-:W-:Y:S02]  /*352b0*/  SEL R4, RZ, 0x4, !P2 ;  /* 0x00000004ff047807 */ /* 0x002fe40005000000 */
[----:B------:R-:W-:-:S05]  /*352c0*/  LOP3.LUT R41, R41, 0x7f, RZ, 0xc0, !PT ;  /* 0x0000007f29297812 */ /* 0x000fca00078ec0ff */
[----:B------:R-:W-:Y:S01]  /*352d0*/  IMAD.SHL.U32 R41, R41, 0x4, RZ ;  /* 0x0000000429297824 */ /* 0x000fe200078e00ff */
[----:B------:R-:W-:-:S04]  /*352e0*/  SEL R4, R4, RZ, !P5 ;  /* 0x000000ff04047207 */ /* 0x000fc80006800000 */
[----:B------:R-:W-:Y:S02]  /*352f0*/  LOP3.LUT R41, R41, 0x40, RZ, 0x3c, !PT ;  /* 0x0000004029297812 */ /* 0x000fe400078e3cff */
[----:B------:R-:W-:-:S03]  /*35300*/  ISETP.NE.U32.AND P6, PT, R4, RZ, PT ;  /* 0x000000ff0400720c */ /* 0x000fc60003fc5070 */
[----:B------:R-:W-:Y:S01]  /*35310*/  IMAD R4, R211, 0x8000, R41 ;  /* 0x00008000d3047824 */ /* 0x000fe200078e0229 */
[----:B--2---:R-:W-:-:S05]  /*35320*/  IADD3 R37, P2, R37, R49, RZ ;  /* 0x0000003125257210 */ /* 0x004fca0007f5e0ff */
[----:B------:R-:W-:Y:S01]  /*35330*/  IMAD.X R40, R40, 0x1, R0, P2 ;  /* 0x0000000128287824 */ /* 0x000fe200010e0600 */
[----:B------:R-:W-:Y:S04]  /*35340*/  STL [R1+0x17b8], R37 ;  /* 0x0017b82501007387 */ /* 0x000fe80000100800 */
[----:B------:R1:W-:Y:S04]  /*35350*/  STL [R1+0x17b4], R40 ;  /* 0x0017b42801007387 */ /* 0x0003e80000100800 */
[----:B------:R-:W2:Y:S04]  /*35360*/  LDL.LU R48, [R1+0x1834] ;  /* 0x0018340001307983 */ /* 0x000ea80000300800 */
[----:B------:R-:W2:Y:S04]  /*35370*/  LDL.LU R45, [R1+0x1838] ;  /* 0x00183800012d7983 */ /* 0x000ea80000300800 */
[----:B------:R-:W2:Y:S04]  /*35380*/  LDL.LU R44, [R1+0x183c] ;  /* 0x00183c00012c7983 */ /* 0x000ea80000300800 */
[----:B------:R-:W2:Y:S01]  /*35390*/  LDL.LU R41, [R1+0x1840] ;  /* 0x0018400001297983 */ /* 0x000ea20000300800 */
[----:B------:R-:W-:-:S02]  /*353a0*/  IMAD.MOV.U32 R8, RZ, RZ, R37 ;  /* 0x000000ffff087224 */ /* 0x000fc400078e0025 */
[----:B------:R-:W-:-:S05]  /*353b0*/  IMAD.MOV.U32 R9, RZ, RZ, R40 ;  /* 0x000000ffff097224 */ /* 0x000fca00078e0028 */
[----:B------:R1:W-:Y:S01]  /*353c0*/  LDGSTS.E [R4+0x20800], [R8.64], P6 ;  /* 0x2080000008047fae */ /* 0x0003e2000b121844 */
[----:B------:R-:W-:-:S05]  /*353d0*/  IADD3 R33, P2, R33, R49, RZ ;  /* 0x0000003121217210 */ /* 0x000fca0007f5e0ff */
[----:B------:R-:W-:Y:S01]  /*353e0*/  IMAD.X R36, R36, 0x1, R0, P2 ;  /* 0x0000000124247824 */ /* 0x000fe200010e0600 */
[----:B------:R-:W-:Y:S04]  /*353f0*/  STL [R1+0x17c0], R33 ;  /* 0x0017c02101007387 */ /* 0x000fe80000100800 */
[----:B------:R1:W-:Y:S04]  /*35400*/  STL [R1+0x17bc], R36 ;  /* 0x0017bc2401007387 */ /* 0x0003e80000100800 */
[----:B-1----:R-:W2:Y:S01]  /*35410*/  LDL.LU R40, [R1+0x1874] ;  /* 0x0018740001287983 */ /* 0x002ea20000300800 */
[----:B------:R-:W-:-:S03]  /*35420*/  IMAD.MOV.U32 R8, RZ, RZ, R33 ;  /* 0x000000ffff087224 */ /* 0x000fc600078e0021 */
[----:B------:R-:W2:Y:S01]  /*35430*/  LDL.LU R37, [R1+0x1878] ;  /* 0x0018780001257983 */ /* 0x000ea20000300800 */
[----:B------:R-:W-:-:S03]  /*35440*/  IMAD.MOV.U32 R9, RZ, RZ, R36 ;  /* 0x000000ffff097224 */ /* 0x000fc600078e0024 */
[----:B------:R-:W2:Y:S04]  /*35450*/  LDL.LU R36, [R1+0x187c] ;  /* 0x00187c0001247983 */ /* 0x000ea80000300800 */
[----:B------:R-:W2:Y:S04]  /*35460*/  LDL.LU R33, [R1+0x1880] ;  /* 0x0018800001217983 */ /* 0x000ea80000300800 */
[----:B------:R1:W-:Y:S01]  /*35470*/  LDGSTS.E [R4+0x20a00], [R8.64], P6 ;  /* 0x20a0000008047fae */ /* 0x0003e2000b121844 */
[----:B----4-:R-:W-:-:S05]  /*35480*/  IADD3 R29, P6, R29, R49, RZ ;  /* 0x000000311d1d7210 */ /* 0x010fca0007fde0ff */
[----:B------:R-:W-:Y:S01]  /*35490*/  STL [R1+0x17f8], R29 ;  /* 0x0017f81d01007387 */ /* 0x000fe20000100800 */
[----:B-1----:R-:W-:Y:S02]  /*354a0*/  IMAD.MOV.U32 R8, RZ, RZ, R29 ;  /* 0x000000ffff087224 */ /* 0x002fe400078e001d */
[----:B---3--:R-:W-:-:S04]  /*354b0*/  IMAD.X R32, R32, 0x1, R0, P6 ;  /* 0x0000000120207824 */ /* 0x008fc800030e0600 */
[----:B------:R-:W-:Y:S01]  /*354c0*/  IMAD.MOV.U32 R9, RZ, RZ, R32 ;  /* 0x000000ffff097224 */ /* 0x000fe200078e0020 */
[----:B------:R1:W-:Y:S04]  /*354d0*/  STL [R1+0x17f4], R32 ;  /* 0x0017f42001007387 */ /* 0x0003e80000100800 */
[----:B-1----:R-:W3:Y:S04]  /*354e0*/  LDL.LU R32, [R1+0x18b4] ;  /* 0x0018b40001207983 */ /* 0x002ee80000300800 */
[----:B------:R-:W4:Y:S01]  /*354f0*/  LDL.LU R29, [R1+0x18b8] ;  /* 0x0018b800011d7983 */ /* 0x000f220000300800 */
[----:B------:R-:W-:-:S04]  /*35500*/  ISETP.GT.AND P2, PT, R3, 0x6, PT ;  /* 0x000000060300780c */ /* 0x000fc80003f44270 */
[----:B------:R-:W-:-:S04]  /*35510*/  SEL R5, RZ, 0x4, !P2 ;  /* 0x00000004ff057807 */ /* 0x000fc80005000000 */
[----:B------:R-:W-:-:S04]  /*35520*/  SEL R5, R5, RZ, !P5 ;  /* 0x000000ff05057207 */ /* 0x000fc80006800000 */
[----:B------:R-:W-:Y:S02]  /*35530*/  ISETP.NE.U32.AND P2, PT, R5, RZ, PT ;  /* 0x000000ff0500720c */ /* 0x000fe40003f45070 */
[----:B------:R-:W-:-:S05]  /*35540*/  IADD3 R52, P6, R52, R49, RZ ;  /* 0x0000003134347210 */ /* 0x000fca0007fde0ff */
[----:B------:R-:W-:Y:S01]  /*35550*/  IMAD.X R53, R53, 0x1, R0, P6 ;  /* 0x0000000135357824 */ /* 0x000fe200030e0600 */
[----:B------:R-:W-:-:S05]  /*35560*/  ISETP.GT.AND P6, PT, R3, 0xa, PT ;  /* 0x0000000a0300780c */ /* 0x000fca0003fc4270 */
[----:B------:R1:W-:Y:S01]  /*35570*/  LDGSTS.E [R4+0x21800], [R8.64], P2 ;  /* 0x2180000008047fae */ /* 0x0003e20009121844 */
[----:B------:R-:W-:-:S04]  /*35580*/  SEL R5, RZ, 0x4, !P6 ;  /* 0x00000004ff057807 */ /* 0x000fc80007000000 */
[----:B------:R-:W-:Y:S01]  /*35590*/  SEL R5, R5, RZ, !P5 ;  /* 0x000000ff05057207 */ /* 0x000fe20006800000 */
[----:B-1----:R-:W-:Y:S02]  /*355a0*/  IMAD.MOV.U32 R8, RZ, RZ, R52 ;  /* 0x000000ffff087224 */ /* 0x002fe400078e0034 */
[----:B------:R-:W-:Y:S01]  /*355b0*/  IMAD.MOV.U32 R9, RZ, RZ, R53 ;  /* 0x000000ffff097224 */ /* 0x000fe200078e0035 */
[----:B------:R-:W-:-:S04]  /*355c0*/  ISETP.NE.U32.AND P6, PT, R5, RZ, PT ;  /* 0x000000ff0500720c */ /* 0x000fc80003fc5070 */
[----:B------:R1:W-:Y:S01]  /*355d0*/  LDGSTS.E [R4+0x21a00], [R8.64], P2 ;  /* 0x21a0000008047fae */ /* 0x0003e20009121844 */
[----:B--2---:R-:W-:-:S05]  /*355e0*/  IADD3 R45, P2, R45, R49, RZ ;  /* 0x000000312d2d7210 */ /* 0x004fca0007f5e0ff */
[----:B------:R-:W-:Y:S01]  /*355f0*/  IMAD.X R48, R48, 0x1, R0, P2 ;  /* 0x0000000130307824 */ /* 0x000fe200010e0600 */
[----:B------:R-:W-:Y:S01]  /*35600*/  IADD3 R41, P2, R41, R49, RZ ;  /* 0x0000003129297210 */ /* 0x000fe20007f5e0ff */
[----:B-1----:R-:W-:Y:S02]  /*35610*/  IMAD.MOV.U32 R8, RZ, RZ, R45 ;  /* 0x000000ffff087224 */ /* 0x002fe400078e002d */
[----:B------:R-:W-:Y:S02]  /*35620*/  IMAD.MOV.U32 R9, RZ, RZ, R48 ;  /* 0x000000ffff097224 */ /* 0x000fe400078e0030 */
[----:B------:R-:W-:Y:S01]  /*35630*/  IMAD.X R44, R44, 0x1, R0, P2 ;  /* 0x000000012c2c7824 */ /* 0x000fe200010e0600 */
[----:B------:R-:W-:Y:S02]  /*35640*/  ISETP.GT.AND P2, PT, R3, 0xe, PT ;  /* 0x0000000e0300780c */ /* 0x000fe40003f44270 */
[----:B------:R1:W-:Y:S02]  /*35650*/  LDGSTS.E [R4+0x22800], [R8.64], P6 ;  /* 0x2280000008047fae */ /* 0x0003e4000b121844 */
[----:B------:R-:W-:-:S04]  /*35660*/  SEL R5, RZ, 0x4, !P2 ;  /* 0x00000004ff057807 */ /* 0x000fc80005000000 */
[----:B------:R-:W-:Y:S01]  /*35670*/  SEL R5, R5, RZ, !P5 ;  /* 0x000000ff05057207 */ /* 0x000fe20006800000 */
[----:B-1----:R-:W-:Y:S02]  /*35680*/  IMAD.MOV.U32 R8, RZ, RZ, R41 ;  /* 0x000000ffff087224 */ /* 0x002fe400078e0029 */
[----:B------:R-:W-:Y:S01]  /*35690*/  IMAD.MOV.U32 R9, RZ, RZ, R44 ;  /* 0x000000ffff097224 */ /* 0x000fe200078e002c */
[----:B------:R-:W-:-:S04]  /*356a0*/  ISETP.NE.U32.AND P2, PT, R5, RZ, PT ;  /* 0x000000ff0500720c */ /* 0x000fc80003f45070 */
[----:B------:R1:W-:Y:S01]  /*356b0*/  LDGSTS.E [R4+0x22a00], [R8.64], P6 ;  /* 0x22a0000008047fae */ /* 0x0003e2000b121844 */
[----:B------:R-:W-:-:S05]  /*356c0*/  IADD3 R37, P6, R37, R49, RZ ;  /* 0x0000003125257210 */ /* 0x000fca0007fde0ff */
[----:B------:R-:W-:Y:S01]  /*356d0*/  IMAD.X R40, R40, 0x1, R0, P6 ;  /* 0x0000000128287824 */ /* 0x000fe200030e0600 */
[----:B------:R-:W-:Y:S01]  /*356e0*/  IADD3 R33, P6, R33, R49, RZ ;  /* 0x0000003121217210 */ /* 0x000fe20007fde0ff */
[----:B-1----:R-:W-:Y:S02]  /*356f0*/  IMAD.MOV.U32 R8, RZ, RZ, R37 ;  /* 0x000000ffff087224 */ /* 0x002fe400078e0025 */
[----:B------:R-:W-:Y:S02]  /*35700*/  IMAD.MOV.U32 R9, RZ, RZ, R40 ;  /* 0x000000ffff097224 */ /* 0x000fe400078e0028 */
[----:B------:R-:W-:-:S03]  /*35710*/  IMAD.X R36, R36, 0x1, R0, P6 ;  /* 0x0000000124247824 */ /* 0x000fc600030e0600 */
[----:B------:R1:W-:Y:S04]  /*35720*/  LDGSTS.E [R4+0x23800], [R8.64], P2 ;  /* 0x2380000008047fae */ /* 0x0003e80009121844 */
[----:B------:R-:W-:Y:S01]  /*35730*/  STL [R1+0x1800], R52 ;  /* 0x0018003401007387 */ /* 0x000fe20000100800 */
[----:B-1----:R-:W-:Y:S02]  /*35740*/  IMAD.MOV.U32 R8, RZ, RZ, R33 ;  /* 0x000000ffff087224 */ /* 0x002fe400078e0021 */
[----:B------:R-:W-:Y:S01]  /*35750*/  IMAD.MOV.U32 R9, RZ, RZ, R36 ;  /* 0x000000ffff097224 */ /* 0x000fe200078e0024 */
[----:B------:R-:W-:Y:S04]  /*35760*/  STL [R1+0x17fc], R53 ;  /* 0x0017fc3501007387 */ /* 0x000fe80000100800 */
[----:B------:R1:W-:Y:S04]  /*35770*/  LDGSTS.E [R4+0x23a00], [R8.64], P2 ;  /* 0x23a0000008047fae */ /* 0x0003e80009121844 */
[----:B------:R-:W-:Y:S04]  /*35780*/  STL [R1+0x1838], R45 ;  /* 0x0018382d01007387 */ /* 0x000fe80000100800 */
[----:B------:R-:W-:Y:S04]  /*35790*/  STL [R1+0x1834], R48 ;  /* 0x0018343001007387 */ /* 0x000fe80000100800 */
[----:B------:R-:W-:Y:S04]  /*357a0*/  STL [R1+0x1840], R41 ;  /* 0x0018402901007387 */ /* 0x000fe80000100800 */
[----:B------:R-:W-:Y:S04]  /*357b0*/  STL [R1+0x183c], R44 ;  /* 0x00183c2c01007387 */ /* 0x000fe80000100800 */
[----:B------:R-:W-:Y:S04]  /*357c0*/  STL [R1+0x1878], R37 ;  /* 0x0018782501007387 */ /* 0x000fe80000100800 */
[----:B------:R-:W-:Y:S04]  /*357d0*/  STL [R1+0x1874], R40 ;  /* 0x0018742801007387 */ /* 0x000fe80000100800 */
[----:B------:R-:W-:Y:S04]  /*357e0*/  STL [R1+0x1880], R33 ;  /* 0x0018802101007387 */ /* 0x000fe80000100800 */
[----:B------:R-:W-:Y:S01]  /*357f0*/  STL [R1+0x187c], R36 ;  /* 0x00187c2401007387 */ /* 0x000fe20000100800 */
[----:B----4-:R-:W-:-:S05]  /*35800*/  IADD3 R29, P2, R29, R49, RZ ;  /* 0x000000311d1d7210 */ /* 0x010fca0007f5e0ff */
[----:B---3--:R-:W-:Y:S01]  /*35810*/  IMAD.X R32, R32, 0x1, R0, P2 ;  /* 0x0000000120207824 */ /* 0x008fe200010e0600 */
[----:B------:R-:W-:Y:S04]  /*35820*/  STL [R1+0x18b8], R29 ;  /* 0x0018b81d01007387 */ /* 0x000fe80000100800 */
[----:B------:R2:W-:Y:S01]  /*35830*/  STL [R1+0x18b4], R32 ;  /* 0x0018b42001007387 */ /* 0x0005e20000100800 */
[----:B-1----:R-:W-:-:S03]  /*35840*/  IMAD.MOV.U32 R9, RZ, RZ, R32 ;  /* 0x000000ffff097224 */ /* 0x002fc600078e0020 */
[----:B------:R-:W3:Y:S04]  /*35850*/  LDL.LU R244, [R1+0x1130] ;  /* 0x0011300001f47983 */ /* 0x000ee80000300800 */
[----:B------:R-:W3:Y:S04]  /*35860*/  LDL.LU R245, [R1+0x1134] ;  /* 0x0011340001f57983 */ /* 0x000ee80000300800 */
[----:B------:R-:W3:Y:S04]  /*35870*/  LDL.LU R246, [R1+0x1138] ;  /* 0x0011380001f67983 */ /* 0x000ee80000300800 */
[----:B------:R-:W3:Y:S04]  /*35880*/  LDL.LU R247, [R1+0x113c] ;  /* 0x00113c0001f77983 */ /* 0x000ee80000300800 */
[----:B--2---:R-:W2:Y:S04]  /*35890*/  LDL.LU R32, [R1+0x18c0] ;  /* 0x0018c00001207983 */ /* 0x004ea80000300800 */
[----:B------:R-:W4:Y:S04]  /*358a0*/  LDL.LU R72, [R1+0x1120] ;  /* 0x0011200001487983 */ /* 0x000f280000300800 */
[----:B------:R-:W4:Y:S04]  /*358b0*/  LDL.LU R73, [R1+0x1124] ;  /* 0x0011240001497983 */ /* 0x000f280000300800 */
[----:B------:R-:W4:Y:S04]  /*358c0*/  LDL.LU R74, [R1+0x1128] ;  /* 0x00112800014a7983 */ /* 0x000f280000300800 */
[----:B------:R-:W4:Y:S04]  /*358d0*/  LDL.LU R75, [R1+0x112c] ;  /* 0x00112c00014b7983 */ /* 0x000f280000300800 */
        /* <DEDUP_REMOVED lines=29> */
[----:B------:R-:W-:-:S04]  /*35ab0*/  ISETP.GT.AND P6, PT, R3, 0x12, PT ;  /* 0x000000120300780c */ /* 0x000fc80003fc4270 */
[----:B------:R-:W-:-:S04]  /*35ac0*/  SEL R5, RZ, 0x4, !P6 ;  /* 0x00000004ff057807 */ /* 0x000fc80007000000 */
[----:B------:R-:W-:-:S04]  /*35ad0*/  SEL R5, R5, RZ, !P5 ;  /* 0x000000ff05057207 */ /* 0x000fc80006800000 */
[----:B------:R-:W-:Y:S11]  /*35ae0*/  ISETP.NE.U32.AND P6, PT, R5, RZ, PT ;  /* 0x000000ff0500720c */ /* 0x000ff60003fc5070 */
[----:B------:R-:W-:Y:S02]  /*35af0*/  @!UPT UIADD3 URZ, URZ, URZ, URZ ;  /* 0x0000003f3f3ff290 */ /* 0x000fe4000fffe03f */
[----:B------:R1:W-:Y:S01]  /*35b00*/  LDGSTS.E [R4+0x24800], [R8.64], P6 ;  /* 0x2480000008047fae */ /* 0x0003e2000b121844 */
[----:B--2---:R-:W-:-:S05]  /*35b10*/  IADD3 R32, P2, R32, R49, RZ ;  /* 0x0000003120207210 */ /* 0x004fca0007f5e0ff */
[----:B-1----:R-:W-:Y:S02]  /*35b20*/  IMAD.MOV.U32 R8, RZ, RZ, R32 ;  /* 0x000000ffff087224 */ /* 0x002fe400078e0020 */
[----:B---3--:R-:W-:Y:S01]  /*35b30*/  IMAD.X R45, R45, 0x1, R0, P2 ;  /* 0x000000012d2d7824 */ /* 0x008fe200010e0600 */
[----:B------:R-:W-:-:S03]  /*35b40*/  ISETP.GT.AND P2, PT, R3, 0x16, PT ;  /* 0x000000160300780c */ /* 0x000fc60003f44270 */
[----:B------:R-:W-:Y:S01]  /*35b50*/  IMAD.MOV.U32 R9, RZ, RZ, R45 ;  /* 0x000000ffff097224 */ /* 0x000fe200078e002d */
[----:B------:R-:W-:-:S04]  /*35b60*/  SEL R5, RZ, 0x4, !P2 ;  /* 0x00000004ff057807 */ /* 0x000fc80005000000 */
[----:B------:R1:W-:Y:S01]  /*35b70*/  LDGSTS.E [R4+0x24a00], [R8.64], P6 ;  /* 0x24a0000008047fae */ /* 0x0003e2000b121844 */
[----:B------:R-:W-:-:S04]  /*35b80*/  SEL R5, R5, RZ, !P5 ;  /* 0x000000ff05057207 */ /* 0x000fc80006800000 */
[----:B------:R-:W-:Y:S01]  /*35b90*/  ISETP.NE.U32.AND P2, PT, R5, RZ, PT ;  /* 0x000000ff0500720c */ /* 0x000fe20003f45070 */
[C---:B----4-:R-:W-:Y:S01]  /*35ba0*/  HMMA.1688.F32.TF32 R72, R232.reuse, R26, R72 ;  /* 0x0000001ae848723c */ /* 0x050fe20000081048 */
[----:B------:R2:W-:Y:S07]  /*35bb0*/  STL [R1+0x18c0], R32 ;  /* 0x0018c02001007387 */ /* 0x0005ee0000100800 */
[----:B------:R-:W-:Y:S01]  /*35bc0*/  HMMA.1688.F32.TF32 R76, R232, R22, R76 ;  /* 0x00000016e84c723c */ /* 0x000fe2000008104c */
[----:B------:R-:W-:Y:S04]  /*35bd0*/  STL [R1+0x18bc], R45 ;  /* 0x0018bc2d01007387 */ /* 0x000fe80000100800 */
[----:B------:R-:W3:Y:S04]  /*35be0*/  LDL.LU R68, [R1+0x1140] ;  /* 0x0011400001447983 */ /* 0x000ee80000300800 */
[----:B------:R-:W3:Y:S04]  /*35bf0*/  LDL.LU R69, [R1+0x1144] ;  /* 0x0011440001457983 */ /* 0x000ee80000300800 */
[----:B------:R-:W3:Y:S04]  /*35c00*/  LDL.LU R70, [R1+0x1148] ;  /* 0x0011480001467983 */ /* 0x000ee80000300800 */
[----:B------:R-:W3:Y:S04]  /*35c10*/  LDL.LU R71, [R1+0x114c] ;  /* 0x00114c0001477983 */ /* 0x000ee80000300800 */
[----:B--2---:R-:W2:Y:S01]  /*35c20*/  LDL.LU R32, [R1+0x193c] ;  /* 0x00193c0001207983 */ /* 0x004ea20000300800 */
[----:B------:R-:W-:-:S05]  /*35c30*/  IADD3 R41, P6, R41, R49, RZ ;  /* 0x0000003129297210 */ /* 0x000fca0007fde0ff */
[----:B------:R-:W-:Y:S01]  /*35c40*/  IMAD.X R44, R44, 0x1, R0, P6 ;  /* 0x000000012c2c7824 */ /* 0x000fe200030e0600 */
[----:B------:R-:W-:Y:S01]  /*35c50*/  ISETP.GT.AND P6, PT, R3, 0x1a, PT ;  /* 0x0000001a0300780c */ /* 0x000fe20003fc4270 */
[C---:B------:R-:W-:Y:S03]  /*35c60*/  HMMA.1688.F32.TF32 R88, R232.reuse, R10, R88 ;  /* 0x0000000ae858723c */ /* 0x040fe60000081058 */
[----:B------:R-:W-:Y:S02]  /*35c70*/  SEL R5, RZ, 0x4, !P6 ;  /* 0x00000004ff057807 */ /* 0x000fe40007000000 */
[----:B------:R-:W-:Y:S01]  /*35c80*/  IADD3 R37, P6, R37, R49, RZ ;  /* 0x0000003125257210 */ /* 0x000fe20007fde0ff */
[----:B-1----:R-:W-:Y:S02]  /*35c90*/  IMAD.MOV.U32 R8, RZ, RZ, R41 ;  /* 0x000000ffff087224 */ /* 0x002fe400078e0029 */
[----:B------:R-:W-:Y:S01]  /*35ca0*/  IMAD.MOV.U32 R9, RZ, RZ, R44 ;  /* 0x000000ffff097224 */ /* 0x000fe200078e002c */
[----:B------:R-:W-:Y:S01]  /*35cb0*/  HMMA.1688.F32.TF32 R84, R232, R14, R84 ;  /* 0x0000000ee854723c */ /* 0x000fe20000081054 */
[----:B------:R-:W-:-:S03]  /*35cc0*/  IMAD.X R40, R40, 0x1, R0, P6 ;  /* 0x0000000128287824 */ /* 0x000fc600030e0600 */
[----:B------:R1:W-:Y:S04]  /*35cd0*/  LDGSTS.E [R4+0x25800], [R8.64], P2 ;  /* 0x2580000008047fae */ /* 0x0003e80009121844 */
[----:B------:R-:W-:Y:S01]  /*35ce0*/  HMMA.1688.F32.TF32 R80, R232, R18, R80 ;  /* 0x00000012e850723c */ /* 0x000fe20000081050 */
[----:B-1----:R-:W-:Y:S02]  /*35cf0*/  IMAD.MOV.U32 R8, RZ, RZ, R37 ;  /* 0x000000ffff087224 */ /* 0x002fe400078e0025 */
[----:B------:R-:W-:Y:S01]  /*35d00*/  IMAD.MOV.U32 R9, RZ, RZ, R40 ;  /* 0x000000ffff097224 */ /* 0x000fe200078e0028 */
[----:B------:R-:W-:Y:S04]  /*35d10*/  STL [R1+0x18f8], R41 ;  /* 0x0018f82901007387 */ /* 0x000fe80000100800 */
[----:B------:R-:W-:Y:S04]  /*35d20*/  STL [R1+0x18f4], R44 ;  /* 0x0018f42c01007387 */ /* 0x000fe80000100800 */
[----:B------:R-:W-:Y:S04]  /*35d30*/  STL.64 [R1+0x430], R88 ;  /* 0x0004305801007387 */ /* 0x000fe80000100a00 */
[----:B------:R1:W-:Y:S01]  /*35d40*/  LDGSTS.E [R4+0x25a00], [R8.64], P2 ;  /* 0x25a0000008047fae */ /* 0x0003e20009121844 */
[----:B------:R-:W-:-:S03]  /*35d50*/  IADD3 R33, P2, R33, R49, RZ ;  /* 0x0000003121217210 */ /* 0x000fc60007f5e0ff */
[----:B------:R-:W-:Y:S04]  /*35d60*/  STL.64 [R1+0x438], R90 ;  /* 0x0004385a01007387 */ /* 0x000fe80000100a00 */
[----:B------:R-:W-:Y:S01]  /*35d70*/  STL.64 [R1+0x440], R84 ;  /* 0x0004405401007387 */ /* 0x000fe20000100a00 */
[----:B------:R-:W-:-:S03]  /*35d80*/  IMAD.X R36, R36, 0x1, R0, P2 ;  /* 0x0000000124247824 */ /* 0x000fc600010e0600 */
[----:B------:R-:W-:Y:S04]  /*35d90*/  STL.64 [R1+0x448], R86 ;  /* 0x0004485601007387 */ /* 0x000fe80000100a00 */
[----:B------:R-:W-:Y:S04]  /*35da0*/  STL [R1+0x1900], R37 ;  /* 0x0019002501007387 */ /* 0x000fe80000100800 */
[----:B------:R-:W-:Y:S04]  /*35db0*/  STL [R1+0x18fc], R40 ;  /* 0x0018fc2801007387 */ /* 0x000fe80000100800 */
[----:B------:R-:W-:Y:S04]  /*35dc0*/  STL.64 [R1+0x470], R80 ;  /* 0x0004705001007387 */ /* 0x000fe80000100a00 */
[----:B------:R-:W-:Y:S04]  /*35dd0*/  STL.64 [R1+0x478], R82 ;  /* 0x0004785201007387 */ /* 0x000fe80000100a00 */
[----:B------:R-:W-:Y:S04]  /*35de0*/  STL.64 [R1+0x480], R76 ;  /* 0x0004804c01007387 */ /* 0x000fe80000100a00 */
[----:B------:R-:W-:Y:S04]  /*35df0*/  STL.64 [R1+0x488], R78 ;  /* 0x0004884e01007387 */ /* 0x000fe80000100a00 */
[----:B------:R-:W-:Y:S04]  /*35e00*/  STL [R1+0x1938], R33 ;  /* 0x0019382101007387 */ /* 0x000fe80000100800 */
[----:B------:R-:W-:Y:S04]  /*35e10*/  STL [R1+0x1934], R36 ;  /* 0x0019342401007387 */ /* 0x000fe80000100800 */
[----:B------:R-:W-:Y:S04]  /*35e20*/  STL.64 [R1+0x490], R72 ;  /* 0x0004904801007387 */ /* 0x000fe80000100a00 */
[----:B------:R4:W-:Y:S02]  /*35e30*/  STL.64 [R1+0x498], R74 ;  /* 0x0004984a01007387 */ /* 0x0009e40000100a00 */
[----:B----4-:R-:W-:Y:S01]  /*35e40*/  HMMA.1688.F32.TF32 R72, R232, R30, R244 ;  /* 0x0000001ee848723c */ /* 0x010fe200000810f4 */
[----:B------:R-:W-:Y:S01]  /*35e50*/  IADD3 R29, P2, R29, R49, RZ ;  /* 0x000000311d1d7210 */ /* 0x000fe20007f5e0ff */
[----:B------:R-:W4:Y:S11]  /*35e60*/  LDL.LU R244, [R1+0x1150] ;  /* 0x0011500001f47983 */ /* 0x000f360000300800 */
[----:B------:R-:W-:Y:S10]  /*35e70*/  @!UPT UIADD3 URZ, URZ, URZ, URZ ;  /* 0x0000003f3f3ff290 */ /* 0x000ff4000fffe03f */
[----:B------:R-:W-:Y:S04]  /*35e80*/  STL.64 [R1+0x4c0], R72 ;  /* 0x0004c04801007387 */ /* 0x000fe80000100a00 */
[----:B------:R-:W-:Y:S04]  /*35e90*/  STL.64 [R1+0x4c8], R74 ;  /* 0x0004c84a01007387 */ /* 0x000fe80000100a00 */
[----:B------:R-:W4:Y:S04]  /*35ea0*/  LDL.LU R245, [R1+0x1154] ;  /* 0x0011540001f57983 */ /* 0x000f280000300800 */
[----:B------:R-:W-:Y:S04]  /*35eb0*/  STL [R1+0x1940], R29 ;  /* 0x0019401d01007387 */ /* 0x000fe80000100800 */
[----:B------:R-:W4:Y:S04]  /*35ec0*/  LDL.LU R246, [R1+0x1158] ;  /* 0x0011580001f67983 */ /* 0x000f280000300800 */
[----:B------:R-:W4:Y:S01]  /*35ed0*/  LDL.LU R247, [R1+0x115c] ;  /* 0x00115c0001f77983 */ /* 0x000f220000300800 */
[----:B------:R-:W-:Y:S01]  /*35ee0*/  SEL R5, R5, RZ, !P5 ;  /* 0x000000ff05057207 */ /* 0x000fe20006800000 */
[----:B-1----:R-:W-:-:S02]  /*35ef0*/  IMAD.MOV.U32 R8, RZ, RZ, R33 ;  /* 0x000000ffff087224 */ /* 0x002fc400078e0021 */
[----:B------:R-:W4:Y:S01]  /*35f00*/  LDL.LU R33, [R1+0x1978] ;  /* 0x0019780001217983 */ /* 0x000f220000300800 */
[----:B------:R-:W-:-:S03]  /*35f10*/  ISETP.NE.U32.AND P6, PT, R5, RZ, PT ;  /* 0x000000ff0500720c */ /* 0x000fc60003fc5070 */
[----:B------:R-:W4:Y:S01]  /*35f20*/  LDL.LU R44, [R1+0x17c8] ;  /* 0x0017c800012c7983 */ /* 0x000f220000300800 */
[----:B------:R-:W-:Y:S01]  /*35f30*/  HMMA.1688.F32.TF32 R240, R232, R6, R92 ;  /* 0x00000006e8f0723c */ /* 0x000fe2000008105c */
[----:B------:R-:W-:-:S08]  /*35f40*/  IMAD.MOV.U32 R9, RZ, RZ, R36 ;  /* 0x000000ffff097224 */ /* 0x000fd000078e0024 */
[----:B------:R1:W-:Y:S02]  /*35f50*/  LDGSTS.E [R4+0x26800], [R8.64], P6 ;  /* 0x2680000008047fae */ /* 0x0003e4000b121844 */
[----:B-1----:R-:W-:Y:S01]  /*35f60*/  IMAD.MOV.U32 R8, RZ, RZ, R29 ;  /* 0x000000ffff087224 */ /* 0x002fe200078e001d */
[----:B---3--:R-:W-:Y:S01]  /*35f70*/  HMMA.1688.F32.TF32 R68, R232, R34, R68 ;  /* 0x00000022e844723c */ /* 0x008fe20000081044 */
[----:B--2---:R-:W-:-:S04]  /*35f80*/  IMAD.X R32, R32, 0x1, R0, P2 ;  /* 0x0000000120207824 */ /* 0x004fc800010e0600 */
[----:B------:R-:W-:Y:S11]  /*35f90*/  IMAD.MOV.U32 R9, RZ, RZ, R32 ;  /* 0x000000ffff097224 */ /* 0x000ff600078e0020 */
[----:B------:R-:W-:Y:S07]  /*35fa0*/  @!UPT UIADD3 URZ, URZ, URZ, URZ ;  /* 0x0000003f3f3ff290 */ /* 0x000fee000fffe03f */
[----:B------:R-:W-:Y:S04]  /*35fb0*/  STL.64 [R1+0x4e0], R68 ;  /* 0x0004e04401007387 */ /* 0x000fe80000100a00 */
[----:B------:R-:W-:Y:S04]  /*35fc0*/  STL.64 [R1+0x4e8], R70 ;  /* 0x0004e84601007387 */ /* 0x000fe80000100a00 */
        /* <DEDUP_REMOVED lines=14> */
[----:B-1----:R-:W3:Y:S04]  /*360b0*/  LDL.LU R32, [R1+0x197c] ;  /* 0x00197c0001207983 */ /* 0x002ee80000300800 */
        /* <DEDUP_REMOVED lines=11> */
[----:B----4-:R-:W-:Y:S01]  /*36170*/  HMMA.1688.F32.TF32 R92, R232, R38, R244 ;  /* 0x00000026e85c723c */ /* 0x010fe200000810f4 */
[----:B------:R-:W-:-:S02]  /*36180*/  ISETP.GT.AND P2, PT, R3, 0x1e, PT ;  /* 0x0000001e0300780c */ /* 0x000fc40003f44270 */
[----:B------:R1:W-:Y:S11]  /*36190*/  LDGSTS.E [R4+0x26a00], [R8.64], P6 ;  /* 0x26a0000008047fae */ /* 0x0003f6000b121844 */
[----:B------:R-:W-:Y:S09]  /*361a0*/  @!UPT UIADD3 URZ, URZ, URZ, URZ ;  /* 0x0000003f3f3ff290 */ /* 0x000ff2000fffe03f */
[----:B------:R-:W-:Y:S04]  /*361b0*/  STL.64 [R1+0x4f0], R92 ;  /* 0x0004f05c01007387 */ /* 0x000fe80000100a00 */
[----:B------:R-:W-:Y:S04]  /*361c0*/  STL.64 [R1+0x4f8], R94 ;  /* 0x0004f85e01007387 */ /* 0x000fe80000100a00 */
[----:B------:R-:W4:Y:S04]  /*361d0*/  LDL.LU R69, [R1+0x12c4] ;  /* 0x0012c40001457983 */ /* 0x000f280000300800 */
[----:B------:R-:W4:Y:S04]  /*361e0*/  LDL.LU R70, [R1+0x12c8] ;  /* 0x0012c80001467983 */ /* 0x000f280000300800 */
[----:B------:R-:W4:Y:S04]  /*361f0*/  LDL.LU R71, [R1+0x12cc] ;  /* 0x0012cc0001477983 */ /* 0x000f280000300800 */
[----:B------:R-:W4:Y:S04]  /*36200*/  LDL.LU R244, [R1+0x12b0] ;  /* 0x0012b00001f47983 */ /* 0x000f280000300800 */
[----:B------:R-:W4:Y:S04]  /*36210*/  LDL.LU R245, [R1+0x12b4] ;  /* 0x0012b40001f57983 */ /* 0x000f280000300800 */
[----:B------:R-:W4:Y:S01]  /*36220*/  LDL.LU R246, [R1+0x12b8] ;  /* 0x0012b80001f67983 */ /* 0x000f220000300800 */
[----:B------:R-:W-:-:S03]  /*36230*/  IMAD.MOV.U32 R247, RZ, RZ, R2 ;  /* 0x000000fffff77224 */ /* 0x000fc600078e0002 */
[----:B------:R-:W4:Y:S04]  /*36240*/  LDL.LU R2, [R1+0x1e38] ;  /* 0x001e380001027983 */ /* 0x000f280000300800 */
[----:B------:R-:W4:Y:S04]  /*36250*/  LDL.LU R45, [R1+0x17c4] ;  /* 0x0017c400012d7983 */ /* 0x000f280000300800 */
[----:B------:R-:W4:Y:S01]  /*36260*/  LDL.LU R41, [R1+0x17cc] ;  /* 0x0017cc0001297983 */ /* 0x000f220000300800 */
[----:B------:R-:W-:Y:S02]  /*36270*/  SEL R5, RZ, 0x4, !P2 ;  /* 0x00000004ff057807 */ /* 0x000fe40005000000 */
[----:B------:R-:W-:-:S02]  /*36280*/  IADD3 R33, P6, R33, R49, RZ ;  /* 0x0000003121217210 */ /* 0x000fc40007fde0ff */
[----:B------:R-:W-:-:S04]  /*36290*/  SEL R5, R5, RZ, !P5 ;  /* 0x000000ff05057207 */ /* 0x000fc80006800000 */
[----:B------:R-:W-:Y:S01]  /*362a0*/  ISETP.NE.U32.AND P2, PT, R5, RZ, PT ;  /* 0x000000ff0500720c */ /* 0x000fe20003f45070 */
[----:B-1----:R-:W-:Y:S01]  /*362b0*/  IMAD.MOV.U32 R8, RZ, RZ, R33 ;  /* 0x000000ffff087224 */ /* 0x002fe200078e0021 */
[C---:B--2---:R-:W-:Y:S08]  /*362c0*/  HMMA.1688.F32.TF32 R80, R232.reuse, R50, R80 ;  /* 0x00000032e850723c */ /* 0x044ff00000081050 */
[C---:B---3--:R-:W-:Y:S08]  /*362d0*/  HMMA.1688.F32.TF32 R88, R232.reuse, R42, R88 ;  /* 0x0000002ae858723c */ /* 0x048ff00000081058 */
[C---:B------:R-:W-:Y:S01]  /*362e0*/  HMMA.1688.F32.TF32 R84, R232.reuse, R46, R84 ;  /* 0x0000002ee854723c */ /* 0x040fe20000081054 */
[--C-:B------:R-:W-:Y:S11]  /*362f0*/  IMAD.X R36, R36, 0x1, R0.reuse, P6 ;  /* 0x0000000124247824 */ /* 0x100ff600030e0600 */
[----:B------:R-:W-:Y:S03]  /*36300*/  @!UPT UIADD3 URZ, URZ, URZ, URZ ;  /* 0x0000003f3f3ff290 */ /* 0x000fe6000fffe03f */
[----:B------:R-:W-:Y:S04]  /*36310*/  STL.64 [R1+0x500], R88 ;  /* 0x0005005801007387 */ /* 0x000fe80000100a00 */
[----:B------:R-:W-:Y:S01]  /*36320*/  STL.64 [R1+0x508], R90 ;  /* 0x0005085a01007387 */ /* 0x000fe20000100a00 */
[----:B------:R-:W-:Y:S01]  /*36330*/  IADD3 R29, P6, R29, R49, RZ ;  /* 0x000000311d1d7210 */ /* 0x000fe20007fde0ff */
[----:B------:R-:W-:Y:S02]  /*36340*/  HMMA.1688.F32.TF32 R76, R232, R54, R76 ;  /* 0x00000036e84c723c */ /* 0x000fe4000008104c */
[----:B------:R-:W-:Y:S02]  /*36350*/  STL.64 [R1+0x510], R84 ;  /* 0x0005105401007387 */ /* 0x000fe40000100a00 */
[----:B------:R-:W-:-:S02]  /*36360*/  IMAD.X R32, R32, 0x1, R0, P6 ;  /* 0x0000000120207824 */ /* 0x000fc400030e0600 */
[----:B------:R-:W-:Y:S02]  /*36370*/  STL.64 [R1+0x518], R86 ;  /* 0x0005185601007387 */ /* 0x000fe40000100a00 */
[----:B------:R-:W-:Y:S02]  /*36380*/  HMMA.1688.F32.TF32 R72, R232, R58, R72 ;  /* 0x0000003ae848723c */ /* 0x000fe40000081048 */
[----:B------:R-:W-:Y:S01]  /*36390*/  STL [R1+0x1978], R33 ;  /* 0x0019782101007387 */ /* 0x000fe20000100800 */
[----:B------:R-:W-:-:S03]  /*363a0*/  IMAD.MOV.U32 R9, RZ, RZ, R36 ;  /* 0x000000ffff097224 */ /* 0x000fc600078e0024 */
[----:B------:R-:W-:Y:S04]  /*363b0*/  STL [R1+0x1974], R36 ;  /* 0x0019742401007387 */ /* 0x000fe80000100800 */
[----:B------:R-:W2:Y:S04]  /*363c0*/  LDL.LU R52, [R1+0x1808] ;  /* 0x0018080001347983 */ /* 0x000ea80000300800 */
[----:B------:R-:W-:Y:S04]  /*363d0*/  STL.64 [R1+0x520], R80 ;  /* 0x0005205001007387 */ /* 0x000fe80000100a00 */
[----:B------:R-:W-:Y:S04]  /*363e0*/  STL.64 [R1+0x528], R82 ;  /* 0x0005285201007387 */ /* 0x000fe80000100a00 */
[----:B------:R1:W-:Y:S04]  /*363f0*/  STL [R1+0x1980], R29 ;  /* 0x0019801d01007387 */ /* 0x0003e80000100800 */
[----:B------:R3:W-:Y:S04]  /*36400*/  STL [R1+0x197c], R32 ;  /* 0x00197c2001007387 */ /* 0x0007e80000100800 */
[----:B------:R-:W2:Y:S04]  /*36410*/  LDL.LU R37, [R1+0x1810] ;  /* 0x0018100001257983 */ /* 0x000ea80000300800 */
[----:B------:R1:W-:Y:S04]  /*36420*/  LDGSTS.E [R4+0x27800], [R8.64], P2 ;  /* 0x2780000008047fae */ /* 0x0003e80009121844 */
[----:B------:R-:W-:Y:S04]  /*36430*/  STL.64 [R1+0x530], R76 ;  /* 0x0005304c01007387 */ /* 0x000fe80000100a00 */
[----:B------:R-:W-:Y:S01]  /*36440*/  STL.64 [R1+0x538], R78 ;  /* 0x0005384e01007387 */ /* 0x000fe20000100a00 */
[----:B-1----:R-:W-:-:S03]  /*36450*/  IMAD.MOV.U32 R8, RZ, RZ, R29 ;  /* 0x000000ffff087224 */ /* 0x002fc600078e001d */
[----:B------:R-:W2:Y:S01]  /*36460*/  LDL.LU R53, [R1+0x1804] ;  /* 0x0018040001357983 */ /* 0x000ea20000300800 */
[----:B------:R-:W-:-:S03]  /*36470*/  IMAD.MOV.U32 R9, RZ, RZ, R32 ;  /* 0x000000ffff097224 */ /* 0x000fc600078e0020 */
[----:B------:R-:W1:Y:S04]  /*36480*/  S2R R29, SR_TID.X ;  /* 0x00000000001d7919 */ /* 0x000e680000002100 */
[----:B------:R-:W2:Y:S04]  /*36490*/  LDL.LU R48, [R1+0x180c] ;  /* 0x00180c0001307983 */ /* 0x000ea80000300800 */
[----:B------:R-:W-:Y:S04]  /*364a0*/  STL.64 [R1+0x540], R72 ;  /* 0x0005404801007387 */ /* 0x000fe80000100a00 */
[----:B------:R-:W-:Y:S04]  /*364b0*/  STL.64 [R1+0x548], R74 ;  /* 0x0005484a01007387 */ /* 0x000fe80000100a00 */
[----:B---3--:R-:W3:Y:S04]  /*364c0*/  LDL.LU R32, [R1+0x1848] ;  /* 0x0018480001207983 */ /* 0x008ee80000300800 */
[----:B------:R1:W-:Y:S01]  /*364d0*/  LDGSTS.E [R4+0x27a00], [R8.64], P2 ;  /* 0x27a0000008047fae */ /* 0x0003e20009121844 */
[----:B----4-:R-:W-:Y:S01]  /*364e0*/  HMMA.1688.F32.TF32 R68, R232, R62, R68 ;  /* 0x0000003ee844723c */ /* 0x010fe20000081044 */
[----:B------:R-:W-:-:S04]  /*364f0*/  ISETP.GT.AND P2, PT, R3, 0x3, PT ;  /* 0x000000030300780c */ /* 0x000fc80003f44270 */
[----:B-1----:R-:W-:Y:S11]  /*36500*/  SEL R4, RZ, 0x4, !P2 ;  /* 0x00000004ff047807 */ /* 0x002ff60005000000 */
[----:B------:R-:W-:Y:S07]  /*36510*/  @!UPT UIADD3 URZ, URZ, URZ, URZ ;  /* 0x0000003f3f3ff290 */ /* 0x000fee000fffe03f */
[----:B------:R-:W-:Y:S04]  /*36520*/  STL.64 [R1+0x560], R68 ;  /* 0x0005604401007387 */ /* 0x000fe80000100a00 */
[----:B------:R1:W-:Y:S02]  /*36530*/  STL.64 [R1+0x568], R70 ;  /* 0x0005684601007387 */ /* 0x0003e40000100a00 */
[----:B-1----:R-:W-:Y:S01]  /*36540*/  HMMA.1688.F32.TF32 R68, R232, R66, R244 ;  /* 0x00000042e844723c */ /* 0x002fe200000810f4 */
[----:B------:R-:W-:Y:S02]  /*36550*/  IADD3 R44, P2, R44, R49, RZ ;  /* 0x000000312c2c7210 */ /* 0x000fe40007f5e0ff */
[----:B------:R-:W-:-:S03]  /*36560*/  LOP3.LUT R29, R29, 0x7f, RZ, 0xc0, !PT ;  /* 0x0000007f1d1d7812 */ /* 0x000fc600078ec0ff */
[----:B------:R-:W-:Y:S01]  /*36570*/  IMAD.X R45, R45, 0x1, R0, P2 ;  /* 0x000000012d2d7824 */ /* 0x000fe200010e0600 */
[----:B------:R1:W-:Y:S01]  /*36580*/  STL [R1+0x17c8], R44 ;  /* 0x0017c82c01007387 */ /* 0x0003e20000100800 */
[----:B------:R-:W-:Y:S01]  /*36590*/  IADD3 R40, P2, R40, R49, RZ ;  /* 0x0000003128287210 */ /* 0x000fe20007f5e0ff */
[----:B------:R-:W-:Y:S02]  /*365a0*/  IMAD.SHL.U32 R29, R29, 0x4, RZ ;  /* 0x000000041d1d7824 */ /* 0x000fe400078e00ff */
[----:B------:R-:W4:Y:S03]  /*365b0*/  LDL.LU R33, [R1+0x1844] ;  /* 0x0018440001217983 */ /* 0x000f260000300800 */
[----:B------:R-:W-:-:S09]  /*365c0*/  LOP3.LUT R5, R29, 0x60, RZ, 0x3c, !PT ;  /* 0x000000601d057812 */ /* 0x000fd200078e3cff */
[----:B------:R-:W-:Y:S04]  /*365d0*/  STL.64 [R1+0x550], R68 ;  /* 0x0005504401007387 */ /* 0x000fe80000100a00 */
[----:B------:R-:W-:Y:S04]  /*365e0*/  STL.64 [R1+0x558], R70 ;  /* 0x0005584601007387 */ /* 0x000fe80000100a00 */
[----:B------:R1:W-:Y:S04]  /*365f0*/  STL [R1+0x17c4], R45 ;  /* 0x0017c42d01007387 */ /* 0x0003e80000100800 */
[----:B------:R-:W4:Y:S04]  /*36600*/  LDL.LU R36, [R1+0x184c] ;  /* 0x00184c0001247983 */ /* 0x000f280000300800 */
[----:B------:R-:W-:Y:S04]  /*36610*/  STL [R1+0x17d0], R40 ;  /* 0x0017d02801007387 */ /* 0x000fe80000100800 */
[----:B------:R-:W4:Y:S01]  /*36620*/  LDL.LU R29, [R1+0x1850] ;  /* 0x00185000011d7983 */ /* 0x000f220000300800 */
[----:B------:R-:W-:-:S02]  /*36630*/  IMAD.X R41, R41, 0x1, R0, P2 ;  /* 0x0000000129297824 */ /* 0x000fc400010e0600 */
[----:B------:R-:W-:-:S03]  /*36640*/  IMAD.MOV.U32 R8, RZ, RZ, R44 ;  /* 0x000000ffff087224 */ /* 0x000fc600078e002c */
[----:B------:R1:W-:Y:S04]  /*36650*/  STL [R1+0x17cc], R41 ;  /* 0x0017cc2901007387 */ /* 0x0003e80000100800 */
[----:B-1----:R-:W4:Y:S01]  /*36660*/  LDL.LU R44, [R1+0x1888] ;  /* 0x00188800012c7983 */ /* 0x002f220000300800 */
[----:B------:R-:W-:Y:S02]  /*36670*/  SEL R4, R4, RZ, !P5 ;  /* 0x000000ff04047207 */ /* 0x000fe40006800000 */
[----:B------:R-:W-:Y:S02]  /*36680*/  ISETP.GT.AND P2, PT, R3, 0x7, PT ;  /* 0x000000070300780c */ /* 0x000fe40003f44270 */
[----:B------:R-:W-:Y:S01]  /*36690*/  ISETP.NE.U32.AND P6, PT, R4, RZ, PT ;  /* 0x000000ff0400720c */ /* 0x000fe20003fc5070 */
[----:B------:R-:W-:Y:S01]  /*366a0*/  IMAD R4, R211, 0x8000, R5 ;  /* 0x00008000d3047824 */ /* 0x000fe200078e0205 */
[----:B------:R-:W-:Y:S01]  /*366b0*/  SEL R5, RZ, 0x4, !P2 ;  /* 0x00000004ff057807 */ /* 0x000fe20005000000 */
[----:B------:R-:W-:-:S02]  /*366c0*/  IMAD.MOV.U32 R9, RZ, RZ, R45 ;  /* 0x000000ffff097224 */ /* 0x000fc400078e002d */
[----:B------:R-:W4:Y:S01]  /*366d0*/  LDL.LU R45, [R1+0x1884] ;  /* 0x00188400012d7983 */ /* 0x000f220000300800 */
[----:B------:R-:W-:-:S07]  /*366e0*/  SEL R5, R5, RZ, !P5 ;  /* 0x000000ff05057207 */ /* 0x000fce0006800000 */
[----:B------:R1:W-:Y:S02]  /*366f0*/  LDGSTS.E [R4+0x20c00], [R8.64], P6 ;  /* 0x20c0000008047fae */ /* 0x0003e4000b121844 */
[----:B-1----:R-:W-:Y:S02]  /*36700*/  IMAD.MOV.U32 R8, RZ, RZ, R40 ;  /* 0x000000ffff087224 */ /* 0x002fe400078e0028 */
[----:B------:R-:W-:Y:S02]  /*36710*/  IMAD.MOV.U32 R9, RZ, RZ, R41 ;  /* 0x000000ffff097224 */ /* 0x000fe400078e0029 */
[----:B------:R-:W4:Y:S04]  /*36720*/  LDL.LU R41, [R1+0x188c] ;  /* 0x00188c0001297983 */ /* 0x000f280000300800 */
[----:B------:R1:W-:Y:S01]  /*36730*/  LDGSTS.E [R4+0x20e00], [R8.64], P6 ;  /* 0x20e0000008047fae */ /* 0x0003e2000b121844 */
[----:B------:R-:W-:-:S02]  /*36740*/  ISETP.NE.U32.AND P6, PT, R5, RZ, PT ;  /* 0x000000ff0500720c */ /* 0x000fc40003fc5070 */
[----:B--2---:R-:W-:-:S05]  /*36750*/  IADD3 R52, P2, R52, R49, RZ ;  /* 0x0000003134347210 */ /* 0x004fca0007f5e0ff */
[----:B------:R-:W-:Y:S04]  /*36760*/  STL [R1+0x1808], R52 ;  /* 0x0018083401007387 */ /* 0x000fe80000100800 */
[----:B------:R-:W2:Y:S01]  /*36770*/  LDL.LU R40, [R1+0x1890] ;  /* 0x0018900001287983 */ /* 0x000ea20000300800 */
[----:B-1----:R-:W-:Y:S02]  /*36780*/  IMAD.MOV.U32 R8, RZ, RZ, R52 ;  /* 0x000000ffff087224 */ /* 0x002fe400078e0034 */
[----:B------:R-:W-:Y:S01]  /*36790*/  IMAD.X R53, R53, 0x1, R0, P2 ;  /* 0x0000000135357824 */ /* 0x000fe200010e0600 */
[----:B------:R-:W-:-:S05]  /*367a0*/  IADD3 R37, P2, R37, R49, RZ ;  /* 0x0000003125257210 */ /* 0x000fca0007f5e0ff */
[----:B------:R-:W-:Y:S01]  /*367b0*/  IMAD.X R48, R48, 0x1, R0, P2 ;  /* 0x0000000130307824 */ /* 0x000fe200010e0600 */
[----:B------:R-:W-:-:S04]  /*367c0*/  ISETP.GT.AND P2, PT, R3, 0xb, PT ;  /* 0x0000000b0300780c */ /* 0x000fc80003f44270 */
[----:B------:R-:W-:Y:S01]  /*367d0*/  SEL R5, RZ, 0x4, !P2 ;  /* 0x00000004ff057807 */ /* 0x000fe20005000000 */
[----:B------:R1:W-:Y:S01]  /*367e0*/  STL [R1+0x1804], R53 ;  /* 0x0018043501007387 */ /* 0x0003e20000100800 */
[----:B------:R-:W-:Y:S01]  /*367f0*/  IMAD.MOV.U32 R9, RZ, RZ, R53 ;  /* 0x000000ffff097224 */ /* 0x000fe200078e0035 */
[----:B---3--:R-:W-:Y:S02]  /*36800*/  IADD3 R32, P2, R32, R49, RZ ;  /* 0x0000003120207210 */ /* 0x008fe40007f5e0ff */
[----:B------:R-:W-:Y:S04]  /*36810*/  STL [R1+0x1810], R37 ;  /* 0x0018102501007387 */ /* 0x000fe80000100800 */
[----:B------:R-:W-:Y:S04]  /*36820*/  STL [R1+0x180c], R48 ;  /* 0x00180c3001007387 */ /* 0x000fe80000100800 */
[----:B-1----:R-:W2:Y:S04]  /*36830*/  LDL.LU R53, [R1+0x18c8] ;  /* 0x0018c80001357983 */ /* 0x002ea80000300800 */
[----:B------:R1:W-:Y:S01]  /*36840*/  LDGSTS.E [R4+0x21c00], [R8.64], P6 ;  /* 0x21c0000008047fae */ /* 0x0003e2000b121844 */
[----:B------:R-:W-:-:S03]  /*36850*/  SEL R5, R5, RZ, !P5 ;  /* 0x000000ff05057207 */ /* 0x000fc60006800000 */
[----:B------:R-:W2:Y:S04]  /*36860*/  LDL.LU R56, [R1+0x18c4] ;  /* 0x0018c40001387983 */ /* 0x000ea80000300800 */
[----:B------:R-:W-:Y:S01]  /*36870*/  STL [R1+0x1848], R32 ;  /* 0x0018482001007387 */ /* 0x000fe20000100800 */
[----:B-1----:R-:W-:Y:S02]  /*36880*/  IMAD.MOV.U32 R8, RZ, RZ, R37 ;  /* 0x000000ffff087224 */ /* 0x002fe400078e0025 */
[----:B------:R-:W-:-:S05]  /*36890*/  IMAD.MOV.U32 R9, RZ, RZ, R48 ;  /* 0x000000ffff097224 */ /* 0x000fca00078e0030 */
[----:B------:R1:W-:Y:S01]  /*368a0*/  LDGSTS.E [R4+0x21e00], [R8.64], P6 ;  /* 0x21e0000008047fae */ /* 0x0003e2000b121844 */
[----:B------:R-:W-:Y:S01]  /*368b0*/  ISETP.NE.U32.AND P6, PT, R5, RZ, PT ;  /* 0x000000ff0500720c */ /* 0x000fe20003fc5070 */
[----:B-1----:R-:W-:Y:S02]  /*368c0*/  IMAD.MOV.U32 R8, RZ, RZ, R32 ;  /* 0x000000ffff087224 */ /* 0x002fe400078e0020 */
[----:B----4-:R-:W-:-:S05]  /*368d0*/  IMAD.X R33, R33, 0x1, R0, P2 ;  /* 0x0000000121217824 */ /* 0x010fca00010e0600 */
[----:B------:R1:W-:Y:S01]  /*368e0*/  STL [R1+0x1844], R33 ;  /* 0x0018442101007387 */ /* 0x0003e20000100800 */
        /* <DEDUP_REMOVED lines=8> */
[----:B------:R-:W-:Y:S01]  /*36970*/  ISETP.GT.AND P2, PT, R3, 0xf, PT ;  /* 0x0000000f0300780c */ /* 0x000fe20003f44270 */
[----:B----4-:R-:W-:-:S02]  /*36980*/  IMAD.MOV.U32 R9, RZ, RZ, R36 ;  /* 0x000000ffff097224 */ /* 0x010fc400078e0024 */
[----:B------:R-:W3:Y:S01]  /*36990*/  LDL.LU R48, [R1+0x1904] ;  /* 0x0019040001307983 */ /* 0x000ee20000300800 */
[----:B------:R-:W-:Y:S02]  /*369a0*/  SEL R5, RZ, 0x4, !P2 ;  /* 0x00000004ff057807 */ /* 0x000fe40005000000 */
[----:B------:R-:W-:Y:S01]  /*369b0*/  IADD3 R44, P2, R44, R49, RZ ;  /* 0x000000312c2c7210 */ /* 0x000fe20007f5e0ff */
[----:B------:R-:W3:Y:S01]  /*369c0*/  LDL.LU R36, [R1+0x1908] ;  /* 0x0019080001247983 */ /* 0x000ee20000300800 */
[----:B------:R-:W-:-:S03]  /*369d0*/  IMAD.MOV.U32 R8, RZ, RZ, R29 ;  /* 0x000000ffff087224 */ /* 0x000fc600078e001d */
[----:B------:R1:W-:Y:S04]  /*369e0*/  STL [R1+0x1888], R44 ;  /* 0x0018882c01007387 */ /* 0x0003e80000100800 */
[----:B------:R-:W3:Y:S04]  /*369f0*/  LDL.LU R37, [R1+0x190c] ;  /* 0x00190c0001257983 */ /* 0x000ee80000300800 */
[----:B------:R-:W3:Y:S01]  /*36a00*/  LDL.LU R29, [R1+0x1910] ;  /* 0x00191000011d7983 */ /* 0x000ee20000300800 */
[----:B------:R-:W-:Y:S01]  /*36a10*/  SEL R5, R5, RZ, !P5 ;  /* 0x000000ff05057207 */ /* 0x000fe20006800000 */
[----:B------:R-:W-:-:S02]  /*36a20*/  IMAD.X R45, R45, 0x1, R0, P2 ;  /* 0x000000012d2d7824 */ /* 0x000fc400010e0600 */
[----:B------:R1:W-:Y:S01]  /*36a30*/  LDGSTS.E [R4+0x22e00], [R8.64], P6 ;  /* 0x22e0000008047fae */ /* 0x0003e2000b121844 */
[----:B------:R-:W-:Y:S01]  /*36a40*/  ISETP.NE.U32.AND P6, PT, R5, RZ, PT ;  /* 0x000000ff0500720c */ /* 0x000fe20003fc5070 */
[----:B-1----:R-:W-:Y:S02]  /*36a50*/  IMAD.MOV.U32 R8, RZ, RZ, R44 ;  /* 0x000000ffff087224 */ /* 0x002fe400078e002c */
[----:B------:R-:W-:-:S10]  /*36a60*/  IMAD.MOV.U32 R9, RZ, RZ, R45 ;  /* 0x000000ffff097224 */ /* 0x000fd400078e002d */
[----:B------:R1:W-:Y:S04]  /*36a70*/  LDGSTS.E [R4+0x23c00], [R8.64], P6 ;  /* 0x23c0000008047fae */ /* 0x0003e8000b121844 */
[----:B------:R-:W-:Y:S01]  /*36a80*/  STL [R1+0x1884], R45 ;  /* 0x0018842d01007387 */ /* 0x000fe20000100800 */
[----:B--2---:R-:W-:-:S05]  /*36a90*/  IADD3 R40, P2, R40, R49, RZ ;  /* 0x0000003128287210 */ /* 0x004fca0007f5e0ff */
[----:B------:R-:W-:Y:S01]  /*36aa0*/  IMAD.X R41, R41, 0x1, R0, P2 ;  /* 0x0000000129297824 */ /* 0x000fe200010e0600 */
[----:B------:R-:W-:Y:S01]  /*36ab0*/  ISETP.GT.AND P2, PT, R3, 0x13, PT ;  /* 0x000000130300780c */ /* 0x000fe20003f44270 */
[----:B-1----:R-:W-:-:S03]  /*36ac0*/  IMAD.MOV.U32 R8, RZ, RZ, R40 ;  /* 0x000000ffff087224 */ /* 0x002fc600078e0028 */
[----:B------:R-:W-:Y:S01]  /*36ad0*/  SEL R5, RZ, 0x4, !P2 ;  /* 0x00000004ff057807 */ /* 0x000fe20005000000 */
[----:B------:R-:W-:-:S03]  /*36ae0*/  IMAD.MOV.U32 R9, RZ, RZ, R41 ;  /* 0x000000ffff097224 */ /* 0x000fc600078e0029 */
[----:B------:R-:W-:Y:S02]  /*36af0*/  SEL R5, R5, RZ, !P5 ;  /* 0x000000ff05057207 */ /* 0x000fe40006800000 */
[----:B------:R1:W-:Y:S02]  /*36b00*/  LDGSTS.E [R4+0x23e00], [R8.64], P6 ;  /* 0x23e0000008047fae */ /* 0x0003e4000b121844 */
[----:B------:R-:W-:Y:S02]  /*36b10*/  ISETP.NE.U32.AND P6, PT, R5, RZ, PT ;  /* 0x000000ff0500720c */ /* 0x000fe40003fc5070 */
[----:B------:R-:W-:Y:S04]  /*36b20*/  STL [R1+0x1890], R40 ;  /* 0x0018902801007387 */ /* 0x000fe80000100800 */
[----:B------:R2:W-:Y:S04]  /*36b30*/  STL [R1+0x188c], R41 ;  /* 0x00188c2901007387 */ /* 0x0005e80000100800 */
[----:B------:R-:W4:Y:S04]  /*36b40*/  LDL.LU R44, [R1+0x1948] ;  /* 0x00194800012c7983 */ /* 0x000f280000300800 */
[----:B--2---:R-:W4:Y:S01]  /*36b50*/  LDL.LU.64 R40, [R1+0x1698] ;  /* 0x0016980001287983 */ /* 0x004f220000300a00 */
[----:B------:R-:W-:-:S05]  /*36b60*/  IADD3 R53, P2, R53, R49, RZ ;  /* 0x0000003135357210 */ /* 0x000fca0007f5e0ff */
[----:B------:R-:W-:Y:S01]  /*36b70*/  IMAD.X R56, R56, 0x1, R0, P2 ;  /* 0x0000000138387824 */ /* 0x000fe200010e0600 */
[----:B------:R-:W-:-:S04]  /*36b80*/  ISETP.GT.AND P2, PT, R3, 0x17, PT ;  /* 0x000000170300780c */ /* 0x000fc80003f44270 */
[----:B------:R-:W-:Y:S01]  /*36b90*/  SEL R5, RZ, 0x4, !P2 ;  /* 0x00000004ff057807 */ /* 0x000fe20005000000 */
[----:B-1----:R-:W-:Y:S02]  /*36ba0*/  IMAD.MOV.U32 R8, RZ, RZ, R53 ;  /* 0x000000ffff087224 */ /* 0x002fe400078e0035 */
[----:B------:R-:W-:-:S05]  /*36bb0*/  IMAD.MOV.U32 R9, RZ, RZ, R56 ;  /* 0x000000ffff097224 */ /* 0x000fca00078e0038 */
[----:B------:R1:W-:Y:S04]  /*36bc0*/  LDGSTS.E [R4+0x24c00], [R8.64], P6 ;  /* 0x24c0000008047fae */ /* 0x0003e8000b121844 */
[----:B------:R1:W-:Y:S04]  /*36bd0*/  STL [R1+0x18c8], R53 ;  /* 0x0018c83501007387 */ /* 0x0003e80000100800 */
[----:B------:R-:W4:Y:S04]  /*36be0*/  LDL.LU R45, [R1+0x1944] ;  /* 0x00194400012d7983 */ /* 0x000f280000300800 */
[----:B------:R-:W4:Y:S04]  /*36bf0*/  LDL.LU R52, [R1+0x1950] ;  /* 0x0019500001347983 */ /* 0x000f280000300800 */
[----:B------:R-:W-:Y:S01]  /*36c00*/  STL [R1+0x18c4], R56 ;  /* 0x0018c43801007387 */ /* 0x000fe20000100800 */
[----:B---3--:R-:W-:-:S05]  /*36c10*/  IADD3 R32, P2, R32, R49, RZ ;  /* 0x0000003120207210 */ /* 0x008fca0007f5e0ff */
[----:B------:R-:W-:Y:S02]  /*36c20*/  IMAD.X R33, R33, 0x1, R0, P2 ;  /* 0x0000000121217824 */ /* 0x000fe400010e0600 */
[----:B-1----:R-:W-:Y:S02]  /*36c30*/  IMAD.MOV.U32 R8, RZ, RZ, R32 ;  /* 0x000000ffff087224 */ /* 0x002fe400078e0020 */
[----:B------:R-:W-:-:S05]  /*36c40*/  IMAD.MOV.U32 R9, RZ, RZ, R33 ;  /* 0x000000ffff097224 */ /* 0x000fca00078e0021 */
[----:B------:R1:W-:Y:S01]  /*36c50*/  LDGSTS.E [R4+0x24e00], [R8.64], P6 ;  /* 0x24e0000008047fae */ /* 0x0003e2000b121844 */
[----:B------:R-:W-:-:S03]  /*36c60*/  IADD3 R36, P6, R36, R49, RZ ;  /* 0x0000003124247210 */ /* 0x000fc60007fde0ff */
[----:B------:R-:W-:Y:S02]  /*36c70*/  STL [R1+0x18d0], R32 ;  /* 0x0018d02001007387 */ /* 0x000fe40000100800 */
[--C-:B------:R-:W-:Y:S01]  /*36c80*/  IMAD.X R48, R48, 0x1, R0.reuse, P6 ;  /* 0x0000000130307824 */ /* 0x100fe200030e0600 */
[----:B------:R-:W-:Y:S01]  /*36c90*/  IADD3 R29, P6, R29, R49, RZ ;  /* 0x000000311d1d7210 */ /* 0x000fe20007fde0ff */
[----:B------:R3:W-:Y:S04]  /*36ca0*/  STL [R1+0x18cc], R33 ;  /* 0x0018cc2101007387 */ /* 0x0007e80000100800 */
[----:B------:R-:W2:Y:S01]  /*36cb0*/  LDL.LU R53, [R1+0x194c] ;  /* 0x00194c0001357983 */ /* 0x000ea20000300800 */
[----:B------:R-:W-:-:S03]  /*36cc0*/  IMAD.X R37, R37, 0x1, R0, P6 ;  /* 0x0000000125257824 */ /* 0x000fc600030e0600 */
[----:B---3--:R-:W3:Y:S04]  /*36cd0*/  LDL.LU.64 R32, [R1+0x1690] ;  /* 0x0016900001207983 */ /* 0x008ee80000300a00 */
[----:B------:R1:W-:Y:S04]  /*36ce0*/  STL [R1+0x1908], R36 ;  /* 0x0019082401007387 */ /* 0x0003e80000100800 */
[----:B------:R-:W-:Y:S04]  /*36cf0*/  STL [R1+0x1904], R48 ;  /* 0x0019043001007387 */ /* 0x000fe80000100800 */
[----:B------:R-:W3:Y:S04]  /*36d00*/  LDL.LU.64 R60, [R1+0x16b8] ;  /* 0x0016b800013c7983 */ /* 0x000ee80000300a00 */
[----:B------:R-:W-:Y:S04]  /*36d10*/  STL [R1+0x1910], R29 ;  /* 0x0019101d01007387 */ /* 0x000fe80000100800 */
[----:B------:R1:W-:Y:S04]  /*36d20*/  STL [R1+0x190c], R37 ;  /* 0x00190c2501007387 */ /* 0x0003e80000100800 */
[----:B------:R-:W3:Y:S01]  /*36d30*/  LDL.LU.64 R56, [R1+0x16b0] ;  /* 0x0016b00001387983 */ /* 0x000ee20000300a00 */
[----:B------:R-:W-:-:S04]  /*36d40*/  SEL R5, R5, RZ, !P5 ;  /* 0x000000ff05057207 */ /* 0x000fc80006800000 */
[----:B------:R-:W-:Y:S01]  /*36d50*/  ISETP.NE.U32.AND P2, PT, R5, RZ, PT ;  /* 0x000000ff0500720c */ /* 0x000fe20003f45070 */
[----:B-1----:R-:W-:Y:S02]  /*36d60*/  IMAD.MOV.U32 R8, RZ, RZ, R36 ;  /* 0x000000ffff087224 */ /* 0x002fe400078e0024 */
[----:B------:R-:W-:Y:S01]  /*36d70*/  IMAD.MOV.U32 R77, RZ, RZ, c[0x0][0x18c] ;  /* 0x00006300ff4d7624 */ /* 0x000fe200078e00ff */
[----:B------:R-:W3:Y:S01]  /*36d80*/  LDL.LU R36, [R1+0x1988] ;  /* 0x0019880001247983 */ /* 0x000ee20000300800 */
[----:B------:R-:W-:-:S03]  /*36d90*/  IMAD.MOV.U32 R9, RZ, RZ, R48 ;  /* 0x000000ffff097224 */ /* 0x000fc600078e0030 */
[----:B------:R-:W3:Y:S01]  /*36da0*/  LDL.LU.64 R70, [R1+0x16a8] ;  /* 0x0016a80001467983 */ /* 0x000ee20000300a00 */
[----:B------:R-:W-:-:S03]  /*36db0*/  IMAD.SHL.U32 R77, R77, 0x20, RZ ;  /* 0x000000204d4d7824 */ /* 0x000fc600078e00ff */
[----:B------:R-:W3:Y:S01]  /*36dc0*/  LDL.LU.64 R68, [R1+0x16a0] ;  /* 0x0016a00001447983 */ /* 0x000ee20000300a00 */
[----:B------:R-:W-:-:S03]  /*36dd0*/  IMAD.SHL.U32 R77, R77, 0x4, RZ ;  /* 0x000000044d4d7824 */ /* 0x000fc600078e00ff */
[----:B------:R1:W-:Y:S04]  /*36de0*/  LDGSTS.E [R4+0x25c00], [R8.64], P2 ;  /* 0x25c0000008047fae */ /* 0x0003e80009121844 */
[----:B------:R-:W3:Y:S01]  /*36df0*/  LDL.LU.64 R64, [R1+0x16d0] ;  /* 0x0016d00001407983 */ /* 0x000ee20000300a00 */
[----:B-1----:R-:W-:Y:S02]  /*36e00*/  IMAD.MOV.U32 R8, RZ, RZ, R29 ;  /* 0x000000ffff087224 */ /* 0x002fe400078e001d */
[----:B------:R-:W-:Y:S02]  /*36e10*/  IMAD.MOV.U32 R9, RZ, RZ, R37 ;  /* 0x000000ffff097224 */ /* 0x000fe400078e0025 */
[----:B------:R-:W3:Y:S04]  /*36e20*/  LDL.LU R37, [R1+0x1984] ;  /* 0x0019840001257983 */ /* 0x000ee80000300800 */
[----:B------:R1:W-:Y:S01]  /*36e30*/  LDGSTS.E [R4+0x25e00], [R8.64], P2 ;  /* 0x25e0000008047fae */ /* 0x0003e20009121844 */
[----:B----4-:R-:W-:-:S02]  /*36e40*/  IADD3 R44, P6, R44, R49, RZ ;  /* 0x000000312c2c7210 */ /* 0x010fc40007fde0ff */
[----:B------:R-:W-:-:S03]  /*36e50*/  IADD3 R128, P2, R40, R77, RZ ;  /* 0x0000004d28807210 */ /* 0x000fc60007f5e0ff */
[----:B------:R-:W-:Y:S02]  /*36e60*/  STL [R1+0x1948], R44 ;  /* 0x0019482c01007387 */ /* 0x000fe40000100800 */
[----:B------:R-:W-:Y:S02]  /*36e70*/  IMAD.X R129, R41, 0x1, R2, P2 ;  /* 0x0000000129817824 */ /* 0x000fe400010e0602 */
[----:B------:R-:W4:Y:S01]  /*36e80*/  LDL.LU.64 R40, [R1+0x16c8] ;  /* 0x0016c80001287983 */ /* 0x000f220000300a00 */
[----:B-1----:R-:W-:Y:S02]  /*36e90*/  IMAD.MOV.U32 R8, RZ, RZ, R44 ;  /* 0x000000ffff087224 */ /* 0x002fe400078e002c */
[----:B------:R-:W-:Y:S01]  /*36ea0*/  IMAD.X R45, R45, 0x1, R0, P6 ;  /* 0x000000012d2d7824 */ /* 0x000fe200030e0600 */
[----:B------:R-:W-:-:S04]  /*36eb0*/  ISETP.GT.AND P6, PT, R3, 0x1b, PT ;  /* 0x0000001b0300780c */ /* 0x000fc80003fc4270 */
[----:B------:R-:W-:Y:S02]  /*36ec0*/  SEL R5, RZ, 0x4, !P6 ;  /* 0x00000004ff057807 */ /* 0x000fe40007000000 */
[----:B------:R-:W-:Y:S01]  /*36ed0*/  IADD3 R52, P2, R52, R49, RZ ;  /* 0x0000003134347210 */ /* 0x000fe20007f5e0ff */
[----:B------:R1:W-:Y:S04]  /*36ee0*/  STL [R1+0x1944], R45 ;  /* 0x0019442d01007387 */ /* 0x0003e80000100800 */
[----:B------:R-:W4:Y:S04]  /*36ef0*/  LDL.LU R48, [R1+0x198c] ;  /* 0x00198c0001307983 */ /* 0x000f280000300800 */
[----:B------:R-:W4:Y:S01]  /*36f00*/  LDL.LU R29, [R1+0x1990] ;  /* 0x00199000011d7983 */ /* 0x000f220000300800 */
[----:B------:R-:W-:-:S02]  /*36f10*/  IMAD.MOV.U32 R9, RZ, RZ, R45 ;  /* 0x000000ffff097224 */ /* 0x000fc400078e002d */
[----:B--2---:R-:W-:Y:S01]  /*36f20*/  IMAD.X R53, R53, 0x1, R0, P2 ;  /* 0x0000000135357824 */ /* 0x004fe200010e0600 */
[----:B---3--:R-:W-:-:S05]  /*36f30*/  IADD3 R126, P6, R32, R77, RZ ;  /* 0x0000004d207e7210 */ /* 0x008fca0007fde0ff */
[----:B------:R-:W-:Y:S02]  /*36f40*/  IMAD.X R127, R33, 0x1, R2, P6 ;  /* 0x00000001217f7824 */ /* 0x000fe400030e0602 */
[----:B------:R-:W2:Y:S01]  /*36f50*/  LDL.LU.64 R32, [R1+0x16c0] ;  /* 0x0016c00001207983 */ /* 0x000ea20000300a00 */
[----:B------:R-:W-:-:S03]  /*36f60*/  IADD3 R124, P6, R60, R77, RZ ;  /* 0x0000004d3c7c7210 */ /* 0x000fc60007fde0ff */
[----:B------:R-:W-:Y:S04]  /*36f70*/  STL [R1+0x1950], R52 ;  /* 0x0019503401007387 */ /* 0x000fe80000100800 */
[----:B------:R3:W-:Y:S01]  /*36f80*/  STL [R1+0x194c], R53 ;  /* 0x00194c3501007387 */ /* 0x0007e20000100800 */
[----:B------:R-:W-:-:S03]  /*36f90*/  IMAD.X R125, R61, 0x1, R2, P6 ;  /* 0x000000013d7d7824 */ /* 0x000fc600030e0602 */
[----:B------:R-:W2:Y:S01]  /*36fa0*/  LDL.LU.64 R60, [R1+0x16f0] ;  /* 0x0016f000013c7983 */ /* 0x000ea20000300a00 */
[----:B------:R-:W-:-:S05]  /*36fb0*/  IADD3 R122, P2, R56, R77, RZ ;  /* 0x0000004d387a7210 */ /* 0x000fca0007f5e0ff */
[----:B------:R-:W-:Y:S02]  /*36fc0*/  IMAD.X R123, R57, 0x1, R2, P2 ;  /* 0x00000001397b7824 */ /* 0x000fe400010e0602 */
[----:B------:R-:W2:Y:S04]  /*36fd0*/  LDL.LU.64 R56, [R1+0x16e8] ;  /* 0x0016e80001387983 */ /* 0x000ea80000300a00 */
[----:B-1----:R-:W2:Y:S01]  /*36fe0*/  LDL.LU.64 R44, [R1+0x16e0] ;  /* 0x0016e000012c7983 */ /* 0x002ea20000300a00 */
[----:B------:R-:W-:-:S04]  /*36ff0*/  SEL R5, R5, RZ, !P5 ;  /* 0x000000ff05057207 */ /* 0x000fc80006800000 */
[----:B------:R-:W-:Y:S02]  /*37000*/  ISETP.NE.U32.AND P6, PT, R5, RZ, PT ;  /* 0x000000ff0500720c */ /* 0x000fe40003fc5070 */
[----:B------:R-:W-:-:S05]  /*37010*/  IADD3 R120, P2, R70, R77, RZ ;  /* 0x0000004d46787210 */ /* 0x000fca0007f5e0ff */
[----:B------:R-:W-:Y:S01]  /*37020*/  IMAD.X R121, R71, 0x1, R2, P2 ;  /* 0x0000000147797824 */ /* 0x000fe200010e0602 */
[----:B------:R-:W-:-:S05]  /*37030*/  IADD3 R118, P2, R68, R77, RZ ;  /* 0x0000004d44767210 */ /* 0x000fca0007f5e0ff */
[----:B------:R1:W-:Y:S01]  /*37040*/  LDGSTS.E [R4+0x26c00], [R8.64], P6 ;  /* 0x26c0000008047fae */ /* 0x0003e2000b121844 */
[----:B------:R-:W-:Y:S01]  /*37050*/  IMAD.X R119, R69, 0x1, R2, P2 ;  /* 0x0000000145777824 */ /* 0x000fe200010e0602 */
[----:B------:R-:W-:Y:S01]  /*37060*/  IADD3 R36, P2, R36, R49, RZ ;  /* 0x0000003124247210 */ /* 0x000fe20007f5e0ff */
[----:B-1----:R-:W-:Y:S02]  /*37070*/  IMAD.MOV.U32 R8, RZ, RZ, R52 ;  /* 0x000000ffff087224 */ /* 0x002fe400078e0034 */
[----:B------:R-:W-:Y:S02]  /*37080*/  IMAD.MOV.U32 R9, RZ, RZ, R53 ;  /* 0x000000ffff097224 */ /* 0x000fe400078e0035 */
[----:B------:R-:W-:Y:S01]  /*37090*/  IMAD.X R37, R37, 0x1, R0, P2 ;  /* 0x0000000125257824 */ /* 0x000fe200010e0600 */
[----:B---3--:R-:W3:Y:S01]  /*370a0*/  LDL.LU.64 R52, [R1+0x16d8] ;  /* 0x0016d80001347983 */ /* 0x008ee20000300a00 */
[----:B------:R-:W-:-:S03]  /*370b0*/  ISETP.GT.AND P2, PT, R3, 0x1f, PT ;  /* 0x0000001f0300780c */ /* 0x000fc60003f44270 */
[----:B------:R1:W-:Y:S01]  /*370c0*/  LDGSTS.E [R4+0x26e00], [R8.64], P6 ;  /* 0x26e0000008047fae */ /* 0x0003e2000b121844 */
[----:B------:R-:W-:Y:S02]  /*370d0*/  IADD3 R116, P6, R64, R77, RZ ;  /* 0x0000004d40747210 */ /* 0x000fe40007fde0ff */
[----:B------:R-:W-:-:S03]  /*370e0*/  SEL R5, RZ, 0x4, !P2 ;  /* 0x00000004ff057807 */ /* 0x000fc60005000000 */
[----:B------:R-:W-:Y:S01]  /*370f0*/  IMAD.X R117, R65, 0x1, R2, P6 ;  /* 0x0000000141757824 */ /* 0x000fe200030e0602 */
[----:B------:R-:W-:Y:S04]  /*37100*/  STL [R1+0x1988], R36 ;  /* 0x0019882401007387 */ /* 0x000fe80000100800 */
[----:B------:R2:W-:Y:S01]  /*37110*/  STL [R1+0x1984], R37 ;  /* 0x0019842501007387 */ /* 0x0005e20000100800 */
[----:B------:R-:W-:Y:S01]  /*37120*/  SEL R5, R5, RZ, !P5 ;  /* 0x000000ff05057207 */ /* 0x000fe20006800000 */
[----:B-1----:R-:W-:Y:S02]  /*37130*/  IMAD.MOV.U32 R8, RZ, RZ, R36 ;  /* 0x000000ffff087224 */ /* 0x002fe400078e0024 */
[----:B------:R-:W-:Y:S01]  /*37140*/  IMAD.MOV.U32 R9, RZ, RZ, R37 ;  /* 0x000000ffff097224 */ /* 0x000fe200078e0025 */
[----:B----4-:R-:W-:-:S05]  /*37150*/  IADD3 R114, P6, R40, R77, RZ ;  /* 0x0000004d28727210 */ /* 0x010fca0007fde0ff */
[----:B------:R-:W-:Y:S02]  /*37160*/  IMAD.X R115, R41, 0x1, R2, P6 ;  /* 0x0000000129737824 */ /* 0x000fe400030e0602 */
[----:B------:R-:W4:Y:S01]  /*37170*/  LDL.LU.64 R40, [R1+0x1780] ;  /* 0x0017800001287983 */ /* 0x000f220000300a00 */
[----:B------:R-:W-:-:S05]  /*37180*/  IADD3 R29, P2, R29, R49, RZ ;  /* 0x000000311d1d7210 */ /* 0x000fca0007f5e0ff */
[----:B------:R-:W-:Y:S01]  /*37190*/  IMAD.X R48, R48, 0x1, R0, P2 ;  /* 0x0000000130307824 */ /* 0x000fe200010e0600 */
[----:B--2---:R-:W-:-:S05]  /*371a0*/  IADD3 R112, P6, R32, R77, RZ ;  /* 0x0000004d20707210 */ /* 0x004fca0007fde0ff */
[----:B------:R-:W-:Y:S02]  /*371b0*/  IMAD.X R113, R33, 0x1, R2, P6 ;  /* 0x0000000121717824 */ /* 0x000fe400030e0602 */
[----:B------:R-:W2:Y:S04]  /*371c0*/  LDL.LU.64 R32, [R1+0x1778] ;  /* 0x0017780001207983 */ /* 0x000ea80000300a00 */
[----:B------:R-:W-:Y:S01]  /*371d0*/  STL [R1+0x1990], R29 ;  /* 0x0019901d01007387 */ /* 0x000fe20000100800 */
[----:B------:R-:W-:-:S03]  /*371e0*/  IADD3 R110, P6, R60, R77, RZ ;  /* 0x0000004d3c6e7210 */ /* 0x000fc60007fde0ff */
[----:B------:R1:W-:Y:S04]  /*371f0*/  STL [R1+0x198c], R48 ;  /* 0x00198c3001007387 */ /* 0x0003e80000100800 */
[----:B------:R-:W2:Y:S01]  /*37200*/  LDL.LU R156, [R1+0x1998] ;  /* 0x00199800019c7983 */ /* 0x000ea20000300800 */
[----:B------:R-:W-:-:S05]  /*37210*/  IADD3 R108, P2, R56, R77, RZ ;  /* 0x0000004d386c7210 */ /* 0x000fca0007f5e0ff */
[--C-:B------:R-:W-:Y:S01]  /*37220*/  IMAD.X R109, R57, 0x1, R2.reuse, P2 ;  /* 0x00000001396d7824 */ /* 0x100fe200010e0602 */
[----:B------:R-:W-:Y:S01]  /*37230*/  IADD3 R106, P2, R44, R77, RZ ;  /* 0x0000004d2c6a7210 */ /* 0x000fe20007f5e0ff */
[----:B------:R-:W-:Y:S01]  /*37240*/  IMAD.X R111, R61, 0x1, R2, P6 ;  /* 0x000000013d6f7824 */ /* 0x000fe200030e0602 */
[----:B------:R-:W-:-:S03]  /*37250*/  ISETP.NE.U32.AND P6, PT, R5, RZ, PT ;  /* 0x000000ff0500720c */ /* 0x000fc60003fc5070 */
[----:B------:R-:W-:Y:S02]  /*37260*/  IMAD.X R107, R45, 0x1, R2, P2 ;  /* 0x000000012d6b7824 */ /* 0x000fe400010e0602 */
[----:B------:R-:W2:Y:S04]  /*37270*/  LDL.LU.64 R44, [R1+0x1770] ;  /* 0x00177000012c7983 */ /* 0x000ea80000300a00 */
[----:B------:R-:W2:Y:S04]  /*37280*/  LDL.LU R5, [R1+0x1994] ;  /* 0x0019940001057983 */ /* 0x000ea80000300800 */
[----:B------:R-:W2:Y:S04]  /*37290*/  LDL.LU R191, [R1+0x19a8] ;  /* 0x0019a80001bf7983 */ /* 0x000ea80000300800 */
[----:B------:R-:W2:Y:S04]  /*372a0*/  LDL.LU.64 R36, [R1+0x1768] ;  /* 0x0017680001247983 */ /* 0x000ea80000300a00 */
[----:B------:R-:W2:Y:S04]  /*372b0*/  LDL.LU R190, [R1+0x19a4] ;  /* 0x0019a40001be7983 */ /* 0x000ea80000300800 */
[----:B------:R-:W2:Y:S04]  /*372c0*/  LDL.LU R184, [R1+0x19b4] ;  /* 0x0019b40001b87983 */ /* 0x000ea80000300800 */
[----:B------:R-:W2:Y:S04]  /*372d0*/  LDL.LU R158, [R1+0x19b8] ;  /* 0x0019b800019e7983 */ /* 0x000ea80000300800 */
[----:B------:R-:W2:Y:S04]  /*372e0*/  LDL.LU R186, [R1+0x19c8] ;  /* 0x0019c80001ba7983 */ /* 0x000ea80000300800 */
[----:B------:R1:W-:Y:S02]  /*372f0*/  LDGSTS.E [R4+0x27c00], [R8.64], P6 ;  /* 0x27c0000008047fae */ /* 0x0003e4000b121844 */
[----:B-1----:R-:W-:-:S02]  /*37300*/  IMAD.MOV.U32 R9, RZ, RZ, R48 ;  /* 0x000000ffff097224 */ /* 0x002fc400078e0030 */
[----:B------:R-:W2:Y:S04]  /*37310*/  LDL.LU.64 R48, [R1+0x1760] ;  /* 0x0017600001307983 */ /* 0x000ea80000300a00 */
[----:B------:R-:W2:Y:S01]  /*37320*/  LDL.LU R185, [R1+0x19c4] ;  /* 0x0019c40001b97983 */ /* 0x000ea20000300800 */
[----:B---3--:R-:W-:Y:S01]  /*37330*/  IADD3 R104, P2, R52, R77, RZ ;  /* 0x0000004d34687210 */ /* 0x008fe20007f5e0ff */
[----:B------:R-:W-:Y:S02]  /*37340*/  IMAD.MOV.U32 R8, RZ, RZ, R29 ;  /* 0x000000ffff087224 */ /* 0x000fe400078e001d */
[----:B------:R-:W3:Y:S02]  /*37350*/  LDL.LU R152, [R1+0x19d8] ;  /* 0x0019d80001987983 */ /* 0x000ee40000300800 */
[----:B------:R-:W-:-:S02]  /*37360*/  IMAD.X R105, R53, 0x1, R2, P2 ;  /* 0x0000000135697824 */ /* 0x000fc400010e0602 */
[----:B------:R1:W-:Y:S01]  /*37370*/  LDGSTS.E [R4+0x27e00], [R8.64], P6 ;  /* 0x27e0000008047fae */ /* 0x0003e2000b121844 */
[----:B------:R-:W-:Y:S01]  /*37380*/  IMAD.MOV.U32 R199, RZ, RZ, R28 ;  /* 0x000000ffffc77224 */ /* 0x000fe200078e001c */
[----:B------:R-:W-:Y:S02]  /*37390*/  LOP3.LUT R157, R12, 0x60, RZ, 0xc0, !PT ;  /* 0x000000600c9d7812 */ /* 0x000fe400078ec0ff */
[----:B------:R-:W0:Y:S01]  /*373a0*/  LDGDEPBAR ;  /* 0x00000000000079af */ /* 0x000e220000000000 */
[----:B----4-:R-:W-:-:S05]  /*373b0*/  IADD3 R65, P6, R40, R77, RZ ;  /* 0x0000004d28417210 */ /* 0x010fca0007fde0ff */
[----:B------:R-:W-:Y:S01]  /*373c0*/  IMAD.X R29, R41, 0x1, R2, P6 ;  /* 0x00000001291d7824 */ /* 0x000fe200030e0602 */
[-C--:B--2---:R-:W-:Y:S02]  /*373d0*/  IADD3 R232, P6, R32, R77.reuse, RZ ;  /* 0x0000004d20e87210 */ /* 0x084fe40007fde0ff */
[----:B------:R-:W-:-:S05]  /*373e0*/  IADD3 R156, P2, R156, R77, RZ ;  /* 0x0000004d9c9c7210 */ /* 0x000fca0007f5e0ff */
[----:B------:R-:W-:Y:S04]  /*373f0*/  STL [R1+0x1998], R156 ;  /* 0x0019989c01007387 */ /* 0x000fe80000100800 */
[----:B------:R-:W2:Y:S01]  /*37400*/  LDL.LU.64 R40, [R1+0x1758] ;  /* 0x0017580001287983 */ /* 0x000ea20000300a00 */
[--C-:B------:R-:W-:Y:S02]  /*37410*/  IMAD.X R32, R33, 0x1, R2.reuse, P6 ;  /* 0x0000000121207824 */ /* 0x100fe400030e0602 */
[----:B------:R-:W-:Y:S01]  /*37420*/  IMAD.X R5, R5, 0x1, R2, P2 ;  /* 0x0000000105057824 */ /* 0x000fe200010e0602 */
[----:B------:R-:W-:-:S04]  /*37430*/  IADD3 R191, P2, R191, R77, RZ ;  /* 0x0000004dbfbf7210 */ /* 0x000fc80007f5e0ff */
[----:B------:R-:W-:Y:S04]  /*37440*/  STL [R1+0x1994], R5 ;  /* 0x0019940501007387 */ /* 0x000fe80000100800 */
[----:B------:R-:W4:Y:S01]  /*37450*/  LDL.LU R154, [R1+0x19d4] ;  /* 0x0019d400019a7983 */ /* 0x000f220000300800 */
[-C--:B------:R-:W-:Y:S01]  /*37460*/  IADD3 R233, P6, R44, R77.reuse, RZ ;  /* 0x0000004d2ce97210 */ /* 0x080fe20007fde0ff */
[----:B------:R-:W-:Y:S02]  /*37470*/  IMAD.X R190, R190, 0x1, R2, P2 ;  /* 0x00000001bebe7824 */ /* 0x000fe400010e0602 */
[----:B------:R-:W2:Y:S01]  /*37480*/  LDL.LU R180, [R1+0x19e8] ;  /* 0x0019e80001b47983 */ /* 0x000ea20000300800 */
[----:B------:R-:W-:-:S03]  /*37490*/  IADD3 R158, P2, R158, R77, RZ ;  /* 0x0000004d9e9e7210 */ /* 0x000fc60007f5e0ff */
[----:B------:R-:W-:Y:S01]  /*374a0*/  STL [R1+0x19a8], R191 ;  /* 0x0019a8bf01007387 */ /* 0x000fe20000100800 */
[--C-:B------:R-:W-:Y:S02]  /*374b0*/  IMAD.X R33, R45, 0x1, R2.reuse, P6 ;  /* 0x000000012d217824 */ /* 0x100fe400030e0602 */
[----:B------:R-:W-:Y:S01]  /*374c0*/  IMAD.X R184, R184, 0x1, R2, P2 ;  /* 0x00000001b8b87824 */ /* 0x000fe200010e0602 */
[----:B------:R-:W2:Y:S04]  /*374d0*/  LDL.LU.64 R44, [R1+0x1750] ;  /* 0x00175000012c7983 */ /* 0x000ea80000300a00 */
[----:B------:R-:W-:Y:S04]  /*374e0*/  STL [R1+0x19a4], R190 ;  /* 0x0019a4be01007387 */ /* 0x000fe80000100800 */
[----:B------:R-:W-:Y:S04]  /*374f0*/  STL [R1+0x19b8], R158 ;  /* 0x0019b89e01007387 */ /* 0x000fe80000100800 */
[----:B------:R-:W-:Y:S04]  /*37500*/  STL [R1+0x19b4], R184 ;  /* 0x0019b4b801007387 */ /* 0x000fe80000100800 */
[----:B-1----:R-:W2:Y:S04]  /*37510*/  LDL.LU.64 R8, [R1+0x1748] ;  /* 0x0017480001087983 */ /* 0x002ea80000300a00 */
[----:B------:R-:W2:Y:S01]  /*37520*/  LDL.LU R187, [R1+0x19e4] ;  /* 0x0019e40001bb7983 */ /* 0x000ea20000300800 */
[----:B------:R-:W-:-:S03]  /*37530*/  IADD3 R186, P2, R186, R77, RZ ;  /* 0x0000004dbaba7210 */ /* 0x000fc60007f5e0ff */
[----:B------:R-:W2:Y:S02]  /*37540*/  LDL.LU R153, [R1+0x19f8] ;  /* 0x0019f80001997983 */ /* 0x000ea40000300800 */
[----:B------:R-:W-:Y:S02]  /*37550*/  IMAD.X R185, R185, 0x1, R2, P2 ;  /* 0x00000001b9b97824 */ /* 0x000fe400010e0602 */
[----:B------:R-:W-:Y:S04]  /*37560*/  STL [R1+0x19c8], R186 ;  /* 0x0019c8ba01007387 */ /* 0x000fe80000100800 */
[----:B------:R-:W2:Y:S04]  /*37570*/  LDL.LU.64 R56, [R1+0x1740] ;  /* 0x0017400001387983 */ /* 0x000ea80000300a00 */
[----:B------:R-:W-:Y:S04]  /*37580*/  STL [R1+0x19c4], R185 ;  /* 0x0019c4b901007387 */ /* 0x000fe80000100800 */
[----:B------:R-:W2:Y:S01]  /*37590*/  LDL.LU R181, [R1+0x19f4] ;  /* 0x0019f40001b57983 */ /* 0x000ea20000300800 */
[----:B------:R-:W-:-:S02]  /*375a0*/  IADD3 R234, P6, R36, R77, RZ ;  /* 0x0000004d24ea7210 */ /* 0x000fc40007fde0ff */
[-C--:B---3--:R-:W-:Y:S01]  /*375b0*/  IADD3 R152, P2, R152, R77.reuse, RZ ;  /* 0x0000004d98987210 */ /* 0x088fe20007f5e0ff */
[----:B------:R-:W3:Y:S02]  /*375c0*/  LDL.LU R183, [R1+0x1a08] ;  /* 0x001a080001b77983 */ /* 0x000ee40000300800 */
[--C-:B------:R-:W-:Y:S01]  /*375d0*/  IMAD.X R36, R37, 0x1, R2.reuse, P6 ;  /* 0x0000000125247824 */ /* 0x100fe200030e0602 */
[-C--:B------:R-:W-:Y:S01]  /*375e0*/  IADD3 R235, P6, R48, R77.reuse, RZ ;  /* 0x0000004d30eb7210 */ /* 0x080fe20007fde0ff */
[----:B------:R-:W-:Y:S04]  /*375f0*/  STL [R1+0x19d8], R152 ;  /* 0x0019d89801007387 */ /* 0x000fe80000100800 */
[--C-:B------:R-:W-:Y:S02]  /*37600*/  IMAD.X R37, R49, 0x1, R2.reuse, P6 ;  /* 0x0000000131257824 */ /* 0x100fe400030e0602 */
[----:B------:R-:W3:Y:S01]  /*37610*/  LDL.LU.64 R48, [R1+0x1738] ;  /* 0x0017380001307983 */ /* 0x000ee20000300a00 */
[----:B----4-:R-:W-:Y:S01]  /*37620*/  IMAD.X R154, R154, 0x1, R2, P2 ;  /* 0x000000019a9a7824 */ /* 0x010fe200010e0602 */
[----:B--2---:R-:W-:-:S04]  /*37630*/  IADD3 R180, P2, R180, R77, RZ ;  /* 0x0000004db4b47210 */ /* 0x004fc80007f5e0ff */
[----:B------:R-:W-:Y:S04]  /*37640*/  STL [R1+0x19d4], R154 ;  /* 0x0019d49a01007387 */ /* 0x000fe80000100800 */
[----:B------:R-:W2:Y:S04]  /*37650*/  LDL.LU R182, [R1+0x1a04] ;  /* 0x001a040001b67983 */ /* 0x000ea80000300800 */
[----:B------:R-:W4:Y:S04]  /*37660*/  LDL.LU R155, [R1+0x1a14] ;  /* 0x001a1400019b7983 */ /* 0x000f280000300800 */
[----:B------:R-:W-:Y:S04]  /*37670*/  STL [R1+0x19e8], R180 ;  /* 0x0019e8b401007387 */ /* 0x000fe80000100800 */
[----:B------:R-:W4:Y:S04]  /*37680*/  LDL.LU R149, [R1+0x1a18] ;  /* 0x001a180001957983 */ /* 0x000f280000300800 */
[----:B------:R-:W4:Y:S04]  /*37690*/  LDL.LU R177, [R1+0x1a28] ;  /* 0x001a280001b17983 */ /* 0x000f280000300800 */
[----:B------:R-:W4:Y:S01]  /*376a0*/  LDL.LU.64 R52, [R1+0x1730] ;  /* 0x0017300001347983 */ /* 0x000f220000300a00 */
[----:B------:R-:W-:-:S05]  /*376b0*/  IMAD.X R187, R187, 0x1, R2, P2 ;  /* 0x00000001bbbb7824 */ /* 0x000fca00010e0602 */
[----:B------:R-:W-:Y:S04]  /*376c0*/  STL [R1+0x19e4], R187 ;  /* 0x0019e4bb01007387 */ /* 0x000fe80000100800 */
[----:B------:R-:W4:Y:S01]  /*376d0*/  LDL.LU R176, [R1+0x1a24] ;  /* 0x001a240001b07983 */ /* 0x000f220000300800 */
[-C--:B------:R-:W-:Y:S02]  /*376e0*/  IADD3 R252, P6, R40, R77.reuse, RZ ;  /* 0x0000004d28fc7210 */ /* 0x080fe40007fde0ff */
[-C--:B------:R-:W-:Y:S01]  /*376f0*/  IADD3 R153, P2, R153, R77.reuse, RZ ;  /* 0x0000004d99997210 */ /* 0x080fe20007f5e0ff */
[----:B------:R-:W4:Y:S02]  /*37700*/  LDL.LU R148, [R1+0x1a38] ;  /* 0x001a380001947983 */ /* 0x000f240000300800 */
[----:B------:R-:W-:Y:S01]  /*37710*/  IMAD.X R40, R41, 0x1, R2, P6 ;  /* 0x0000000129287824 */ /* 0x000fe200030e0602 */
[----:B------:R-:W-:-:S05]  /*37720*/  IADD3 R103, P6, R44, R77, RZ ;  /* 0x0000004d2c677210 */ /* 0x000fca0007fde0ff */
[--C-:B------:R-:W-:Y:S01]  /*37730*/  IMAD.X R41, R45, 0x1, R2.reuse, P6 ;  /* 0x000000012d297824 */ /* 0x100fe200030e0602 */
[-C--:B------:R-:W-:Y:S01]  /*37740*/  IADD3 R102, P6, R8, R77.reuse, RZ ;  /* 0x0000004d08667210 */ /* 0x080fe20007fde0ff */
[--C-:B------:R-:W-:Y:S01]  /*37750*/  IMAD.X R181, R181, 0x1, R2.reuse, P2 ;  /* 0x00000001b5b57824 */ /* 0x100fe200010e0602 */
[----:B------:R-:W-:Y:S03]  /*37760*/  STL [R1+0x19f8], R153 ;  /* 0x0019f89901007387 */ /* 0x000fe60000100800 */
[----:B------:R-:W-:Y:S02]  /*37770*/  IMAD.X R44, R9, 0x1, R2, P6 ;  /* 0x00000001092c7824 */ /* 0x000fe400030e0602 */
[----:B------:R-:W4:Y:S04]  /*37780*/  LDL.LU.64 R8, [R1+0x1728] ;  /* 0x0017280001087983 */ /* 0x000f280000300a00 */
[----:B------:R-:W-:Y:S04]  /*37790*/  STL [R1+0x19f4], R181 ;  /* 0x0019f4b501007387 */ /* 0x000fe80000100800 */
[----:B------:R-:W4:Y:S04]  /*377a0*/  LDL.LU R178, [R1+0x1a34] ;  /* 0x001a340001b27983 */ /* 0x000f280000300800 */
[----:B------:R-:W4:Y:S01]  /*377b0*/  LDL.LU R172, [R1+0x1a48] ;  /* 0x001a480001ac7983 */ /* 0x000f220000300800 */
[----:B---3--:R-:W-:-:S02]  /*377c0*/  IADD3 R183, P2, R183, R77, RZ ;  /* 0x0000004db7b77210 */ /* 0x008fc40007f5e0ff */
[----:B------:R-:W-:-:S03]  /*377d0*/  IADD3 R101, P6, R56, R77, RZ ;  /* 0x0000004d38657210 */ /* 0x000fc60007fde0ff */
[----:B------:R-:W-:Y:S04]  /*377e0*/  STL [R1+0x1a08], R183 ;  /* 0x001a08b701007387 */ /* 0x000fe80000100800 */
[----:B------:R-:W3:Y:S01]  /*377f0*/  LDL.LU.64 R68, [R1+0x1720] ;  /* 0x0017200001447983 */ /* 0x000ee20000300a00 */
[----:B------:R-:W-:Y:S01]  /*37800*/  IMAD.X R45, R57, 0x1, R2, P6 ;  /* 0x00000001392d7824 */ /* 0x000fe200030e0602 */
[----:B------:R-:W-:-:S05]  /*37810*/  IADD3 R100, P6, R48, R77, RZ ;  /* 0x0000004d30647210 */ /* 0x000fca0007fde0ff */
[--C-:B------:R-:W-:Y:S02]  /*37820*/  IMAD.X R48, R49, 0x1, R2.reuse, P6 ;  /* 0x0000000131307824 */ /* 0x100fe400030e0602 */
[----:B--2---:R-:W-:Y:S01]  /*37830*/  IMAD.X R182, R182, 0x1, R2, P2 ;  /* 0x00000001b6b67824 */ /* 0x004fe200010e0602 */
[----:B----4-:R-:W-:-:S04]  /*37840*/  IADD3 R149, P2, R149, R77, RZ ;  /* 0x0000004d95957210 */ /* 0x010fc80007f5e0ff */
[----:B------:R-:W-:Y:S01]  /*37850*/  STL [R1+0x1a04], R182 ;  /* 0x001a04b601007387 */ /* 0x000fe20000100800 */
[--C-:B------:R-:W-:Y:S01]  /*37860*/  IMAD.X R155, R155, 0x1, R2.reuse, P2 ;  /* 0x000000019b9b7824 */ /* 0x100fe200010e0602 */
[----:B------:R-:W-:Y:S02]  /*37870*/  IADD3 R177, P2, R177, R77, RZ ;  /* 0x0000004db1b17210 */ /* 0x000fe40007f5e0ff */
[----:B------:R-:W-:Y:S04]  /*37880*/  STL [R1+0x1a18], R149 ;  /* 0x001a189501007387 */ /* 0x000fe80000100800 */
[----:B------:R-:W-:Y:S04]  /*37890*/  STL [R1+0x1a14], R155 ;  /* 0x001a149b01007387 */ /* 0x000fe80000100800 */
[----:B------:R-:W2:Y:S04]  /*378a0*/  LDL.LU.64 R56, [R1+0x1718] ;  /* 0x0017180001387983 */ /* 0x000ea80000300a00 */
[----:B------:R-:W4:Y:S04]  /*378b0*/  LDL.LU R179, [R1+0x1a44] ;  /* 0x001a440001b37983 */ /* 0x000f280000300800 */
[----:B------:R-:W2:Y:S01]  /*378c0*/  LDL.LU R144, [R1+0x1a58] ;  /* 0x001a580001907983 */ /* 0x000ea20000300800 */
[----:B------:R-:W-:-:S03]  /*378d0*/  IMAD.X R176, R176, 0x1, R2, P2 ;  /* 0x00000001b0b07824 */ /* 0x000fc600010e0602 */
[----:B------:R-:W-:Y:S04]  /*378e0*/  STL [R1+0x1a28], R177 ;  /* 0x001a28b101007387 */ /* 0x000fe80000100800 */
[----:B------:R-:W2:Y:S04]  /*378f0*/  LDL.LU.64 R60, [R1+0x1710] ;  /* 0x00171000013c7983 */ /* 0x000ea80000300a00 */
[----:B------:R-:W-:Y:S04]  /*37900*/  STL [R1+0x1a24], R176 ;  /* 0x001a24b001007387 */ /* 0x000fe80000100800 */
[----:B------:R-:W2:Y:S04]  /*37910*/  LDL.LU R150, [R1+0x1a54] ;  /* 0x001a540001967983 */ /* 0x000ea80000300800 */
[----:B------:R-:W2:Y:S01]  /*37920*/  LDL.LU R174, [R1+0x1a68] ;  /* 0x001a680001ae7983 */ /* 0x000ea20000300800 */
[----:B------:R-:W-:-:S02]  /*37930*/  IADD3 R97, P6, R52, R77, RZ ;  /* 0x0000004d34617210 */ /* 0x000fc40007fde0ff */
[----:B------:R-:W-:-:S03]  /*37940*/  IADD3 R148, P2, R148, R77, RZ ;  /* 0x0000004d94947210 */ /* 0x000fc60007f5e0ff */
[--C-:B------:R-:W-:Y:S01]  /*37950*/  IMAD.X R49, R53, 0x1, R2.reuse, P6 ;  /* 0x0000000135317824 */ /* 0x100fe200030e0602 */
[-C--:B------:R-:W-:Y:S01]  /*37960*/  IADD3 R96, P6, R8, R77.reuse, RZ ;  /* 0x0000004d08607210 */ /* 0x080fe20007fde0ff */
[--C-:B------:R-:W-:Y:S01]  /*37970*/  IMAD.X R178, R178, 0x1, R2.reuse, P2 ;  /* 0x00000001b2b27824 */ /* 0x100fe200010e0602 */
[----:B------:R-:W-:Y:S03]  /*37980*/  STL [R1+0x1a38], R148 ;  /* 0x001a389401007387 */ /* 0x000fe60000100800 */
[----:B------:R-:W-:Y:S01]  /*37990*/  IMAD.X R52, R9, 0x1, R2, P6 ;  /* 0x0000000109347824 */ /* 0x000fe200030e0602 */
[-C--:B------:R-:W-:Y:S01]  /*379a0*/  IADD3 R172, P2, R172, R77.reuse, RZ ;  /* 0x0000004dacac7210 */ /* 0x080fe20007f5e0ff */
[----:B------:R-:W2:Y:S04]  /*379b0*/  LDL.LU.64 R8, [R1+0x1708] ;  /* 0x0017080001087983 */ /* 0x000ea80000300a00 */
[----:B------:R-:W-:Y:S04]  /*379c0*/  STL [R1+0x1a34], R178 ;  /* 0x001a34b201007387 */ /* 0x000fe80000100800 */
[----:B------:R-:W2:Y:S04]  /*379d0*/  LDL.LU R173, [R1+0x1a64] ;  /* 0x001a640001ad7983 */ /* 0x000ea80000300800 */
[----:B------:R-:W2:Y:S04]  /*379e0*/  LDL.LU R175, [R1+0x1a74] ;  /* 0x001a740001af7983 */ /* 0x000ea80000300800 */
[----:B------:R-:W-:Y:S04]  /*379f0*/  STL [R1+0x1a48], R172 ;  /* 0x001a48ac01007387 */ /* 0x000fe80000100800 */
[----:B------:R-:W2:Y:S04]  /*37a00*/  LDL.LU R151, [R1+0x1a78] ;  /* 0x001a780001977983 */ /* 0x000ea80000300800 */
[----:B------:R-:W2:Y:S01]  /*37a10*/  LDL.LU R169, [R1+0x1a88] ;  /* 0x001a880001a97983 */ /* 0x000ea20000300800 */
[----:B---3--:R-:W-:-:S05]  /*37a20*/  IADD3 R229, P6, R68, R77, RZ ;  /* 0x0000004d44e57210 */ /* 0x008fca0007fde0ff */
[--C-:B------:R-:W-:Y:S02]  /*37a30*/  IMAD.X R53, R69, 0x1, R2.reuse, P6 ;  /* 0x0000000145357824 */ /* 0x100fe400030e0602 */
[----:B----4-:R-:W-:Y:S01]  /*37a40*/  IMAD.X R179, R179, 0x1, R2, P2 ;  /* 0x00000001b3b37824 */ /* 0x010fe200010e0602 */
[----:B--2---:R-:W-:-:S04]  /*37a50*/  IADD3 R144, P2, R144, R77, RZ ;  /* 0x0000004d90907210 */ /* 0x004fc80007f5e0ff */
[----:B------:R-:W-:Y:S04]  /*37a60*/  STL [R1+0x1a44], R179 ;  /* 0x001a44b301007387 */ /* 0x000fe80000100800 */
[----:B------:R-:W2:Y:S04]  /*37a70*/  LDL.LU R168, [R1+0x1a84] ;  /* 0x001a840001a87983 */ /* 0x000ea80000300800 */
[----:B------:R-:W3:Y:S04]  /*37a80*/  LDL.LU R145, [R1+0x1a98] ;  /* 0x001a980001917983 */ /* 0x000ee80000300800 */
[----:B------:R-:W-:Y:S01]  /*37a90*/  STL [R1+0x1a58], R144 ;  /* 0x001a589001007387 */ /* 0x000fe20000100800 */
[----:B------:R-:W-:-:S03]  /*37aa0*/  IMAD.X R150, R150, 0x1, R2, P2 ;  /* 0x0000000196967824 */ /* 0x000fc600010e0602 */
[----:B------:R-:W4:Y:S04]  /*37ab0*/  LDL.LU.64 R72, [R1+0x1700] ;  /* 0x0017000001487983 */ /* 0x000f280000300a00 */
[----:B------:R-:W4:Y:S04]  /*37ac0*/  LDL.LU.64 R70, [R1+0x16f8] ;  /* 0x0016f80001467983 */ /* 0x000f280000300a00 */
[----:B------:R-:W-:Y:S04]  /*37ad0*/  STL [R1+0x1a54], R150 ;  /* 0x001a549601007387 */ /* 0x000fe80000100800 */
[----:B------:R-:W4:Y:S04]  /*37ae0*/  LDL.LU R170, [R1+0x1a94] ;  /* 0x001a940001aa7983 */ /* 0x000f280000300800 */
[----:B------:R-:W4:Y:S01]  /*37af0*/  LDL.LU R164, [R1+0x1aa8] ;  /* 0x001aa80001a47983 */ /* 0x000f220000300800 */
[----:B------:R-:W-:-:S05]  /*37b00*/  IADD3 R174, P2, R174, R77, RZ ;  /* 0x0000004daeae7210 */ /* 0x000fca0007f5e0ff */
[----:B------:R-:W-:Y:S04]  /*37b10*/  STL [R1+0x1a68], R174 ;  /* 0x001a68ae01007387 */ /* 0x000fe80000100800 */
[----:B------:R-:W4:Y:S04]  /*37b20*/  LDL.LU R244, [R1+0x12a0] ;  /* 0x0012a00001f47983 */ /* 0x000f280000300800 */
[----:B------:R-:W4:Y:S04]  /*37b30*/  LDL.LU R245, [R1+0x12a4] ;  /* 0x0012a40001f57983 */ /* 0x000f280000300800 */
[----:B------:R-:W4:Y:S04]  /*37b40*/  LDL.LU R246, [R1+0x12a8] ;  /* 0x0012a80001f67983 */ /* 0x000f280000300800 */
[----:B------:R-:W4:Y:S01]  /*37b50*/  LDL.LU R247, [R1+0x12ac] ;  /* 0x0012ac0001f77983 */ /* 0x000f220000300800 */
[-C--:B------:R-:W-:Y:S01]  /*37b60*/  IADD3 R230, P6, R56, R77.reuse, RZ ;  /* 0x0000004d38e67210 */ /* 0x080fe20007fde0ff */
[--C-:B------:R-:W-:Y:S01]  /*37b70*/  IMAD.X R173, R173, 0x1, R2.reuse, P2 ;  /* 0x00000001adad7824 */ /* 0x100fe200010e0602 */
[-C--:B------:R-:W-:Y:S01]  /*37b80*/  IADD3 R151, P2, R151, R77.reuse, RZ ;  /* 0x0000004d97977210 */ /* 0x080fe20007f5e0ff */
[----:B------:R-:W4:Y:S02]  /*37b90*/  LDL.LU.64 R74, [R1+0x1660] ;  /* 0x00166000014a7983 */ /* 0x000f240000300a00 */
[--C-:B------:R-:W-:Y:S01]  /*37ba0*/  IMAD.X R56, R57, 0x1, R2.reuse, P6 ;  /* 0x0000000139387824 */ /* 0x100fe200030e0602 */
[-C--:B------:R-:W-:Y:S01]  /*37bb0*/  IADD3 R231, P6, R60, R77.reuse, RZ ;  /* 0x0000004d3ce77210 */ /* 0x080fe20007fde0ff */
[--C-:B------:R-:W-:Y:S01]  /*37bc0*/  IMAD.X R175, R175, 0x1, R2.reuse, P2 ;  /* 0x00000001afaf7824 */ /* 0x100fe200010e0602 */
[----:B------:R-:W-:Y:S03]  /*37bd0*/  STL [R1+0x1a64], R173 ;  /* 0x001a64ad01007387 */ /* 0x000fe60000100800 */
[--C-:B------:R-:W-:Y:S01]  /*37be0*/  IMAD.X R57, R61, 0x1, R2.reuse, P6 ;  /* 0x000000013d397824 */ /* 0x100fe200030e0602 */
[----:B------:R-:W-:Y:S01]  /*37bf0*/  IADD3 R208, P6, R8, R77, RZ ;  /* 0x0000004d08d07210 */ /* 0x000fe20007fde0ff */
[----:B------:R-:W4:Y:S04]  /*37c00*/  LDL.LU R171, [R1+0x1aa4] ;  /* 0x001aa40001ab7983 */ /* 0x000f280000300800 */
[----:B------:R-:W-:Y:S01]  /*37c10*/  STL [R1+0x1a78], R151 ;  /* 0x001a789701007387 */ /* 0x000fe20000100800 */
[----:B------:R-:W-:-:S03]  /*37c20*/  IMAD.X R60, R9, 0x1, R2, P6 ;  /* 0x00000001093c7824 */ /* 0x000fc600030e0602 */
[----:B------:R-:W-:Y:S04]  /*37c30*/  STL [R1+0x1a74], R175 ;  /* 0x001a74af01007387 */ /* 0x000fe80000100800 */
[----:B------:R-:W4:Y:S04]  /*37c40*/  LDL.LU.64 R68, [R1+0x1658] ;  /* 0x0016580001447983 */ /* 0x000f280000300a00 */
[----:B------:R-:W4:Y:S04]  /*37c50*/  LDL.LU.64 R8, [R1+0x1650] ;  /* 0x0016500001087983 */ /* 0x000f280000300a00 */
[----:B------:R-:W4:Y:S04]  /*37c60*/  LDL.LU R80, [R1+0x1290] ;  /* 0x0012900001507983 */ /* 0x000f280000300800 */
[----:B------:R-:W4:Y:S04]  /*37c70*/  LDL.LU R81, [R1+0x1294] ;  /* 0x0012940001517983 */ /* 0x000f280000300800 */
[----:B------:R-:W4:Y:S04]  /*37c80*/  LDL.LU R82, [R1+0x1298] ;  /* 0x0012980001527983 */ /* 0x000f280000300800 */
[----:B------:R-:W4:Y:S01]  /*37c90*/  LDL.LU R83, [R1+0x129c] ;  /* 0x00129c0001537983 */ /* 0x000f220000300800 */
[----:B------:R-:W-:-:S03]  /*37ca0*/  IADD3 R169, P2, R169, R77, RZ ;  /* 0x0000004da9a97210 */ /* 0x000fc60007f5e0ff */
[----:B------:R-:W4:Y:S04]  /*37cb0*/  LDL.LU R166, [R1+0x1ab8] ;  /* 0x001ab80001a67983 */ /* 0x000f280000300800 */
[----:B------:R-:W-:Y:S01]  /*37cc0*/  STL [R1+0x1a88], R169 ;  /* 0x001a88a901007387 */ /* 0x000fe20000100800 */
[----:B--2---:R-:W-:Y:S01]  /*37cd0*/  IMAD.X R168, R168, 0x1, R2, P2 ;  /* 0x00000001a8a87824 */ /* 0x004fe200010e0602 */
[----:B---3--:R-:W-:-:S04]  /*37ce0*/  IADD3 R145, P2, R145, R77, RZ ;  /* 0x0000004d91917210 */ /* 0x008fc80007f5e0ff */
[----:B------:R-:W-:Y:S04]  /*37cf0*/  STL [R1+0x1a84], R168 ;  /* 0x001a84a801007387 */ /* 0x000fe80000100800 */
[----:B------:R-:W-:Y:S01]  /*37d00*/  STL [R1+0x1a98], R145 ;  /* 0x001a989101007387 */ /* 0x000fe20000100800 */
[----:B----4-:R-:W-:Y:S01]  /*37d10*/  IMAD.X R170, R170, 0x1, R2, P2 ;  /* 0x00000001aaaa7824 */ /* 0x010fe200010e0602 */
[----:B------:R-:W-:-:S04]  /*37d20*/  IADD3 R164, P2, R164, R77, RZ ;  /* 0x0000004da4a47210 */ /* 0x000fc80007f5e0ff */
[----:B------:R-:W-:Y:S04]  /*37d30*/  STL [R1+0x1a94], R170 ;  /* 0x001a94aa01007387 */ /* 0x000fe80000100800 */
[----:B------:R-:W2:Y:S04]  /*37d40*/  LDL.LU R165, [R1+0x1ab4] ;  /* 0x001ab40001a57983 */ /* 0x000ea80000300800 */
[----:B------:R-:W3:Y:S04]  /*37d50*/  LDL.LU R167, [R1+0x1ac4] ;  /* 0x001ac40001a77983 */ /* 0x000ee80000300800 */
[----:B------:R-:W-:Y:S04]  /*37d60*/  STL [R1+0x1aa8], R164 ;  /* 0x001aa8a401007387 */ /* 0x000fe80000100800 */
[----:B------:R-:W4:Y:S01]  /*37d70*/  LDL.LU R160, [R1+0x1ac8] ;  /* 0x001ac80001a07983 */ /* 0x000f220000300800 */
[----:B------:R-:W-:Y:S01]  /*37d80*/  HMMA.1688.F32.TF32 R84, R236, R6, R244 ;  /* 0x00000006ec54723c */ /* 0x000fe200000810f4 */
[----:B------:R-:W-:-:S05]  /*37d90*/  IADD3 R209, P6, R72, R77, RZ ;  /* 0x0000004d48d17210 */ /* 0x000fca0007fde0ff */
[----:B------:R-:W-:Y:S01]  /*37da0*/  IMAD.X R61, R73, 0x1, R2, P6 ;  /* 0x00000001493d7824 */ /* 0x000fe200030e0602 */
[----:B------:R-:W-:-:S05]  /*37db0*/  IADD3 R210, P6, R70, R77, RZ ;  /* 0x0000004d46d27210 */ /* 0x000fca0007fde0ff */
[--C-:B------:R-:W-:Y:S02]  /*37dc0*/  IMAD.X R64, R71, 0x1, R2.reuse, P6 ;  /* 0x0000000147407824 */ /* 0x100fe400030e0602 */
[----:B------:R-:W3:Y:S04]  /*37dd0*/  LDL.LU.64 R70, [R1+0x1648] ;  /* 0x0016480001467983 */ /* 0x000ee80000300a00 */
[----:B------:R-:W3:Y:S05]  /*37de0*/  LDL.LU R244, [R1+0x1280] ;  /* 0x0012800001f47983 */ /* 0x000eea0000300800 */
[----:B------:R-:W-:Y:S04]  /*37df0*/  STL.64 [R1+0x810], R84 ;  /* 0x0008105401007387 */ /* 0x000fe80000100a00 */
[----:B------:R1:W-:Y:S04]  /*37e00*/  STL.64 [R1+0x818], R86 ;  /* 0x0008185601007387 */ /* 0x0003e80000100a00 */
[----:B------:R-:W3:Y:S04]  /*37e10*/  LDL.LU R245, [R1+0x1284] ;  /* 0x0012840001f57983 */ /* 0x000ee80000300800 */
[----:B------:R-:W3:Y:S04]  /*37e20*/  LDL.LU R246, [R1+0x1288] ;  /* 0x0012880001f67983 */ /* 0x000ee80000300800 */
[----:B------:R-:W3:Y:S01]  /*37e30*/  LDL.LU R247, [R1+0x128c] ;  /* 0x00128c0001f77983 */ /* 0x000ee20000300800 */
[--C-:B------:R-:W-:Y:S01]  /*37e40*/  IMAD.X R171, R171, 0x1, R2.reuse, P2 ;  /* 0x00000001abab7824 */ /* 0x100fe200010e0602 */
[----:B------:R-:W-:Y:S01]  /*37e50*/  IADD3 R78, P2, R74, R77, RZ ;  /* 0x0000004d4a4e7210 */ /* 0x000fe20007f5e0ff */
[----:B-1----:R-:W-:Y:S03]  /*37e60*/  HMMA.1688.F32.TF32 R84, R236, R10, R80 ;  /* 0x0000000aec54723c */ /* 0x002fe60000081050 */
[----:B------:R-:W-:Y:S01]  /*37e70*/  STL [R1+0x1aa4], R171 ;  /* 0x001aa4ab01007387 */ /* 0x000fe20000100800 */
[----:B------:R-:W-:-:S03]  /*37e80*/  IMAD.X R79, R75, 0x1, R2, P2 ;  /* 0x000000014b4f7824 */ /* 0x000fc600010e0602 */
[----:B------:R-:W3:Y:S01]  /*37e90*/  LDL.LU R162, [R1+0x1ad8] ;  /* 0x001ad80001a27983 */ /* 0x000ee20000300800 */
[----:B------:R-:W-:-:S03]  /*37ea0*/  IADD3 R74, P2, R8, R77, RZ ;  /* 0x0000004d084a7210 */ /* 0x000fc60007f5e0ff */
[----:B------:R-:W3:Y:S02]  /*37eb0*/  LDL.LU.64 R80, [R1+0x1640] ;  /* 0x0016400001507983 */ /* 0x000ee40000300a00 */
[----:B------:R-:W-:Y:S02]  /*37ec0*/  IMAD.X R75, R9, 0x1, R2, P2 ;  /* 0x00000001094b7824 */ /* 0x000fe400010e0602 */
[----:B------:R-:W3:Y:S08]  /*37ed0*/  LDL.LU.64 R8, [R1+0x1638] ;  /* 0x0016380001087983 */ /* 0x000ef00000300a00 */
[----:B------:R1:W-:Y:S04]  /*37ee0*/  STL.64 [R1+0x800], R84 ;  /* 0x0008005401007387 */ /* 0x0003e80000100a00 */
[----:B------:R1:W-:Y:S04]  /*37ef0*/  STL.64 [R1+0x808], R86 ;  /* 0x0008085601007387 */ /* 0x0003e80000100a00 */
[----:B------:R-:W3:Y:S01]  /*37f00*/  LDL.LU.64 R6, [R1+0x1630] ;  /* 0x0016300001067983 */ /* 0x000ee20000300a00 */
[----:B------:R-:W-:-:S03]  /*37f10*/  IADD3 R72, P6, R68, R77, RZ ;  /* 0x0000004d44487210 */ /* 0x000fc60007fde0ff */
[----:B------:R-:W3:Y:S02]  /*37f20*/  LDL.LU R92, [R1+0x1270] ;  /* 0x00127000015c7983 */ /* 0x000ee40000300800 */
[--C-:B------:R-:W-:Y:S01]  /*37f30*/  IMAD.X R73, R69, 0x1, R2.reuse, P6 ;  /* 0x0000000145497824 */ /* 0x100fe200030e0602 */
[----:B------:R-:W-:Y:S01]  /*37f40*/  IADD3 R166, P6, R166, R77, RZ ;  /* 0x0000004da6a67210 */ /* 0x000fe20007fde0ff */
[----:B------:R-:W3:Y:S04]  /*37f50*/  LDL.LU R93, [R1+0x1274] ;  /* 0x00127400015d7983 */ /* 0x000ee80000300800 */
[----:B------:R-:W3:Y:S04]  /*37f60*/  LDL.LU R94, [R1+0x1278] ;  /* 0x00127800015e7983 */ /* 0x000ee80000300800 */
[----:B------:R-:W3:Y:S04]  /*37f70*/  LDL.LU R95, [R1+0x127c] ;  /* 0x00127c00015f7983 */ /* 0x000ee80000300800 */
[----:B------:R-:W-:Y:S04]  /*37f80*/  STL [R1+0x1ab8], R166 ;  /* 0x001ab8a601007387 */ /* 0x000fe80000100800 */
[----:B------:R-:W3:Y:S04]  /*37f90*/  LDL.LU R161, [R1+0x1ad4] ;  /* 0x001ad40001a17983 */ /* 0x000ee80000300800 */
[----:B------:R-:W3:Y:S04]  /*37fa0*/  LDL.LU R216, [R1+0x1ae8] ;  /* 0x001ae80001d87983 */ /* 0x000ee80000300800 */
[----:B-1----:R-:W3:Y:S04]  /*37fb0*/  LDL.LU R84, [R1+0x1260] ;  /* 0x0012600001547983 */ /* 0x002ee80000300800 */
[----:B------:R-:W3:Y:S04]  /*37fc0*/  LDL.LU R85, [R1+0x1264] ;  /* 0x0012640001557983 */ /* 0x000ee80000300800 */
[----:B------:R-:W3:Y:S04]  /*37fd0*/  LDL.LU R86, [R1+0x1268] ;  /* 0x0012680001567983 */ /* 0x000ee80000300800 */
[----:B------:R-:W3:Y:S01]  /*37fe0*/  LDL.LU R87, [R1+0x126c] ;  /* 0x00126c0001577983 */ /* 0x000ee20000300800 */
[----:B--2---:R-:W-:-:S05]  /*37ff0*/  IMAD.X R165, R165, 0x1, R2, P6 ;  /* 0x00000001a5a57824 */ /* 0x004fca00030e0602 */
[----:B------:R-:W-:Y:S01]  /*38000*/  STL [R1+0x1ab4], R165 ;  /* 0x001ab4a501007387 */ /* 0x000fe20000100800 */
[----:B----4-:R-:W-:-:S05]  /*38010*/  IADD3 R160, P2, R160, R77, RZ ;  /* 0x0000004da0a07210 */ /* 0x010fca0007f5e0ff */
[----:B------:R-:W-:Y:S04]  /*38020*/  STL [R1+0x1ac8], R160 ;  /* 0x001ac8a001007387 */ /* 0x000fe80000100800 */
[----:B------:R-:W2:Y:S01]  /*38030*/  LDL.LU.64 R88, [R1+0x1628] ;  /* 0x0016280001587983 */ /* 0x000ea20000300a00 */
[----:B---3--:R-:W-:-:S03]  /*38040*/  IMAD.X R167, R167, 0x1, R2, P2 ;  /* 0x00000001a7a77824 */ /* 0x008fc600010e0602 */
[----:B------:R-:W3:Y:S01]  /*38050*/  LDL.LU.64 R10, [R1+0x1620] ;  /* 0x00162000010a7983 */ /* 0x000ee20000300a00 */
[-C--:B------:R-:W-:Y:S01]  /*38060*/  IADD3 R68, P6, R70, R77.reuse, RZ ;  /* 0x0000004d46447210 */ /* 0x080fe20007fde0ff */
[----:B------:R-:W-:Y:S04]  /*38070*/  HMMA.1688.F32.TF32 R132, R236, R14, R244 ;  /* 0x0000000eec84723c */ /* 0x000fe800000810f4 */
[--C-:B------:R-:W-:Y:S01]  /*38080*/  IMAD.X R69, R71, 0x1, R2.reuse, P6 ;  /* 0x0000000147457824 */ /* 0x100fe200030e0602 */
[----:B------:R-:W-:Y:S11]  /*38090*/  IADD3 R70, P2, R80, R77, RZ ;  /* 0x0000004d50467210 */ /* 0x000ff60007f5e0ff */
[----:B------:R-:W-:Y:S07]  /*380a0*/  @!UPT UIADD3 URZ, URZ, URZ, URZ ;  /* 0x0000003f3f3ff290 */ /* 0x000fee000fffe03f */
[----:B------:R-:W-:Y:S01]  /*380b0*/  STL.64 [R1+0x8f0], R132 ;  /* 0x0008f08401007387 */ /* 0x000fe20000100a00 */
[----:B------:R-:W-:-:S03]  /*380c0*/  IMAD.X R71, R81, 0x1, R2, P2 ;  /* 0x0000000151477824 */ /* 0x000fc600010e0602 */
[----:B------:R-:W-:Y:S04]  /*380d0*/  STL.64 [R1+0x8f8], R134 ;  /* 0x0008f88601007387 */ /* 0x000fe80000100a00 */
[----:B------:R-:W-:Y:S04]  /*380e0*/  STL [R1+0x1ac4], R167 ;  /* 0x001ac4a701007387 */ /* 0x000fe80000100800 */
[----:B------:R-:W4:Y:S01]  /*380f0*/  LDL.LU R163, [R1+0x1ae4] ;  /* 0x001ae40001a37983 */ /* 0x000f220000300800 */
[----:B------:R-:W-:-:S03]  /*38100*/  IADD3 R244, P6, R8, R77, RZ ;  /* 0x0000004d08f47210 */ /* 0x000fc60007fde0ff */
[----:B------:R-:W3:Y:S04]  /*38110*/  LDL.LU R80, [R1+0x1250] ;  /* 0x0012500001507983 */ /* 0x000ee80000300800 */
[----:B------:R-:W3:Y:S04]  /*38120*/  LDL.LU R81, [R1+0x1254] ;  /* 0x0012540001517983 */ /* 0x000ee80000300800 */
[----:B------:R-:W3:Y:S04]  /*38130*/  LDL.LU R82, [R1+0x1258] ;  /* 0x0012580001527983 */ /* 0x000ee80000300800 */
[----:B------:R-:W3:Y:S01]  /*38140*/  LDL.LU R83, [R1+0x125c] ;  /* 0x00125c0001537983 */ /* 0x000ee20000300800 */
[----:B------:R-:W-:-:S03]  /*38150*/  IMAD.X R245, R9, 0x1, R2, P6 ;  /* 0x0000000109f57824 */ /* 0x000fc600030e0602 */
[----:B------:R-:W3:Y:S04]  /*38160*/  LDL.LU R218, [R1+0x1af8] ;  /* 0x001af80001da7983 */ /* 0x000ee80000300800 */
[----:B------:R-:W3:Y:S01]  /*38170*/  LDL.LU.64 R8, [R1+0x1618] ;  /* 0x0016180001087983 */ /* 0x000ee20000300a00 */
[----:B------:R-:W-:-:S05]  /*38180*/  IADD3 R246, P2, R6, R77, RZ ;  /* 0x0000004d06f67210 */ /* 0x000fca0007f5e0ff */
[--C-:B------:R-:W-:Y:S02]  /*38190*/  IMAD.X R247, R7, 0x1, R2.reuse, P2 ;  /* 0x0000000107f77824 */ /* 0x100fe400010e0602 */
[----:B------:R-:W3:Y:S01]  /*381a0*/  LDL.LU.64 R6, [R1+0x1610] ;  /* 0x0016100001067983 */ /* 0x000ee20000300a00 */
[-C--:B------:R-:W-:Y:S01]  /*381b0*/  IADD3 R162, P6, R162, R77.reuse, RZ ;  /* 0x0000004da2a27210 */ /* 0x080fe20007fde0ff */
[----:B------:R-:W-:Y:S04]  /*381c0*/  HMMA.1688.F32.TF32 R92, R236, R18, R92 ;  /* 0x00000012ec5c723c */ /* 0x000fe8000008105c */
[----:B------:R-:W-:Y:S01]  /*381d0*/  IMAD.X R161, R161, 0x1, R2, P6 ;  /* 0x00000001a1a17824 */ /* 0x000fe200030e0602 */
[-C--:B------:R-:W-:Y:S11]  /*381e0*/  IADD3 R216, P2, R216, R77.reuse, RZ ;  /* 0x0000004dd8d87210 */ /* 0x080ff60007f5e0ff */
[----:B------:R-:W-:Y:S07]  /*381f0*/  @!UPT UIADD3 URZ, URZ, URZ, URZ ;  /* 0x0000003f3f3ff290 */ /* 0x000fee000fffe03f */
[----:B------:R1:W-:Y:S04]  /*38200*/  STL.64 [R1+0x8e0], R92 ;  /* 0x0008e05c01007387 */ /* 0x0003e80000100a00 */
[----:B------:R1:W-:Y:S04]  /*38210*/  STL.64 [R1+0x8e8], R94 ;  /* 0x0008e85e01007387 */ /* 0x0003e80000100a00 */
[----:B------:R-:W-:Y:S04]  /*38220*/  STL [R1+0x1ad8], R162 ;  /* 0x001ad8a201007387 */ /* 0x000fe80000100800 */
[----:B------:R-:W-:Y:S04]  /*38230*/  STL [R1+0x1ad4], R161 ;  /* 0x001ad4a101007387 */ /* 0x000fe80000100800 */
[----:B------:R-:W3:Y:S04]  /*38240*/  LDL.LU R217, [R1+0x1af4] ;  /* 0x001af40001d97983 */ /* 0x000ee80000300800 */
[----:B------:R-:W3:Y:S04]  /*38250*/  LDL.LU R219, [R1+0x1b04] ;  /* 0x001b040001db7983 */ /* 0x000ee80000300800 */
[----:B------:R-:W-:Y:S04]  /*38260*/  STL [R1+0x1ae8], R216 ;  /* 0x001ae8d801007387 */ /* 0x000fe80000100800 */
[----:B------:R-:W3:Y:S04]  /*38270*/  LDL.LU R212, [R1+0x1b08] ;  /* 0x001b080001d47983 */ /* 0x000ee80000300800 */
[----:B------:R-:W3:Y:S01]  /*38280*/  LDL.LU.64 R14, [R1+0x1608] ;  /* 0x00160800010e7983 */ /* 0x000ee20000300a00 */
[----:B--2---:R-:W-:-:S05]  /*38290*/  IADD3 R248, P6, R88, R77, RZ ;  /* 0x0000004d58f87210 */ /* 0x004fca0007fde0ff */
[--C-:B------:R-:W-:Y:S02]  /*382a0*/  IMAD.X R249, R89, 0x1, R2.reuse, P6 ;  /* 0x0000000159f97824 */ /* 0x100fe400030e0602 */
[----:B------:R-:W-:Y:S01]  /*382b0*/  HMMA.1688.F32.TF32 R88, R236, R22, R84 ;  /* 0x00000016ec58723c */ /* 0x000fe20000081054 */
[----:B------:R-:W2:Y:S11]  /*382c0*/  LDL.LU R84, [R1+0x1240] ;  /* 0x0012400001547983 */ /* 0x000eb60000300800 */
[----:B------:R-:W-:Y:S11]  /*382d0*/  @!UPT UIADD3 URZ, URZ, URZ, URZ ;  /* 0x0000003f3f3ff290 */ /* 0x000ff6000fffe03f */
[----:B------:R-:W-:Y:S04]  /*382e0*/  STL.64 [R1+0x8d0], R88 ;  /* 0x0008d05801007387 */ /* 0x000fe80000100a00 */
[----:B------:R-:W-:Y:S04]  /*382f0*/  STL.64 [R1+0x8d8], R90 ;  /* 0x0008d85a01007387 */ /* 0x000fe80000100a00 */
[----:B------:R-:W2:Y:S04]  /*38300*/  LDL.LU R85, [R1+0x1244] ;  /* 0x0012440001557983 */ /* 0x000ea80000300800 */
[----:B------:R-:W2:Y:S04]  /*38310*/  LDL.LU R86, [R1+0x1248] ;  /* 0x0012480001567983 */ /* 0x000ea80000300800 */
[----:B------:R-:W2:Y:S01]  /*38320*/  LDL.LU R87, [R1+0x124c] ;  /* 0x00124c0001577983 */ /* 0x000ea20000300800 */
[----:B----4-:R-:W-:Y:S01]  /*38330*/  IMAD.X R163, R163, 0x1, R2, P2 ;  /* 0x00000001a3a37824 */ /* 0x010fe200010e0602 */
[----:B---3--:R-:W-:-:S04]  /*38340*/  IADD3 R147, P2, R10, R77, RZ ;  /* 0x0000004d0a937210 */ /* 0x008fc80007f5e0ff */
[----:B------:R-:W-:Y:S01]  /*38350*/  STL [R1+0x1ae4], R163 ;  /* 0x001ae4a301007387 */ /* 0x000fe20000100800 */
[----:B------:R-:W-:-:S03]  /*38360*/  IMAD.X R146, R11, 0x1, R2, P2 ;  /* 0x000000010b927824 */ /* 0x000fc600010e0602 */
[----:B------:R-:W3:Y:S04]  /*38370*/  LDL.LU R214, [R1+0x1b18] ;  /* 0x001b180001d67983 */ /* 0x000ee80000300800 */
[----:B------:R-:W4:Y:S01]  /*38380*/  LDL.LU.64 R10, [R1+0x1600] ;  /* 0x00160000010a7983 */ /* 0x000f220000300a00 */
[----:B------:R-:W-:Y:S01]  /*38390*/  HMMA.1688.F32.TF32 R80, R236, R26, R80 ;  /* 0x0000001aec50723c */ /* 0x000fe20000081050 */
[----:B-1----:R-:W-:-:S05]  /*383a0*/  IADD3 R93, P6, R8, R77, RZ ;  /* 0x0000004d085d7210 */ /* 0x002fca0007fde0ff */
[----:B------:R-:W-:Y:S02]  /*383b0*/  IMAD.X R92, R9, 0x1, R2, P6 ;  /* 0x00000001095c7824 */ /* 0x000fe400030e0602 */
[----:B------:R-:W3:Y:S01]  /*383c0*/  LDL.LU.64 R8, [R1+0x15f8] ;  /* 0x0015f80001087983 */ /* 0x000ee20000300a00 */
[----:B------:R-:W-:-:S05]  /*383d0*/  IADD3 R95, P2, R6, R77, RZ ;  /* 0x0000004d065f7210 */ /* 0x000fca0007f5e0ff */
[----:B------:R-:W-:-:S09]  /*383e0*/  IMAD.X R94, R7, 0x1, R2, P2 ;  /* 0x00000001075e7824 */ /* 0x000fd200010e0602 */
[----:B------:R1:W-:Y:S04]  /*383f0*/  STL.64 [R1+0x8c0], R80 ;  /* 0x0008c05001007387 */ /* 0x0003e80000100a00 */
[----:B------:R1:W-:Y:S04]  /*38400*/  STL.64 [R1+0x8c8], R82 ;  /* 0x0008c85201007387 */ /* 0x0003e80000100a00 */
[----:B------:R-:W3:Y:S01]  /*38410*/  LDL.LU.64 R6, [R1+0x15f0] ;  /* 0x0015f00001067983 */ /* 0x000ee20000300a00 */
[----:B------:R-:W-:-:S03]  /*38420*/  IADD3 R218, P6, R218, R77, RZ ;  /* 0x0000004ddada7210 */ /* 0x000fc60007fde0ff */
[----:B-1----:R-:W3:Y:S04]  /*38430*/  LDL.LU R80, [R1+0x1230] ;  /* 0x0012300001507983 */ /* 0x002ee80000300800 */
[----:B------:R-:W3:Y:S04]  /*38440*/  LDL.LU R81, [R1+0x1234] ;  /* 0x0012340001517983 */ /* 0x000ee80000300800 */
[----:B------:R-:W3:Y:S04]  /*38450*/  LDL.LU R82, [R1+0x1238] ;  /* 0x0012380001527983 */ /* 0x000ee80000300800 */
[----:B------:R-:W3:Y:S04]  /*38460*/  LDL.LU R83, [R1+0x123c] ;  /* 0x00123c0001537983 */ /* 0x000ee80000300800 */
[----:B------:R-:W-:Y:S04]  /*38470*/  STL [R1+0x1af8], R218 ;  /* 0x001af8da01007387 */ /* 0x000fe80000100800 */
[----:B------:R-:W3:Y:S04]  /*38480*/  LDL.LU R213, [R1+0x1b14] ;  /* 0x001b140001d57983 */ /* 0x000ee80000300800 */
[----:B------:R-:W3:Y:S04]  /*38490*/  LDL.LU R228, [R1+0x1b28] ;  /* 0x001b280001e47983 */ /* 0x000ee80000300800 */
[----:B------:R-:W3:Y:S04]  /*384a0*/  LDL.LU R136, [R1+0x1220] ;  /* 0x0012200001887983 */ /* 0x000ee80000300800 */
[----:B------:R-:W3:Y:S04]  /*384b0*/  LDL.LU R137, [R1+0x1224] ;  /* 0x0012240001897983 */ /* 0x000ee80000300800 */
[----:B------:R-:W3:Y:S04]  /*384c0*/  LDL.LU R138, [R1+0x1228] ;  /* 0x00122800018a7983 */ /* 0x000ee80000300800 */
[----:B------:R-:W3:Y:S01]  /*384d0*/  LDL.LU R139, [R1+0x122c] ;  /* 0x00122c00018b7983 */ /* 0x000ee20000300800 */
[-C--:B------:R-:W-:Y:S01]  /*384e0*/  IADD3 R212, P2, R212, R77.reuse, RZ ;  /* 0x0000004dd4d47210 */ /* 0x080fe20007f5e0ff */
[----:B------:R-:W-:Y:S01]  /*384f0*/  IMAD.X R217, R217, 0x1, R2, P6 ;  /* 0x00000001d9d97824 */ /* 0x000fe200030e0602 */
[----:B------:R-:W-:-:S03]  /*38500*/  IADD3 R89, P6, R14, R77, RZ ;  /* 0x0000004d0e597210 */ /* 0x000fc60007fde0ff */
[--C-:B------:R-:W-:Y:S01]  /*38510*/  IMAD.X R219, R219, 0x1, R2.reuse, P2 ;  /* 0x00000001dbdb7824 */ /* 0x100fe200010e0602 */
[----:B------:R-:W-:Y:S01]  /*38520*/  STL [R1+0x1af4], R217 ;  /* 0x001af4d901007387 */ /* 0x000fe20000100800 */
[----:B------:R-:W-:-:S03]  /*38530*/  IMAD.X R88, R15, 0x1, R2, P6 ;  /* 0x000000010f587824 */ /* 0x000fc600030e0602 */
[----:B------:R-:W-:Y:S04]  /*38540*/  STL [R1+0x1b08], R212 ;  /* 0x001b08d401007387 */ /* 0x000fe80000100800 */
[----:B------:R-:W3:Y:S04]  /*38550*/  LDL.LU.64 R14, [R1+0x15e8] ;  /* 0x0015e800010e7983 */ /* 0x000ee80000300a00 */
[----:B------:R-:W-:Y:S01]  /*38560*/  STL [R1+0x1b04], R219 ;  /* 0x001b04db01007387 */ /* 0x000fe20000100800 */
[----:B--2---:R-:W-:Y:S11]  /*38570*/  HMMA.1688.F32.TF32 R84, R236, R30, R84 ;  /* 0x0000001eec54723c */ /* 0x004ff60000081054 */
[----:B------:R-:W-:Y:S11]  /*38580*/  @!UPT UIADD3 URZ, URZ, URZ, URZ ;  /* 0x0000003f3f3ff290 */ /* 0x000ff6000fffe03f */
[----:B------:R-:W-:Y:S01]  /*38590*/  @!UPT UIADD3 URZ, URZ, URZ, URZ ;  /* 0x0000003f3f3ff290 */ /* 0x000fe2000fffe03f */
[----:B------:R3:W-:Y:S04]  /*385a0*/  STL.64 [R1+0x8b0], R84 ;  /* 0x0008b05401007387 */ /* 0x0007e80000100a00 */
[----:B------:R1:W-:Y:S04]  /*385b0*/  STL.64 [R1+0x8b8], R86 ;  /* 0x0008b85601007387 */ /* 0x0003e80000100a00 */
[----:B------:R-:W2:Y:S04]  /*385c0*/  LDL.LU R215, [R1+0x1b24] ;  /* 0x001b240001d77983 */ /* 0x000ea80000300800 */
[----:B------:R-:W2:Y:S04]  /*385d0*/  LDL.LU R132, [R1+0x1210] ;  /* 0x0012100001847983 */ /* 0x000ea80000300800 */
[----:B------:R-:W2:Y:S04]  /*385e0*/  LDL.LU R133, [R1+0x1214] ;  /* 0x0012140001857983 */ /* 0x000ea80000300800 */
[----:B------:R-:W2:Y:S04]  /*385f0*/  LDL.LU R134, [R1+0x1218] ;  /* 0x0012180001867983 */ /* 0x000ea80000300800 */
[----:B------:R-:W2:Y:S01]  /*38600*/  LDL.LU R135, [R1+0x121c] ;  /* 0x00121c0001877983 */ /* 0x000ea20000300800 */
[----:B----4-:R-:W-:-:S02]  /*38610*/  IADD3 R91, P2, R10, R77, RZ ;  /* 0x0000004d0a5b7210 */ /* 0x010fc40007f5e0ff */
[----:B---3--:R-:W-:-:S03]  /*38620*/  IADD3 R85, P6, R8, R77, RZ ;  /* 0x0000004d08557210 */ /* 0x008fc60007fde0ff */
[--C-:B------:R-:W-:Y:S02]  /*38630*/  IMAD.X R90, R11, 0x1, R2.reuse, P2 ;  /* 0x000000010b5a7824 */ /* 0x100fe400010e0602 */
[----:B------:R-:W3:Y:S01]  /*38640*/  LDL.LU.64 R10, [R1+0x15e0] ;  /* 0x0015e000010a7983 */ /* 0x000ee20000300a00 */
[----:B------:R-:W-:-:S03]  /*38650*/  IMAD.X R84, R9, 0x1, R2, P6 ;  /* 0x0000000109547824 */ /* 0x000fc600030e0602 */
[----:B------:R-:W4:Y:S04]  /*38660*/  LDL.LU R142, [R1+0x1b38] ;  /* 0x001b3800018e7983 */ /* 0x000f280000300800 */
[----:B------:R-:W3:Y:S01]  /*38670*/  LDL.LU.64 R8, [R1+0x15d8] ;  /* 0x0015d80001087983 */ /* 0x000ee20000300a00 */
[----:B-1----:R-:W-:-:S05]  /*38680*/  IADD3 R87, P2, R6, R77, RZ ;  /* 0x0000004d06577210 */ /* 0x002fca0007f5e0ff */
[----:B------:R-:W-:Y:S02]  /*38690*/  IMAD.X R86, R7, 0x1, R2, P2 ;  /* 0x0000000107567824 */ /* 0x000fe400010e0602 */
[----:B------:R-:W4:Y:S01]  /*386a0*/  LDL.LU.64 R6, [R1+0x15d0] ;  /* 0x0015d00001067983 */ /* 0x000f220000300a00 */
[----:B------:R-:W-:Y:S01]  /*386b0*/  HMMA.1688.F32.TF32 R80, R236, R34, R80 ;  /* 0x00000022ec50723c */ /* 0x000fe20000081050 */
[----:B------:R-:W-:-:S05]  /*386c0*/  IADD3 R214, P6, R214, R77, RZ ;  /* 0x0000004dd6d67210 */ /* 0x000fca0007fde0ff */
[----:B------:R-:W-:Y:S01]  /*386d0*/  IMAD.X R213, R213, 0x1, R2, P6 ;  /* 0x00000001d5d57824 */ /* 0x000fe200030e0602 */
[-C--:B------:R-:W-:Y:S01]  /*386e0*/  IADD3 R228, P2, R228, R77.reuse, RZ ;  /* 0x0000004de4e47210 */ /* 0x080fe20007f5e0ff */
[----:B------:R-:W-:Y:S11]  /*386f0*/  HMMA.1688.F32.TF32 R136, R236, R38, R136 ;  /* 0x00000026ec88723c */ /* 0x000ff60000081088 */
[----:B------:R-:W-:Y:S04]  /*38700*/  @!UPT UIADD3 URZ, URZ, URZ, URZ ;  /* 0x0000003f3f3ff290 */ /* 0x000fe8000fffe03f */
[----:B------:R1:W-:Y:S04]  /*38710*/  STL.64 [R1+0x8a0], R80 ;  /* 0x0008a05001007387 */ /* 0x0003e80000100a00 */
[----:B------:R-:W-:Y:S04]  /*38720*/  STL.64 [R1+0x8a8], R82 ;  /* 0x0008a85201007387 */ /* 0x000fe80000100a00 */
[----:B------:R-:W-:Y:S04]  /*38730*/  STL [R1+0x1b18], R214 ;  /* 0x001b18d601007387 */ /* 0x000fe80000100800 */
[----:B------:R-:W-:Y:S04]  /*38740*/  STL [R1+0x1b14], R213 ;  /* 0x001b14d501007387 */ /* 0x000fe80000100800 */
[----:B------:R-:W4:Y:S04]  /*38750*/  LDL.LU R143, [R1+0x1b34] ;  /* 0x001b3400018f7983 */ /* 0x000f280000300800 */
[----:B------:R-:W4:Y:S04]  /*38760*/  LDL.LU R140, [R1+0x1b48] ;  /* 0x001b4800018c7983 */ /* 0x000f280000300800 */
[----:B------:R-:W-:Y:S04]  /*38770*/  STL [R1+0x1b28], R228 ;  /* 0x001b28e401007387 */ /* 0x000fe80000100800 */
[----:B------:R-:W4:Y:S01]  /*38780*/  LDL.LU R141, [R1+0x1b44] ;  /* 0x001b4400018d7983 */ /* 0x000f220000300800 */
[----:B-1----:R-:W-:-:S05]  /*38790*/  IADD3 R81, P6, R14, R77, RZ ;  /* 0x0000004d0e517210 */ /* 0x002fca0007fde0ff */
[--C-:B------:R-:W-:Y:S02]  /*387a0*/  IMAD.X R80, R15, 0x1, R2.reuse, P6 ;  /* 0x000000010f507824 */ /* 0x100fe400030e0602 */
[----:B--2---:R-:W-:-:S05]  /*387b0*/  IMAD.X R215, R215, 0x1, R2, P2 ;  /* 0x00000001d7d77824 */ /* 0x004fca00010e0602 */
[----:B------:R-:W-:Y:S04]  /*387c0*/  STL [R1+0x1b24], R215 ;  /* 0x001b24d701007387 */ /* 0x000fe80000100800 */
[----:B------:R-:W-:Y:S04]  /*387d0*/  STL.64 [R1+0x890], R136 ;  /* 0x0008908801007387 */ /* 0x000fe80000100a00 */
[----:B------:R1:W-:Y:S04]  /*387e0*/  STL.64 [R1+0x898], R138 ;  /* 0x0008988a01007387 */ /* 0x0003e80000100a00 */
[----:B------:R-:W2:Y:S04]  /*387f0*/  LDL.LU R192, [R1+0x1200] ;  /* 0x0012000001c07983 */ /* 0x000ea80000300800 */
[----:B------:R-:W2:Y:S01]  /*38800*/  LDL.LU R193, [R1+0x1204] ;  /* 0x0012040001c17983 */ /* 0x000ea20000300800 */
[----:B-1----:R-:W-:Y:S03]  /*38810*/  HMMA.1688.F32.TF32 R136, R236, R42, R132 ;  /* 0x0000002aec88723c */ /* 0x002fe60000081084 */
[----:B------:R-:W2:Y:S04]  /*38820*/  LDL.LU R194, [R1+0x1208] ;  /* 0x0012080001c27983 */ /* 0x000ea80000300800 */
[----:B------:R-:W2:Y:S01]  /*38830*/  LDL.LU R195, [R1+0x120c] ;  /* 0x00120c0001c37983 */ /* 0x000ea20000300800 */
[----:B---3--:R-:W-:-:S03]  /*38840*/  IADD3 R76, P6, R8, R77, RZ ;  /* 0x0000004d084c7210 */ /* 0x008fc60007fde0ff */
[----:B------:R-:W3:Y:S01]  /*38850*/  LDL.LU.64 R14, [R1+0x15c8] ;  /* 0x0015c800010e7983 */ /* 0x000ee20000300a00 */
[----:B------:R-:W-:Y:S01]  /*38860*/  IADD3 R82, P2, R10, R77, RZ ;  /* 0x0000004d0a527210 */ /* 0x000fe20007f5e0ff */
[--C-:B------:R-:W-:Y:S02]  /*38870*/  IMAD.X R83, R9, 0x1, R2.reuse, P6 ;  /* 0x0000000109537824 */ /* 0x100fe400030e0602 */
[----:B------:R-:W3:Y:S04]  /*38880*/  LDL.LU.64 R8, [R1+0x15b8] ;  /* 0x0015b80001087983 */ /* 0x000ee80000300a00 */
[----:B------:R-:W3:Y:S04]  /*38890*/  LDL.LU R132, [R1+0x11f0] ;  /* 0x0011f00001847983 */ /* 0x000ee80000300800 */
[----:B------:R-:W-:Y:S01]  /*388a0*/  STL.64 [R1+0x880], R136 ;  /* 0x0008808801007387 */ /* 0x000fe20000100a00 */
[----:B------:R-:W-:-:S03]  /*388b0*/  IMAD.X R39, R11, 0x1, R2, P2 ;  /* 0x000000010b277824 */ /* 0x000fc600010e0602 */
[----:B------:R1:W-:Y:S01]  /*388c0*/  STL.64 [R1+0x888], R138 ;  /* 0x0008888a01007387 */ /* 0x0003e20000100a00 */
[----:B----4-:R-:W-:-:S03]  /*388d0*/  IADD3 R250, P2, R6, R77, RZ ;  /* 0x0000004d06fa7210 */ /* 0x010fc60007f5e0ff */
[----:B------:R-:W4:Y:S04]  /*388e0*/  LDL.LU R133, [R1+0x11f4] ;  /* 0x0011f40001857983 */ /* 0x000f280000300800 */
[----:B------:R-:W4:Y:S04]  /*388f0*/  LDL.LU R134, [R1+0x11f8] ;  /* 0x0011f80001867983 */ /* 0x000f280000300800 */
[----:B------:R-:W4:Y:S04]  /*38900*/  LDL.LU R135, [R1+0x11fc] ;  /* 0x0011fc0001877983 */ /* 0x000f280000300800 */
[----:B------:R-:W4:Y:S01]  /*38910*/  LDL.LU.64 R10, [R1+0x15c0] ;  /* 0x0015c000010a7983 */ /* 0x000f220000300a00 */
[----:B------:R-:W-:Y:S01]  /*38920*/  IADD3 R142, P6, R142, R77, RZ ;  /* 0x0000004d8e8e7210 */ /* 0x000fe20007fde0ff */
[----:B------:R-:W-:-:S02]  /*38930*/  IMAD.X R77, R7, 0x1, R2, P2 ;  /* 0x00000001074d7824 */ /* 0x000fc400010e0602 */
[----:B------:R-:W4:Y:S01]  /*38940*/  LDL.LU.64 R6, [R1+0x15b0] ;  /* 0x0015b00001067983 */ /* 0x000f220000300a00 */
[----:B------:R-:W-:-:S03]  /*38950*/  IMAD.MOV.U32 R43, RZ, RZ, c[0x0][0x18c] ;  /* 0x00006300ff2b7624 */ /* 0x000fc600078e00ff */
[----:B-1----:R-:W4:Y:S01]  /*38960*/  LDL.LU R139, [R1+0x1b54] ;  /* 0x001b5400018b7983 */ /* 0x002f220000300800 */
[----:B------:R-:W-:-:S03]  /*38970*/  IMAD.SHL.U32 R43, R43, 0x20, RZ ;  /* 0x000000202b2b7824 */ /* 0x000fc600078e00ff */
[----:B------:R-:W-:Y:S01]  /*38980*/  STL [R1+0x1b38], R142 ;  /* 0x001b388e01007387 */ /* 0x000fe20000100800 */
[----:B------:R-:W-:-:S03]  /*38990*/  IMAD.SHL.U32 R43, R43, 0x4, RZ ;  /* 0x000000042b2b7824 */ /* 0x000fc600078e00ff */
[----:B------:R-:W4:Y:S04]  /*389a0*/  LDL.LU R138, [R1+0x1b58] ;  /* 0x001b5800018a7983 */ /* 0x000f280000300800 */
[----:B------:R-:W4:Y:S04]  /*389b0*/  LDL.LU R196, [R1+0x11e0] ;  /* 0x0011e00001c47983 */ /* 0x000f280000300800 */
[----:B------:R-:W4:Y:S04]  /*389c0*/  LDL.LU R197, [R1+0x11e4] ;  /* 0x0011e40001c57983 */ /* 0x000f280000300800 */
[----:B------:R-:W4:Y:S01]  /*389d0*/  LDL.LU R198, [R1+0x11e8] ;  /* 0x0011e80001c67983 */ /* 0x000f220000300800 */
[----:B------:R-:W-:Y:S01]  /*389e0*/  IMAD.X R143, R143, 0x1, R2, P6 ;  /* 0x000000018f8f7824 */ /* 0x000fe200030e0602 */
[----:B------:R-:W-:-:S04]  /*389f0*/  IADD3 R140, P2, R140, R43, RZ ;  /* 0x0000002b8c8c7210 */ /* 0x000fc80007f5e0ff */
[----:B------:R-:W-:Y:S04]  /*38a00*/  STL [R1+0x1b34], R143 ;  /* 0x001b348f01007387 */ /* 0x000fe80000100800 */
[----:B------:R-:W-:Y:S01]  /*38a10*/  STL [R1+0x1b48], R140 ;  /* 0x001b488c01007387 */ /* 0x000fe20000100800 */
[----:B------:R-:W-:Y:S01]  /*38a20*/  IMAD.X R141, R141, 0x1, R2, P2 ;  /* 0x000000018d8d7824 */ /* 0x000fe200010e0602 */
[----:B--2---:R-:W-:Y:S01]  /*38a30*/  HMMA.1688.F32.TF32 R192, R236, R46, R192 ;  /* 0x0000002eecc0723c */ /* 0x004fe200000810c0 */
[----:B---3--:R-:W-:-:S05]  /*38a40*/  IADD3 R35, P6, R14, R43, RZ ;  /* 0x0000002b0e237210 */ /* 0x008fca0007fde0ff */
[----:B------:R-:W-:Y:S02]  /*38a50*/  IMAD.X R34, R15, 0x1, R2, P6 ;  /* 0x000000010f227824 */ /* 0x000fe400030e0602 */
[----:B------:R-:W2:Y:S01]  /*38a60*/  LDL.LU.64 R14, [R1+0x15a8] ;  /* 0x0015a800010e7983 */ /* 0x000ea20000300a00 */
[----:B------:R-:W-:-:S03]  /*38a70*/  IADD3 R30, P6, R8, R43, RZ ;  /* 0x0000002b081e7210 */ /* 0x000fc60007fde0ff */
[----:B------:R-:W-:Y:S11]  /*38a80*/  STL [R1+0x1b44], R141 ;  /* 0x001b448d01007387 */ /* 0x000ff60000100800 */
[----:B------:R-:W-:Y:S04]  /*38a90*/  STL.64 [R1+0x870], R192 ;  /* 0x000870c001007387 */ /* 0x000fe80000100a00 */
[----:B------:R1:W-:Y:S01]  /*38aa0*/  STL.64 [R1+0x878], R194 ;  /* 0x000878c201007387 */ /* 0x0003e20000100a00 */
[----:B------:R-:W-:Y:S01]  /*38ab0*/  IMAD.X R27, R9, 0x1, R2, P6 ;  /* 0x00000001091b7824 */ /* 0x000fe200030e0602 */
[----:B----4-:R-:W-:-:S05]  /*38ac0*/  IADD3 R38, P2, R10, R43, RZ ;  /* 0x0000002b0a267210 */ /* 0x010fca0007f5e0ff */
[--C-:B------:R-:W-:Y:S01]  /*38ad0*/  IMAD.X R26, R11, 0x1, R2.reuse, P2 ;  /* 0x000000010b1a7824 */ /* 0x100fe200010e0602 */
[----:B------:R-:W-:Y:S01]  /*38ae0*/  IADD3 R31, P2, R6, R43, RZ ;  /* 0x0000002b061f7210 */ /* 0x000fe20007f5e0ff */
[----:B------:R-:W3:Y:S04]  /*38af0*/  LDL.LU.64 R10, [R1+0x15a0] ;  /* 0x0015a000010a7983 */ /* 0x000ee80000300a00 */
[----:B------:R-:W4:Y:S01]  /*38b00*/  LDL.LU.64 R8, [R1+0x1598] ;  /* 0x0015980001087983 */ /* 0x000f220000300a00 */
[----:B------:R-:W-:-:S03]  /*38b10*/  IMAD.X R28, R7, 0x1, R2, P2 ;  /* 0x00000001071c7824 */ /* 0x000fc600010e0602 */
[----:B------:R-:W4:Y:S04]  /*38b20*/  LDL.LU R136, [R1+0x1b68] ;  /* 0x001b680001887983 */ /* 0x000f280000300800 */
[----:B------:R-:W4:Y:S01]  /*38b30*/  LDL.LU.64 R6, [R1+0x1590] ;  /* 0x0015900001067983 */ /* 0x000f220000300a00 */
[----:B-1----:R-:W-:-:S03]  /*38b40*/  IMAD.MOV.U32 R194, RZ, RZ, R21 ;  /* 0x000000ffffc27224 */ /* 0x002fc600078e0015 */
[----:B------:R-:W1:Y:S01]  /*38b50*/  S2R R21, SR_TID.X ;  /* 0x0000000000157919 */ /* 0x000e620000002100 */
[C---:B------:R-:W-:Y:S08]  /*38b60*/  HMMA.1688.F32.TF32 R132, R236.reuse, R50, R132 ;  /* 0x00000032ec84723c */ /* 0x040ff00000081084 */
[----:B------:R-:W-:Y:S01]  /*38b70*/  HMMA.1688.F32.TF32 R196, R236, R54, R196 ;  /* 0x00000036ecc4723c */ /* 0x000fe200000810c4 */
[----:B------:R-:W-:Y:S01]  /*38b80*/  IADD3 R138, P6, R138, R43, RZ ;  /* 0x0000002b8a8a7210 */ /* 0x000fe20007fde0ff */
[----:B------:R-:W-:-:S02]  /*38b90*/  IMAD.MOV.U32 R192, RZ, RZ, R25 ;  /* 0x000000ffffc07224 */ /* 0x000fc400078e0019 */
[----:B------:R-:W-:Y:S02]  /*38ba0*/  IMAD.MOV.U32 R193, RZ, RZ, R24 ;  /* 0x000000ffffc17224 */ /* 0x000fe400078e0018 */
[----:B------:R-:W-:Y:S01]  /*38bb0*/  IMAD.MOV.U32 R195, RZ, RZ, R20 ;  /* 0x000000ffffc37224 */ /* 0x000fe200078e0014 */
[----:B-1----:R-:W-:-:S04]  /*38bc0*/  LOP3.LUT R4, R21, 0x1f, RZ, 0xc0, !PT ;  /* 0x0000001f15047812 */ /* 0x002fc800078ec0ff */
[----:B------:R-:W-:Y:S01]  /*38bd0*/  ISETP.GE.AND P2, PT, R4, R3, PT ;  /* 0x000000030400720c */ /* 0x000fe20003f46270 */
[----:B------:R-:W-:-:S03]  /*38be0*/  IMAD.X R139, R139, 0x1, R2, P6 ;  /* 0x000000018b8b7824 */ /* 0x000fc600030e0602 */
[----:B------:R-:W-:Y:S01]  /*38bf0*/  SEL R3, RZ, 0x4, P2 ;  /* 0x00000004ff037807 */ /* 0x000fe20001000000 */
[----:B------:R-:W-:Y:S01]  /*38c00*/  STL.64 [R1+0x860], R132 ;  /* 0x0008608401007387 */ /* 0x000fe20000100a00 */
[----:B------:R-:W-:Y:S03]  /*38c10*/  HMMA.1688.F32.TF32 R192, R236, R58, R192 ;  /* 0x0000003aecc0723c */ /* 0x000fe600000810c0 */
[----:B------:R1:W-:Y:S04]  /*38c20*/  STL.64 [R1+0x868], R134 ;  /* 0x0008688601007387 */ /* 0x0003e80000100a00 */
[----:B------:R-:W-:Y:S04]  /*38c30*/  STL [R1+0x1b58], R138 ;  /* 0x001b588a01007387 */ /* 0x000fe80000100800 */
[----:B------:R-:W-:Y:S04]  /*38c40*/  STL [R1+0x1b54], R139 ;  /* 0x001b548b01007387 */ /* 0x000fe80000100800 */
[----:B------:R-:W4:Y:S04]  /*38c50*/  LDL.LU R137, [R1+0x1b64] ;  /* 0x001b640001897983 */ /* 0x000f280000300800 */
[----:B-1----:R-:W4:Y:S04]  /*38c60*/  LDL.LU R134, [R1+0x1b78] ;  /* 0x001b780001867983 */ /* 0x002f280000300800 */
[----:B------:R-:W4:Y:S04]  /*38c70*/  LDL.LU R132, [R1+0x1b88] ;  /* 0x001b880001847983 */ /* 0x000f280000300800 */
[----:B------:R1:W-:Y:S04]  /*38c80*/  STL.64 [R1+0x850], R196 ;  /* 0x000850c401007387 */ /* 0x0003e80000100a00 */
[----:B------:R1:W-:Y:S01]  /*38c90*/  STL.64 [R1+0x858], R198 ;  /* 0x000858c601007387 */ /* 0x0003e20000100a00 */
[----:B--2---:R-:W-:-:S05]  /*38ca0*/  IADD3 R25, P6, R14, R43, RZ ;  /* 0x0000002b0e197210 */ /* 0x004fca0007fde0ff */
[----:B------:R-:W-:Y:S01]  /*38cb0*/  IMAD.X R23, R15, 0x1, R2, P6 ;  /* 0x000000010f177824 */ /* 0x000fe200030e0602 */
[----:B---3--:R-:W-:-:S05]  /*38cc0*/  IADD3 R24, P2, R10, R43, RZ ;  /* 0x0000002b0a187210 */ /* 0x008fca0007f5e0ff */
[----:B------:R-:W-:Y:S02]  /*38cd0*/  IMAD.X R18, R11, 0x1, R2, P2 ;  /* 0x000000010b127824 */ /* 0x000fe400010e0602 */
[----:B------:R-:W2:Y:S01]  /*38ce0*/  LDL.LU.64 R10, [R1+0x1688] ;  /* 0x00168800010a7983 */ /* 0x000ea20000300a00 */
[-C--:B----4-:R-:W-:Y:S02]  /*38cf0*/  IADD3 R22, P2, R6, R43.reuse, RZ ;  /* 0x0000002b06167210 */ /* 0x090fe40007f5e0ff */
[----:B------:R-:W-:-:S03]  /*38d00*/  IADD3 R21, P6, R8, R43, RZ ;  /* 0x0000002b08157210 */ /* 0x000fc60007fde0ff */
[--C-:B------:R-:W-:Y:S02]  /*38d10*/  IMAD.X R20, R7, 0x1, R2.reuse, P2 ;  /* 0x0000000107147824 */ /* 0x100fe400010e0602 */
[----:B------:R-:W3:Y:S04]  /*38d20*/  LDL.LU.64 R6, [R1+0x1680] ;  /* 0x0016800001067983 */ /* 0x000ee80000300a00 */
[----:B-1----:R-:W4:Y:S04]  /*38d30*/  LDL.LU R196, [R1+0x11c0] ;  /* 0x0011c00001c47983 */ /* 0x002f280000300800 */
[----:B------:R-:W4:Y:S04]  /*38d40*/  LDL.LU R197, [R1+0x11c4] ;  /* 0x0011c40001c57983 */ /* 0x000f280000300800 */
[----:B------:R-:W4:Y:S01]  /*38d50*/  LDL.LU R198, [R1+0x11c8] ;  /* 0x0011c80001c67983 */ /* 0x000f220000300800 */
[----:B------:R-:W-:-:S03]  /*38d60*/  IMAD.X R19, R9, 0x1, R2, P6 ;  /* 0x0000000109137824 */ /* 0x000fc600030e0602 */
[----:B------:R-:W4:Y:S01]  /*38d70*/  LDL.LU R199, [R1+0x11cc] ;  /* 0x0011cc0001c77983 */ /* 0x000f220000300800 */
[----:B------:R-:W-:-:S03]  /*38d80*/  IADD3 R136, P6, R136, R43, RZ ;  /* 0x0000002b88887210 */ /* 0x000fc60007fde0ff */
[----:B------:R-:W3:Y:S04]  /*38d90*/  LDL.LU R135, [R1+0x1b74] ;  /* 0x001b740001877983 */ /* 0x000ee80000300800 */
[----:B------:R-:W3:Y:S04]  /*38da0*/  LDL.LU R133, [R1+0x1b84] ;  /* 0x001b840001857983 */ /* 0x000ee80000300800 */
[----:B------:R-:W-:Y:S04]  /*38db0*/  STL [R1+0x1b68], R136 ;  /* 0x001b688801007387 */ /* 0x000fe80000100800 */
[----:B------:R1:W-:Y:S04]  /*38dc0*/  STL.64 [R1+0x840], R192 ;  /* 0x000840c001007387 */ /* 0x0003e80000100a00 */
[----:B------:R1:W-:Y:S04]  /*38dd0*/  STL.64 [R1+0x848], R194 ;  /* 0x000848c201007387 */ /* 0x0003e80000100a00 */
[----:B-1----:R-:W3:Y:S04]  /*38de0*/  LDL.LU R192, [R1+0x11a0] ;  /* 0x0011a00001c07983 */ /* 0x002ee80000300800 */
[----:B------:R-:W3:Y:S04]  /*38df0*/  LDL.LU.64 R8, [R1+0x1678] ;  /* 0x0016780001087983 */ /* 0x000ee80000300a00 */
[----:B------:R-:W3:Y:S04]  /*38e00*/  LDL.LU.64 R50, [R1+0x1670] ;  /* 0x0016700001327983 */ /* 0x000ee80000300a00 */
[----:B------:R-:W3:Y:S01]  /*38e10*/  LDL.LU R130, [R1+0x1b98] ;  /* 0x001b980001827983 */ /* 0x000ee20000300800 */
[----:B------:R-:W-:-:S02]  /*38e20*/  IMAD.MOV.U32 R193, RZ, RZ, R17 ;  /* 0x000000ffffc17224 */ /* 0x000fc400078e0011 */
[----:B------:R-:W-:Y:S02]  /*38e30*/  IMAD.MOV.U32 R194, RZ, RZ, R16 ;  /* 0x000000ffffc27224 */ /* 0x000fe400078e0010 */
[----:B------:R-:W-:Y:S01]  /*38e40*/  IMAD.MOV.U32 R195, RZ, RZ, R13 ;  /* 0x000000ffffc37224 */ /* 0x000fe200078e000d */
[----:B------:R-:W-:Y:S01]  /*38e50*/  SEL R3, R3, RZ, !P5 ;  /* 0x000000ff03037207 */ /* 0x000fe20006800000 */
[----:B------:R-:W-:Y:S01]  /*38e60*/  IMAD.X R137, R137, 0x1, R2, P6 ;  /* 0x0000000189897824 */ /* 0x000fe200030e0602 */
[----:B------:R-:W-:-:S04]  /*38e70*/  IADD3 R134, P5, R134, R43, RZ ;  /* 0x0000002b86867210 */ /* 0x000fc80007fbe0ff */
[----:B------:R-:W-:Y:S04]  /*38e80*/  STL [R1+0x1b64], R137 ;  /* 0x001b648901007387 */ /* 0x000fe80000100800 */
[----:B------:R-:W3:Y:S04]  /*38e90*/  LDL.LU.64 R46, [R1+0x1668] ;  /* 0x00166800012e7983 */ /* 0x000ee80000300a00 */
[----:B------:R-:W-:Y:S04]  /*38ea0*/  STL [R1+0x1b78], R134 ;  /* 0x001b788601007387 */ /* 0x000fe80000100800 */
[----:B------:R-:W3:Y:S01]  /*38eb0*/  LDL.LU R131, [R1+0x1b94] ;  /* 0x001b940001837983 */ /* 0x000ee20000300800 */
[----:B------:R-:W-:-:S04]  /*38ec0*/  SHF.R.U32.HI R4, RZ, 0x1, R157 ;  /* 0x00000001ff047819 */ /* 0x000fc8000001169d */
[----:B------:R-:W-:Y:S02]  /*38ed0*/  LOP3.LUT R4, R98, R4, RZ, 0x3c, !PT ;  /* 0x0000000462047212 */ /* 0x000fe400078e3cff */
[----:B--2---:R-:W-:-:S05]  /*38ee0*/  IADD3 R15, P2, R10, R43, RZ ;  /* 0x0000002b0a0f7210 */ /* 0x004fca0007f5e0ff */
[--C-:B------:R-:W-:Y:S01]  /*38ef0*/  IMAD.X R13, R11, 0x1, R2.reuse, P2 ;  /* 0x000000010b0d7824 */ /* 0x100fe200010e0602 */
[-C--:B------:R-:W-:Y:S01]  /*38f00*/  IADD3 R132, P2, R132, R43.reuse, RZ ;  /* 0x0000002b84847210 */ /* 0x080fe20007f5e0ff */
[----:B----4-:R-:W-:Y:S01]  /*38f10*/  HMMA.1688.F32.TF32 R196, R236, R62, R196 ;  /* 0x0000003eecc4723c */ /* 0x010fe200000810c4 */
[----:B---3--:R-:W-:Y:S02]  /*38f20*/  IADD3 R16, P6, R6, R43, RZ ;  /* 0x0000002b06107210 */ /* 0x008fe40007fde0ff */
[----:B------:R-:W2:Y:S01]  /*38f30*/  LDL.LU R6, [R1+0x19a0] ;  /* 0x0019a00001067983 */ /* 0x000ea20000300800 */
[--C-:B------:R-:W-:Y:S02]  /*38f40*/  IMAD.X R135, R135, 0x1, R2.reuse, P5 ;  /* 0x0000000187877824 */ /* 0x100fe400028e0602 */
[--C-:B------:R-:W-:Y:S01]  /*38f50*/  IMAD.X R14, R7, 0x1, R2.reuse, P6 ;  /* 0x00000001070e7824 */ /* 0x100fe200030e0602 */
[----:B------:R-:W-:Y:S01]  /*38f60*/  STL [R1+0x1b88], R132 ;  /* 0x001b888401007387 */ /* 0x000fe20000100800 */
[----:B------:R-:W-:-:S03]  /*38f70*/  IMAD.X R133, R133, 0x1, R2, P2 ;  /* 0x0000000185857824 */ /* 0x000fc600010e0602 */
[----:B------:R-:W-:Y:S01]  /*38f80*/  STL [R1+0x1b74], R135 ;  /* 0x001b748701007387 */ /* 0x000fe20000100800 */
[----:B------:R-:W-:Y:S11]  /*38f90*/  HMMA.1688.F32.TF32 R236, R236, R66, R192 ;  /* 0x00000042ecec723c */ /* 0x000ff600000810c0 */
[----:B------:R-:W-:Y:S01]  /*38fa0*/  STL.64 [R1+0x830], R196 ;  /* 0x000830c401007387 */ /* 0x000fe20000100a00 */
[----:B------:R-:W-:-:S03]  /*38fb0*/  IADD3 R17, P5, R8, R43, RZ ;  /* 0x0000002b08117210 */ /* 0x000fc60007fbe0ff */
[----:B------:R1:W-:Y:S01]  /*38fc0*/  STL.64 [R1+0x838], R198 ;  /* 0x000838c601007387 */ /* 0x0003e20000100a00 */
[----:B------:R-:W-:Y:S01]  /*38fd0*/  IADD3 R11, P6, R50, R43, RZ ;  /* 0x0000002b320b7210 */ /* 0x000fe20007fde0ff */
[----:B------:R-:W-:-:S04]  /*38fe0*/  IMAD.X R8, R9, 0x1, R2, P5 ;  /* 0x0000000109087824 */ /* 0x000fc800028e0602 */
[----:B------:R-:W-:Y:S01]  /*38ff0*/  IMAD.X R9, R51, 0x1, R2, P6 ;  /* 0x0000000133097824 */ /* 0x000fe200030e0602 */
[----:B-1----:R1:W5:Y:S01]  /*39000*/  LDL.LU.64 R198, [R1+0x1e30] ;  /* 0x001e300001c67983 */ /* 0x0023620000300a00 */
[----:B------:R-:W-:-:S03]  /*39010*/  IADD3 R130, P6, R130, R43, RZ ;  /* 0x0000002b82827210 */ /* 0x000fc60007fde0ff */
[----:B------:R1:W5:Y:S04]  /*39020*/  LDL.LU.64 R196, [R1+0x1e28] ;  /* 0x001e280001c47983 */ /* 0x0003680000300a00 */
[----:B------:R-:W-:Y:S04]  /*39030*/  STL [R1+0x1b84], R133 ;  /* 0x001b848501007387 */ /* 0x000fe80000100800 */
[----:B------:R-:W3:Y:S04]  /*39040*/  LDL.LU R7, [R1+0x199c] ;  /* 0x00199c0001077983 */ /* 0x000ee80000300800 */
[----:B------:R-:W4:Y:S04]  /*39050*/  LDL.LU R99, [R1+0x19b0] ;  /* 0x0019b00001637983 */ /* 0x000f280000300800 */
[----:B------:R1:W5:Y:S04]  /*39060*/  LDL.LU.64 R194, [R1+0x1e20] ;  /* 0x001e200001c27983 */ /* 0x0003680000300a00 */
[----:B------:R1:W5:Y:S04]  /*39070*/  LDL.LU.64 R192, [R1+0x1e18] ;  /* 0x001e180001c07983 */ /* 0x0003680000300a00 */
[----:B------:R-:W-:Y:S04]  /*39080*/  STL [R1+0x1b98], R130 ;  /* 0x001b988201007387 */ /* 0x000fe80000100800 */
[----:B------:R-:W-:Y:S04]  /*39090*/  STL.64 [R1+0x7f0], R236 ;  /* 0x0007f0ec01007387 */ /* 0x000fe80000100a00 */
[----:B------:R1:W-:Y:S04]  /*390a0*/  STL.64 [R1+0x7f8], R238 ;  /* 0x0007f8ee01007387 */ /* 0x0003e80000100a00 */
[----:B------:R-:W4:Y:S04]  /*390b0*/  LDL.LU R98, [R1+0x19ac] ;  /* 0x0019ac0001627983 */ /* 0x000f280000300800 */
[----:B------:R-:W4:Y:S01]  /*390c0*/  LDL.LU R157, [R1+0x19c0] ;  /* 0x0019c000019d7983 */ /* 0x000f220000300800 */
[----:B------:R-:W-:Y:S01]  /*390d0*/  ISETP.NE.U32.AND P2, PT, R3, RZ, PT ;  /* 0x000000ff0300720c */ /* 0x000fe20003f45070 */
[----:B------:R-:W-:Y:S01]  /*390e0*/  IMAD R3, R211, 0x10000, R4 ;  /* 0x00010000d3037824 */ /* 0x000fe200078e0204 */
[----:B------:R-:W-:Y:S01]  /*390f0*/  IADD3 R12, P5, R46, R43, RZ ;  /* 0x0000002b2e0c7210 */ /* 0x000fe20007fbe0ff */
[----:B------:R-:W-:-:S02]  /*39100*/  IMAD.MOV.U32 R4, RZ, RZ, R156 ;  /* 0x000000ffff047224 */ /* 0x000fc400078e009c */
[--C-:B------:R-:W-:Y:S01]  /*39110*/  IMAD.X R131, R131, 0x1, R2.reuse, P6 ;  /* 0x0000000183837824 */ /* 0x100fe200030e0602 */
[----:B------:R-:W4:Y:S01]  /*39120*/  LDL.LU R156, [R1+0x19bc] ;  /* 0x0019bc00019c7983 */ /* 0x000f220000300800 */
[----:B------:R-:W-:-:S06]  /*39130*/  IMAD.X R10, R47, 0x1, R2, P5 ;  /* 0x000000012f0a7824 */ /* 0x000fcc00028e0602 */
[----:B------:R1:W-:Y:S04]  /*39140*/  LDGSTS.E [R3], [R4.64], P2 ;  /* 0x0000000004037fae */ /* 0x0003e80009121844 */
[----:B------:R2:W-:Y:S04]  /*39150*/  STL [R1+0x1b94], R131 ;  /* 0x001b948301007387 */ /* 0x0005e80000100800 */
[----:B------:R-:W4:Y:S01]  /*39160*/  LDL.LU R159, [R1+0x19d0] ;  /* 0x0019d000019f7983 */ /* 0x000f220000300800 */
[----:B-1----:R-:W-:Y:S02]  /*39170*/  IMAD.MOV.U32 R4, RZ, RZ, R191 ;  /* 0x000000ffff047224 */ /* 0x002fe400078e00bf */
[----:B------:R-:W-:-:S05]  /*39180*/  IMAD.MOV.U32 R5, RZ, RZ, R190 ;  /* 0x000000ffff057224 */ /* 0x000fca00078e00be */
[----:B------:R1:W-:Y:S02]  /*39190*/  LDGSTS.E [R3+0x400], [R4.64], P2 ;  /* 0x0040000004037fae */ /* 0x0003e40009121844 */
        /* <DEDUP_REMOVED lines=8> */
[----:B------:R1:W-:Y:S01]  /*39220*/  LDGSTS.E [R3+0x1000], [R4.64], P2 ;  /* 0x0100000004037fae */ /* 0x0003e20009121844 */
[----:B--2---:R-:W-:-:S05]  /*39230*/  IADD3 R6, P5, R6, R43, RZ ;  /* 0x0000002b06067210 */ /* 0x004fca0007fbe0ff */
[----:B------:R-:W-:Y:S04]  /*39240*/  STL [R1+0x19a0], R6 ;  /* 0x0019a00601007387 */ /* 0x000fe80000100800 */
[----:B------:R2:W5:Y:S04]  /*39250*/  LDL.LU R190, [R1+0x1e14] ;  /* 0x001e140001be7983 */ /* 0x0005680000300800 */
[----:B------:R2:W5:Y:S01]  /*39260*/  LDL.LU R191, [R1+0x1e10] ;  /* 0x001e100001bf7983 */ /* 0x0005620000300800 */
[----:B---3--:R-:W-:Y:S01]  /*39270*/  IMAD.X R7, R7, 0x1, R2, P5 ;  /* 0x0000000107077824 */ /* 0x008fe200028e0602 */
[----:B----4-:R-:W-:-:S04]  /*39280*/  IADD3 R99, P5, R99, R43, RZ ;  /* 0x0000002b63637210 */ /* 0x010fc80007fbe0ff */
[----:B------:R-:W-:Y:S04]  /*39290*/  STL [R1+0x199c], R7 ;  /* 0x00199c0701007387 */ /* 0x000fe80000100800 */
[----:B------:R2:W5:Y:S04]  /*392a0*/  LDL.LU R184, [R1+0x1e0c] ;  /* 0x001e0c0001b87983 */ /* 0x0005680000300800 */
[----:B------:R-:W-:Y:S04]  /*392b0*/  STL [R1+0x19b0], R99 ;  /* 0x0019b06301007387 */ /* 0x000fe80000100800 */
[----:B------:R-:W3:Y:S04]  /*392c0*/  LDL.LU R158, [R1+0x19cc] ;  /* 0x0019cc00019e7983 */ /* 0x000ee80000300800 */
[----:B------:R-:W4:Y:S04]  /*392d0*/  LDL.LU R54, [R1+0x19e0] ;  /* 0x0019e00001367983 */ /* 0x000f280000300800 */
[----:B------:R2:W5:Y:S01]  /*392e0*/  LDL.LU R185, [R1+0x1e08] ;  /* 0x001e080001b97983 */ /* 0x0005620000300800 */
[----:B------:R-:W-:-:S03]  /*392f0*/  IMAD.X R98, R98, 0x1, R2, P5 ;  /* 0x0000000162627824 */ /* 0x000fc600028e0602 */
[----:B------:R2:W5:Y:S01]  /*39300*/  LDL.LU R186, [R1+0x1e04] ;  /* 0x001e040001ba7983 */ /* 0x0005620000300800 */
[----:B------:R-:W-:-:S03]  /*39310*/  IADD3 R157, P5, R157, R43, RZ ;  /* 0x0000002b9d9d7210 */ /* 0x000fc60007fbe0ff */
[----:B------:R-:W-:Y:S04]  /*39320*/  STL [R1+0x19ac], R98 ;  /* 0x0019ac6201007387 */ /* 0x000fe80000100800 */
[----:B------:R-:W-:Y:S04]  /*39330*/  STL [R1+0x19c0], R157 ;  /* 0x0019c09d01007387 */ /* 0x000fe80000100800 */
[----:B------:R-:W2:Y:S04]  /*39340*/  LDL.LU R152, [R1+0x19dc] ;  /* 0x0019dc0001987983 */ /* 0x000ea80000300800 */
[----:B------:R-:W2:Y:S01]  /*39350*/  LDL.LU R154, [R1+0x19f0] ;  /* 0x0019f000019a7983 */ /* 0x000ea20000300800 */
[----:B-1----:R-:W-:-:S02]  /*39360*/  IMAD.MOV.U32 R4, RZ, RZ, R180 ;  /* 0x000000ffff047224 */ /* 0x002fc400078e00b4 */
[----:B------:R-:W-:Y:S02]  /*39370*/  IMAD.MOV.U32 R5, RZ, RZ, R187 ;  /* 0x000000ffff057224 */ /* 0x000fe400078e00bb */
[----:B------:R-:W-:Y:S01]  /*39380*/  IMAD.X R156, R156, 0x1, R2, P5 ;  /* 0x000000019c9c7824 */ /* 0x000fe200028e0602 */
[----:B------:R1:W5:Y:S04]  /*39390*/  LDL.LU R187, [R1+0x1e00] ;  /* 0x001e000001bb7983 */ /* 0x0003680000300800 */
[----:B------:R1:W-:Y:S01]  /*393a0*/  LDGSTS.E [R3+0x1400], [R4.64], P2 ;  /* 0x0140000004037fae */ /* 0x0003e20009121844 */
[----:B------:R-:W-:-:S03]  /*393b0*/  IADD3 R159, P5, R159, R43, RZ ;  /* 0x0000002b9f9f7210 */ /* 0x000fc60007fbe0ff */
[----:B------:R1:W5:Y:S02]  /*393c0*/  LDL.LU R180, [R1+0x1dfc] ;  /* 0x001dfc0001b47983 */ /* 0x0003640000300800 */
[----:B-1----:R-:W-:Y:S02]  /*393d0*/  IMAD.MOV.U32 R4, RZ, RZ, R153 ;  /* 0x000000ffff047224 */ /* 0x002fe400078e0099 */
[----:B------:R-:W-:Y:S01]  /*393e0*/  IMAD.MOV.U32 R5, RZ, RZ, R181 ;  /* 0x000000ffff057224 */ /* 0x000fe200078e00b5 */
[----:B------:R-:W-:Y:S04]  /*393f0*/  STL [R1+0x19bc], R156 ;  /* 0x0019bc9c01007387 */ /* 0x000fe80000100800 */
[----:B------:R1:W-:Y:S04]  /*39400*/  LDGSTS.E [R3+0x1800], [R4.64], P2 ;  /* 0x0180000004037fae */ /* 0x0003e80009121844 */
[----:B------:R1:W5:Y:S04]  /*39410*/  LDL.LU R181, [R1+0x1df8] ;  /* 0x001df80001b57983 */ /* 0x0003680000300800 */
[----:B------:R-:W-:Y:S01]  /*39420*/  STL [R1+0x19d0], R159 ;  /* 0x0019d09f01007387 */ /* 0x000fe20000100800 */
[----:B-1----:R-:W-:-:S03]  /*39430*/  IMAD.MOV.U32 R4, RZ, RZ, R183 ;  /* 0x000000ffff047224 */ /* 0x002fc600078e00b7 */
[----:B------:R-:W2:Y:S01]  /*39440*/  LDL.LU R153, [R1+0x19ec] ;  /* 0x0019ec0001997983 */ /* 0x000ea20000300800 */
[----:B------:R-:W-:-:S03]  /*39450*/  IMAD.MOV.U32 R5, RZ, RZ, R182 ;  /* 0x000000ffff057224 */ /* 0x000fc600078e00b6 */
[----:B------:R-:W2:Y:S04]  /*39460*/  LDL.LU R50, [R1+0x1a00] ;  /* 0x001a000001327983 */ /* 0x000ea80000300800 */
[----:B------:R1:W-:Y:S04]  /*39470*/  LDGSTS.E [R3+0x1c00], [R4.64], P2 ;  /* 0x01c0000004037fae */ /* 0x0003e80009121844 */
[----:B------:R1:W5:Y:S04]  /*39480*/  LDL.LU R182, [R1+0x1df4] ;  /* 0x001df40001b67983 */ /* 0x0003680000300800 */
[----:B------:R2:W5:Y:S01]  /*39490*/  LDL.LU R183, [R1+0x1df0] ;  /* 0x001df00001b77983 */ /* 0x0005620000300800 */
[----:B-1----:R-:W-:-:S02]  /*394a0*/  IMAD.MOV.U32 R4, RZ, RZ, R149 ;  /* 0x000000ffff047224 */ /* 0x002fc400078e0095 */
        /* <DEDUP_REMOVED lines=8> */
[----:B---3--:R-:W-:Y:S01]  /*39530*/  IMAD.X R158, R158, 0x1, R2, P5 ;  /* 0x000000019e9e7824 */ /* 0x008fe200028e0602 */
[----:B----4-:R-:W-:-:S04]  /*39540*/  IADD3 R54, P5, R54, R43, RZ ;  /* 0x0000002b36367210 */ /* 0x010fc80007fbe0ff */
[----:B------:R-:W-:Y:S04]  /*39550*/  STL [R1+0x19cc], R158 ;  /* 0x0019cc9e01007387 */ /* 0x000fe80000100800 */
[----:B------:R-:W-:Y:S04]  /*39560*/  STL [R1+0x19e0], R54 ;  /* 0x0019e03601007387 */ /* 0x000fe80000100800 */
[----:B------:R-:W3:Y:S04]  /*39570*/  LDL.LU R155, [R1+0x19fc] ;  /* 0x0019fc00019b7983 */ /* 0x000ee80000300800 */
[----:B------:R-:W4:Y:S04]  /*39580*/  LDL.LU R149, [R1+0x1a10] ;  /* 0x001a100001957983 */ /* 0x000f280000300800 */
[----:B------:R1:W5:Y:S01]  /*39590*/  LDL.LU R176, [R1+0x1dec] ;  /* 0x001dec0001b07983 */ /* 0x0003620000300800 */
[----:B--2---:R-:W-:-:S03]  /*395a0*/  IMAD.X R152, R152, 0x1, R2, P5 ;  /* 0x0000000198987824 */ /* 0x004fc600028e0602 */
[----:B------:R2:W5:Y:S01]  /*395b0*/  LDL.LU R177, [R1+0x1de8] ;  /* 0x001de80001b17983 */ /* 0x0005620000300800 */
[----:B------:R-:W-:-:S03]  /*395c0*/  IADD3 R154, P5, R154, R43, RZ ;  /* 0x0000002b9a9a7210 */ /* 0x000fc60007fbe0ff */
[----:B------:R-:W-:Y:S04]  /*395d0*/  STL [R1+0x19dc], R152 ;  /* 0x0019dc9801007387 */ /* 0x000fe80000100800 */
[----:B------:R2:W5:Y:S04]  /*395e0*/  LDL.LU R178, [R1+0x1de4] ;  /* 0x001de40001b27983 */ /* 0x0005680000300800 */
[----:B------:R-:W-:Y:S04]  /*395f0*/  STL [R1+0x19f0], R154 ;  /* 0x0019f09a01007387 */ /* 0x000fe80000100800 */
[----:B------:R-:W2:Y:S04]  /*39600*/  LDL.LU R148, [R1+0x1a0c] ;  /* 0x001a0c0001947983 */ /* 0x000ea80000300800 */
[----:B------:R-:W2:Y:S01]  /*39610*/  LDL.LU R51, [R1+0x1a20] ;  /* 0x001a200001337983 */ /* 0x000ea20000300800 */
[----:B-1----:R-:W-:-:S02]  /*39620*/  IMAD.MOV.U32 R4, RZ, RZ, R172 ;  /* 0x000000ffff047224 */ /* 0x002fc400078e00ac */
[----:B------:R-:W-:Y:S02]  /*39630*/  IMAD.MOV.U32 R5, RZ, RZ, R179 ;  /* 0x000000ffff057224 */ /* 0x000fe400078e00b3 */
[----:B------:R1:W5:Y:S04]  /*39640*/  LDL.LU R179, [R1+0x1de0] ;  /* 0x001de00001b37983 */ /* 0x0003680000300800 */
[----:B------:R1:W-:Y:S04]  /*39650*/  LDGSTS.E [R3+0x2c00], [R4.64], P2 ;  /* 0x02c0000004037fae */ /* 0x0003e80009121844 */
[----:B------:R1:W5:Y:S02]  /*39660*/  LDL.LU R172, [R1+0x1ddc] ;  /* 0x001ddc0001ac7983 */ /* 0x0003640000300800 */
[----:B-1----:R-:W-:-:S02]  /*39670*/  IMAD.MOV.U32 R4, RZ, RZ, R144 ;  /* 0x000000ffff047224 */ /* 0x002fc400078e0090 */
[----:B------:R-:W-:Y:S02]  /*39680*/  IMAD.MOV.U32 R5, RZ, RZ, R150 ;  /* 0x000000ffff057224 */ /* 0x000fe400078e0096 */
[----:B------:R-:W-:-:S03]  /*39690*/  IMAD.X R153, R153, 0x1, R2, P5 ;  /* 0x0000000199997824 */ /* 0x000fc600028e0602 */
[----:B------:R1:W-:Y:S01]  /*396a0*/  LDGSTS.E [R3+0x3000], [R4.64], P2 ;  /* 0x0300000004037fae */ /* 0x0003e20009121844 */
[----:B------:R-:W-:-:S03]  /*396b0*/  IADD3 R50, P5, R50, R43, RZ ;  /* 0x0000002b32327210 */ /* 0x000fc60007fbe0ff */
[----:B------:R-:W-:Y:S04]  /*396c0*/  STL [R1+0x19ec], R153 ;  /* 0x0019ec9901007387 */ /* 0x000fe80000100800 */
        /* <DEDUP_REMOVED lines=20> */
[----:B------:R3:W5:Y:S04]  /*39810*/  LDL.LU R175, [R1+0x1dd0] ;  /* 0x001dd00001af7983 */ /* 0x0007680000300800 */
[----:B------:R-:W-:Y:S04]  /*39820*/  STL [R1+0x1a10], R149 ;  /* 0x001a109501007387 */ /* 0x000fe80000100800 */
[----:B------:R-:W4:Y:S04]  /*39830*/  LDL.LU R151, [R1+0x1a2c] ;  /* 0x001a2c0001977983 */ /* 0x000f280000300800 */
[----:B------:R-:W3:Y:S04]  /*39840*/  LDL.LU R46, [R1+0x1a40] ;  /* 0x001a4000012e7983 */ /* 0x000ee80000300800 */
        /* <DEDUP_REMOVED lines=16> */
[----:B------:R-:W-:Y:S01]  /*39950*/  IMAD.X R150, R150, 0x1, R2, P5 ;  /* 0x0000000196967824 */ /* 0x000fe200028e0602 */
[----:B------:R-:W-:Y:S02]  /*39960*/  IADD3 R144, P5, R144, R43, RZ ;  /* 0x0000002b90907210 */ /* 0x000fe40007fbe0ff */
[----:B------:R1:W-:Y:S04]  /*39970*/  LDGSTS.E [R3+0x4800], [R4.64], P2 ;  /* 0x0480000004037fae */ /* 0x0003e80009121844 */
[----:B------:R-:W-:Y:S04]  /*39980*/  STL [R1+0x1a1c], R150 ;  /* 0x001a1c9601007387 */ /* 0x000fe80000100800 */
[----:B------:R2:W5:Y:S01]  /*39990*/  LDL.LU R165, [R1+0x1db8] ;  /* 0x001db80001a57983 */ /* 0x0005620000300800 */
[----:B-1----:R-:W-:-:S03]  /*399a0*/  IMAD.MOV.U32 R4, RZ, RZ, R160 ;  /* 0x000000ffff047224 */ /* 0x002fc600078e00a0 */
[----:B------:R1:W5:Y:S01]  /*399b0*/  LDL.LU R166, [R1+0x1db4] ;  /* 0x001db40001a67983 */ /* 0x0003620000300800 */
[----:B------:R-:W-:-:S03]  /*399c0*/  IMAD.MOV.U32 R5, RZ, RZ, R167 ;  /* 0x000000ffff057224 */ /* 0x000fc600078e00a7 */
[----:B------:R-:W-:Y:S04]  /*399d0*/  STL [R1+0x1a30], R144 ;  /* 0x001a309001007387 */ /* 0x000fe80000100800 */
[----:B------:R-:W2:Y:S04]  /*399e0*/  LDL.LU R239, [R1+0x1a4c] ;  /* 0x001a4c0001ef7983 */ /* 0x000ea80000300800 */
[----:B------:R1:W-:Y:S04]  /*399f0*/  LDGSTS.E [R3+0x4c00], [R4.64], P2 ;  /* 0x04c0000004037fae */ /* 0x0003e80009121844 */
[----:B------:R-:W2:Y:S04]  /*39a00*/  LDL.LU R47, [R1+0x1a60] ;  /* 0x001a6000012f7983 */ /* 0x000ea80000300800 */
[----:B------:R2:W5:Y:S01]  /*39a10*/  LDL.LU R167, [R1+0x1db0] ;  /* 0x001db00001a77983 */ /* 0x0005620000300800 */
[----:B-1----:R-:W-:-:S03]  /*39a20*/  IMAD.MOV.U32 R4, RZ, RZ, R162 ;  /* 0x000000ffff047224 */ /* 0x002fc600078e00a2 */
[----:B------:R1:W5:Y:S01]  /*39a30*/  LDL.LU R160, [R1+0x1dac] ;  /* 0x001dac0001a07983 */ /* 0x0003620000300800 */
        /* <DEDUP_REMOVED lines=8> */
[----:B----4-:R-:W-:Y:S01]  /*39ac0*/  IMAD.X R151, R151, 0x1, R2, P5 ;  /* 0x0000000197977824 */ /* 0x010fe200028e0602 */
[----:B---3--:R-:W-:-:S04]  /*39ad0*/  IADD3 R46, P5, R46, R43, RZ ;  /* 0x0000002b2e2e7210 */ /* 0x008fc80007fbe0ff */
[----:B------:R-:W-:Y:S04]  /*39ae0*/  STL [R1+0x1a2c], R151 ;  /* 0x001a2c9701007387 */ /* 0x000fe80000100800 */
[----:B------:R3:W5:Y:S04]  /*39af0*/  LDL.LU R161, [R1+0x1da8] ;  /* 0x001da80001a17983 */ /* 0x0007680000300800 */
[----:B------:R3:W5:Y:S04]  /*39b00*/  LDL.LU R162, [R1+0x1da4] ;  /* 0x001da40001a27983 */ /* 0x0007680000300800 */
[----:B------:R-:W-:Y:S04]  /*39b10*/  STL [R1+0x1a40], R46 ;  /* 0x001a402e01007387 */ /* 0x000fe80000100800 */
[----:B------:R-:W4:Y:S04]  /*39b20*/  LDL.LU R237, [R1+0x1a5c] ;  /* 0x001a5c0001ed7983 */ /* 0x000f280000300800 */
[----:B------:R-:W3:Y:S01]  /*39b30*/  LDL.LU R67, [R1+0x1a70] ;  /* 0x001a700001437983 */ /* 0x000ee20000300800 */
[----:B--2---:R-:W-:-:S03]  /*39b40*/  IMAD.X R145, R145, 0x1, R2, P5 ;  /* 0x0000000191917824 */ /* 0x004fc600028e0602 */
[----:B------:R2:W5:Y:S01]  /*39b50*/  LDL.LU R163, [R1+0x1da0] ;  /* 0x001da00001a37983 */ /* 0x0005620000300800 */
[----:B------:R-:W-:-:S03]  /*39b60*/  IADD3 R238, P5, R238, R43, RZ ;  /* 0x0000002beeee7210 */ /* 0x000fc60007fbe0ff */
[----:B------:R2:W5:Y:S04]  /*39b70*/  LDL.LU R216, [R1+0x1d9c] ;  /* 0x001d9c0001d87983 */ /* 0x0005680000300800 */
[----:B------:R-:W-:Y:S04]  /*39b80*/  STL [R1+0x1a3c], R145 ;  /* 0x001a3c9101007387 */ /* 0x000fe80000100800 */
[----:B------:R2:W5:Y:S04]  /*39b90*/  LDL.LU R217, [R1+0x1d98] ;  /* 0x001d980001d97983 */ /* 0x0005680000300800 */
[----:B------:R2:W5:Y:S04]  /*39ba0*/  LDL.LU R218, [R1+0x1d94] ;  /* 0x001d940001da7983 */ /* 0x0005680000300800 */
[----:B------:R-:W-:Y:S04]  /*39bb0*/  STL [R1+0x1a50], R238 ;  /* 0x001a50ee01007387 */ /* 0x000fe80000100800 */
[----:B------:R-:W2:Y:S01]  /*39bc0*/  LDL.LU R236, [R1+0x1a6c] ;  /* 0x001a6c0001ec7983 */ /* 0x000ea20000300800 */
[----:B-1----:R-:W-:-:S02]  /*39bd0*/  IMAD.MOV.U32 R4, RZ, RZ, R212 ;  /* 0x000000ffff047224 */ /* 0x002fc400078e00d4 */
[----:B------:R-:W-:Y:S01]  /*39be0*/  IMAD.MOV.U32 R5, RZ, RZ, R219 ;  /* 0x000000ffff057224 */ /* 0x000fe200078e00db */
[----:B------:R-:W2:Y:S04]  /*39bf0*/  LDL.LU R63, [R1+0x1a80] ;  /* 0x001a8000013f7983 */ /* 0x000ea80000300800 */
[----:B------:R1:W5:Y:S04]  /*39c00*/  LDL.LU R219, [R1+0x1d90] ;  /* 0x001d900001db7983 */ /* 0x0003680000300800 */
[----:B------:R1:W-:Y:S04]  /*39c10*/  LDGSTS.E [R3+0x5c00], [R4.64], P2 ;  /* 0x05c0000004037fae */ /* 0x0003e80009121844 */
[----:B------:R1:W5:Y:S02]  /*39c20*/  LDL.LU R212, [R1+0x1d8c] ;  /* 0x001d8c0001d47983 */ /* 0x0003640000300800 */
[----:B-1----:R-:W-:-:S02]  /*39c30*/  IMAD.MOV.U32 R4, RZ, RZ, R214 ;  /* 0x000000ffff047224 */ /* 0x002fc400078e00d6 */
[----:B------:R-:W-:Y:S02]  /*39c40*/  IMAD.X R239, R239, 0x1, R2, P5 ;  /* 0x00000001efef7824 */ /* 0x000fe400028e0602 */
[----:B------:R-:W-:-:S03]  /*39c50*/  IMAD.MOV.U32 R5, RZ, RZ, R213 ;  /* 0x000000ffff057224 */ /* 0x000fc600078e00d5 */
[----:B------:R-:W-:Y:S01]  /*39c60*/  STL [R1+0x1a4c], R239 ;  /* 0x001a4cef01007387 */ /* 0x000fe20000100800 */
[----:B------:R-:W-:-:S03]  /*39c70*/  IADD3 R47, P5, R47, R43, RZ ;  /* 0x0000002b2f2f7210 */ /* 0x000fc60007fbe0ff */
[----:B------:R1:W5:Y:S04]  /*39c80*/  LDL.LU R213, [R1+0x1d88] ;  /* 0x001d880001d57983 */ /* 0x0003680000300800 */
[----:B------:R1:W5:Y:S04]  /*39c90*/  LDL.LU R214, [R1+0x1d84] ;  /* 0x001d840001d67983 */ /* 0x0003680000300800 */
[----:B------:R-:W-:Y:S04]  /*39ca0*/  STL [R1+0x1a60], R47 ;  /* 0x001a602f01007387 */ /* 0x000fe80000100800 */
[----:B------:R-:W2:Y:S04]  /*39cb0*/  LDL.LU R66, [R1+0x1a7c] ;  /* 0x001a7c0001427983 */ /* 0x000ea80000300800 */
[----:B------:R1:W-:Y:S04]  /*39cc0*/  LDGSTS.E [R3+0x6000], [R4.64], P2 ;  /* 0x0600000004037fae */ /* 0x0003e80009121844 */
[----:B------:R-:W2:Y:S01]  /*39cd0*/  LDL.LU R59, [R1+0x1a90] ;  /* 0x001a9000013b7983 */ /* 0x000ea20000300800 */
[----:B-1----:R-:W-:-:S02]  /*39ce0*/  IMAD.MOV.U32 R5, RZ, RZ, R215 ;  /* 0x000000ffff057224 */ /* 0x002fc400078e00d7 */
[----:B------:R-:W-:Y:S01]  /*39cf0*/  IMAD.MOV.U32 R4, RZ, RZ, R228 ;  /* 0x000000ffff047224 */ /* 0x000fe200078e00e4 */
[----:B------:R1:W5:Y:S04]  /*39d00*/  LDL.LU R215, [R1+0x1d80] ;  /* 0x001d800001d77983 */ /* 0x0003680000300800 */
[----:B------:R1:W5:Y:S04]  /*39d10*/  LDL.LU R228, [R1+0x1d7c] ;  /* 0x001d7c0001e47983 */ /* 0x0003680000300800 */
[----:B------:R1:W-:Y:S01]  /*39d20*/  LDGSTS.E [R3+0x6400], [R4.64], P2 ;  /* 0x0640000004037fae */ /* 0x0003e20009121844 */
[----:B----4-:R-:W-:Y:S01]  /*39d30*/  IMAD.X R237, R237, 0x1, R2, P5 ;  /* 0x00000001eded7824 */ /* 0x010fe200028e0602 */
[----:B---3--:R-:W-:-:S04]  /*39d40*/  IADD3 R67, P5, R67, R43, RZ ;  /* 0x0000002b43437210 */ /* 0x008fc80007fbe0ff */
[----:B------:R-:W-:Y:S04]  /*39d50*/  STL [R1+0x1a5c], R237 ;  /* 0x001a5ced01007387 */ /* 0x000fe80000100800 */
[----:B------:R-:W-:Y:S04]  /*39d60*/  STL [R1+0x1a70], R67 ;  /* 0x001a704301007387 */ /* 0x000fe80000100800 */
[----:B------:R-:W3:Y:S04]  /*39d70*/  LDL.LU R62, [R1+0x1a8c] ;  /* 0x001a8c00013e7983 */ /* 0x000ee80000300800 */
[----:B------:R-:W4:Y:S04]  /*39d80*/  LDL.LU R55, [R1+0x1aa0] ;  /* 0x001aa00001377983 */ /* 0x000f280000300800 */
[----:B------:R-:W4:Y:S01]  /*39d90*/  LDL.LU R58, [R1+0x1a9c] ;  /* 0x001a9c00013a7983 */ /* 0x000f220000300800 */
[----:B--2---:R-:W-:-:S05]  /*39da0*/  IMAD.X R236, R236, 0x1, R2, P5 ;  /* 0x00000001ecec7824 */ /* 0x004fca00028e0602 */
[----:B------:R-:W-:Y:S04]  /*39db0*/  STL [R1+0x1a6c], R236 ;  /* 0x001a6cec01007387 */ /* 0x000fe80000100800 */
[----:B------:R-:W2:Y:S01]  /*39dc0*/  LDL.LU R42, [R1+0x1ab0] ;  /* 0x001ab000012a7983 */ /* 0x000ea20000300800 */
        /* <DEDUP_REMOVED lines=9> */
[----:B------:R-:W-:Y:S01]  /*39e60*/  IADD3 R63, P5, R63, R43, RZ ;  /* 0x0000002b3f3f7210 */ /* 0x000fe20007fbe0ff */
[----:B-1----:R-:W-:Y:S02]  /*39e70*/  IMAD.MOV.U32 R4, RZ, RZ, R136 ;  /* 0x000000ffff047224 */ /* 0x002fe400078e0088 */
[----:B------:R-:W-:-:S05]  /*39e80*/  IMAD.MOV.U32 R5, RZ, RZ, R137 ;  /* 0x000000ffff057224 */ /* 0x000fca00078e0089 */
[----:B------:R1:W-:Y:S01]  /*39e90*/  LDGSTS.E [R3+0x7400], [R4.64], P2 ;  /* 0x0740000004037fae */ /* 0x0003e20009121844 */
[----:B------:R-:W-:Y:S01]  /*39ea0*/  IMAD.X R66, R66, 0x1, R2, P5 ;  /* 0x0000000142427824 */ /* 0x000fe200028e0602 */
[----:B------:R-:W-:Y:S01]  /*39eb0*/  IADD3 R59, P5, R59, R43, RZ ;  /* 0x0000002b3b3b7210 */ /* 0x000fe20007fbe0ff */
[----:B-1----:R-:W-:Y:S02]  /*39ec0*/  IMAD.MOV.U32 R4, RZ, RZ, R134 ;  /* 0x000000ffff047224 */ /* 0x002fe400078e0086 */
[----:B------:R-:W-:-:S05]  /*39ed0*/  IMAD.MOV.U32 R5, RZ, RZ, R135 ;  /* 0x000000ffff057224 */ /* 0x000fca00078e0087 */
[----:B------:R1:W-:Y:S02]  /*39ee0*/  LDGSTS.E [R3+0x7800], [R4.64], P2 ;  /* 0x0780000004037fae */ /* 0x0003e40009121844 */
[----:B-1----:R-:W-:Y:S02]  /*39ef0*/  IMAD.MOV.U32 R4, RZ, RZ, R132 ;  /* 0x000000ffff047224 */ /* 0x002fe400078e0084 */
[----:B------:R-:W-:-:S05]  /*39f00*/  IMAD.MOV.U32 R5, RZ, RZ, R133 ;  /* 0x000000ffff057224 */ /* 0x000fca00078e0085 */
[----:B------:R1:W-:Y:S01]  /*39f10*/  LDGSTS.E [R3+0x7c00], [R4.64], P2 ;  /* 0x07c0000004037fae */ /* 0x0003e20009121844 */
[----:B------:R-:W-:Y:S02]  /*39f20*/  IMAD.MOV.U32 R140, RZ, RZ, R128 ;  /* 0x000000ffff8c7224 */ /* 0x000fe400078e0080 */
[----:B-1----:R-:W-:Y:S02]  /*39f30*/  IMAD.MOV.U32 R4, RZ, RZ, R130 ;  /* 0x000000ffff047224 */ /* 0x002fe400078e0082 */
[----:B------:R-:W-:Y:S01]  /*39f40*/  IMAD.MOV.U32 R5, RZ, RZ, R131 ;  /* 0x000000ffff057224 */ /* 0x000fe200078e0083 */
[----:B------:R-:W-:Y:S04]  /*39f50*/  STL [R1+0x1a80], R63 ;  /* 0x001a803f01007387 */ /* 0x000fe80000100800 */
[----:B------:R1:W-:Y:S01]  /*39f60*/  LDGSTS.E [R3+0x8000], [R4.64], P2 ;  /* 0x0800000004037fae */ /* 0x0003e20009121844 */
[----:B------:R-:W-:-:S03]  /*39f70*/  IMAD.MOV.U32 R141, RZ, RZ, R129 ;  /* 0x000000ffff8d7224 */ /* 0x000fc600078e0081 */
[----:B------:R-:W-:Y:S01]  /*39f80*/  STL [R1+0x1a7c], R66 ;  /* 0x001a7c4201007387 */ /* 0x000fe20000100800 */
[----:B------:R-:W-:-:S03]  /*39f90*/  IMAD.MOV.U32 R142, RZ, RZ, R126 ;  /* 0x000000ffff8e7224 */ /* 0x000fc600078e007e */
[----:B-1----:R-:W1:Y:S01]  /*39fa0*/  S2R R4, SR_TID.X ;  /* 0x0000000000047919 */ /* 0x002e620000002100 */
[----:B------:R-:W-:-:S03]  /*39fb0*/  IMAD.MOV.U32 R143, RZ, RZ, R127 ;  /* 0x000000ffff8f7224 */ /* 0x000fc600078e007f */
[----:B------:R-:W-:Y:S01]  /*39fc0*/  STL [R1+0x1a90], R59 ;  /* 0x001a903b01007387 */ /* 0x000fe20000100800 */
[----:B------:R-:W-:Y:S02]  /*39fd0*/  IMAD.MOV.U32 R136, RZ, RZ, R124 ;  /* 0x000000ffff887224 */ /* 0x000fe400078e007c */
[----:B------:R-:W-:Y:S01]  /*39fe0*/  IMAD.MOV.U32 R137, RZ, RZ, R125 ;  /* 0x000000ffff897224 */ /* 0x000fe200078e007d */
[----:B------:R1:W-:Y:S01]  /*39ff0*/  LDGSTS.E [R3+0x8400], [R140.64], P2 ;  /* 0x084000008c037fae */ /* 0x0003e20009121844 */
[----:B------:R-:W-:Y:S02]  /*3a000*/  IMAD.MOV.U32 R138, RZ, RZ, R122 ;  /* 0x000000ffff8a7224 */ /* 0x000fe400078e007a */
[----:B------:R-:W-:Y:S01]  /*3a010*/  IMAD.MOV.U32 R139, RZ, RZ, R123 ;  /* 0x000000ffff8b7224 */ /* 0x000fe200078e007b */
[----:B------:R1:W-:Y:S01]  /*3a020*/  LDGSTS.E [R3+0x8800], [R142.64], P2 ;  /* 0x088000008e037fae */ /* 0x0003e20009121844 */
[----:B------:R-:W-:Y:S02]  /*3a030*/  IMAD.MOV.U32 R132, RZ, RZ, R120 ;  /* 0x000000ffff847224 */ /* 0x000fe400078e0078 */
[----:B------:R-:W-:Y:S01]  /*3a040*/  IMAD.MOV.U32 R133, RZ, RZ, R121 ;  /* 0x000000ffff857224 */ /* 0x000fe200078e0079 */
[----:B------:R1:W-:Y:S01]  /*3a050*/  LDGSTS.E [R3+0x8c00], [R136.64], P2 ;  /* 0x08c0000088037fae */ /* 0x0003e20009121844 */
[----:B------:R-:W-:-:S02]  /*3a060*/  IMAD.MOV.U32 R134, RZ, RZ, R118 ;  /* 0x000000ffff867224 */ /* 0x000fc400078e0076 */
[----:B------:R-:W-:Y:S01]  /*3a070*/  IMAD.MOV.U32 R135, RZ, RZ, R119 ;  /* 0x000000ffff877224 */ /* 0x000fe200078e0077 */
[----:B------:R2:W-:Y:S01]  /*3a080*/  LDGSTS.E [R3+0x9000], [R138.64], P2 ;  /* 0x090000008a037fae */ /* 0x0005e20009121844 */
[----:B------:R-:W-:Y:S02]  /*3a090*/  IMAD.MOV.U32 R128, RZ, RZ, R116 ;  /* 0x000000ffff807224 */ /* 0x000fe400078e0074 */
[----:B------:R-:W-:Y:S02]  /*3a0a0*/  IMAD.MOV.U32 R129, RZ, RZ, R117 ;  /* 0x000000ffff817224 */ /* 0x000fe400078e0075 */
[----:B------:R-:W-:Y:S02]  /*3a0b0*/  IMAD.MOV.U32 R130, RZ, RZ, R114 ;  /* 0x000000ffff827224 */ /* 0x000fe400078e0072 */
[----:B------:R-:W-:Y:S02]  /*3a0c0*/  IMAD.MOV.U32 R131, RZ, RZ, R115 ;  /* 0x000000ffff837224 */ /* 0x000fe400078e0073 */
[----:B------:R-:W-:Y:S01]  /*3a0d0*/  IMAD.MOV.U32 R126, RZ, RZ, R110 ;  /* 0x000000ffff7e7224 */ /* 0x000fe200078e006e */
[----:B-1----:R-:W-:Y:S01]  /*3a0e0*/  LOP3.LUT R5, R4, 0x7f, RZ, 0xc0, !PT ;  /* 0x0000007f04057812 */ /* 0x002fe200078ec0ff */
[----:B------:R-:W-:Y:S01]  /*3a0f0*/  IMAD.MOV.U32 R124, RZ, RZ, R112 ;  /* 0x000000ffff7c7224 */ /* 0x000fe200078e0070 */
[----:B------:R1:W-:Y:S01]  /*3a100*/  LDGSTS.E [R3+0x9400], [R132.64], P2 ;  /* 0x0940000084037fae */ /* 0x0003e20009121844 */
        /* <DEDUP_REMOVED lines=13> */
[----:B------:R-:W-:Y:S01]  /*3a1e0*/  LOP3.LUT R4, R4, 0x60, RZ, 0xc0, !PT ;  /* 0x0000006004047812 */ /* 0x000fe200078ec0ff */
        /* <DEDUP_REMOVED lines=10> */
[----:B------:R-:W-:Y:S01]  /*3a290*/  IMAD.MOV.U32 R33, RZ, RZ, R45 ;  /* 0x000000ffff217224 */ /* 0x000fe200078e002d */
[----:B------:R-:W-:Y:S01]  /*3a2a0*/  SHF.R.U32.HI R4, RZ, 0x1, R4 ;  /* 0x00000001ff047819 */ /* 0x000fe20000011604 */
[----:B------:R-:W-:Y:S01]  /*3a2b0*/  IMAD.MOV.U32 R36, RZ, RZ, R102 ;  /* 0x000000ffff247224 */ /* 0x000fe200078e0066 */
[----:B------:R1:W-:Y:S01]  /*3a2c0*/  LDGSTS.E [R3+0x9c00], [R128.64], P2 ;  /* 0x09c0000080037fae */ /* 0x0003e20009121844 */
[----:B------:R-:W-:Y:S02]  /*3a2d0*/  IMAD.MOV.U32 R37, RZ, RZ, R44 ;  /* 0x000000ffff257224 */ /* 0x000fe400078e002c */
[----:B------:R-:W-:Y:S01]  /*3a2e0*/  IMAD.MOV.U32 R32, RZ, RZ, R101 ;  /* 0x000000ffff207224 */ /* 0x000fe200078e0065 */
[----:B------:R1:W-:Y:S01]  /*3a2f0*/  LDGSTS.E [R3+0xa000], [R130.64], P2 ;  /* 0x0a00000082037fae */ /* 0x0003e20009121844 */
[----:B------:R-:W-:-:S02]  /*3a300*/  IMAD.MOV.U32 R101, RZ, RZ, R48 ;  /* 0x000000ffff657224 */ /* 0x000fc400078e0030 */
[----:B------:R-:W-:Y:S01]  /*3a310*/  IMAD.SHL.U32 R5, R5, 0x4, RZ ;  /* 0x0000000405057824 */ /* 0x000fe200078e00ff */
[----:B------:R1:W-:Y:S01]  /*3a320*/  LDGSTS.E [R3+0xa400], [R124.64], P2 ;  /* 0x0a4000007c037fae */ /* 0x0003e20009121844 */
[----:B------:R-:W-:Y:S02]  /*3a330*/  IMAD.MOV.U32 R102, RZ, RZ, R97 ;  /* 0x000000ffff667224 */ /* 0x000fe400078e0061 */
[----:B------:R-:W-:Y:S02]  /*3a340*/  IMAD.MOV.U32 R103, RZ, RZ, R49 ;  /* 0x000000ffff677224 */ /* 0x000fe400078e0031 */
[----:B------:R-:W-:Y:S01]  /*3a350*/  IMAD.MOV.U32 R234, RZ, RZ, R229 ;  /* 0x000000ffffea7224 */ /* 0x000fe200078e00e5 */
[----:B------:R-:W-:Y:S01]  /*3a360*/  LOP3.LUT R4, R5, R4, RZ, 0x3c, !PT ;  /* 0x0000000405047212 */ /* 0x000fe200078e3cff */
[----:B------:R-:W-:Y:S01]  /*3a370*/  IMAD.MOV.U32 R97, RZ, RZ, R52 ;  /* 0x000000ffff617224 */ /* 0x000fe200078e0034 */
[----:B------:R1:W-:Y:S01]  /*3a380*/  LDGSTS.E [R3+0xa800], [R126.64], P2 ;  /* 0x0a8000007e037fae */ /* 0x0003e20009121844 */
[----:B------:R-:W-:-:S02]  /*3a390*/  IMAD.MOV.U32 R232, RZ, RZ, R230 ;  /* 0x000000ffffe87224 */ /* 0x000fc400078e00e6 */
[----:B------:R-:W-:Y:S02]  /*3a3a0*/  IMAD.MOV.U32 R235, RZ, RZ, R53 ;  /* 0x000000ffffeb7224 */ /* 0x000fe400078e0035 */
[----:B---3--:R-:W-:Y:S02]  /*3a3b0*/  IMAD.X R62, R62, 0x1, R2, P5 ;  /* 0x000000013e3e7824 */ /* 0x008fe400028e0602 */
[----:B------:R-:W-:Y:S01]  /*3a3c0*/  IMAD.MOV.U32 R233, RZ, RZ, R56 ;  /* 0x000000ffffe97224 */ /* 0x000fe200078e0038 */
[----:B------:R-:W-:Y:S01]  /*3a3d0*/  LOP3.LUT R4, R4, 0x40, RZ, 0x3c, !PT ;  /* 0x0000004004047812 */ /* 0x000fe200078e3cff */
[----:B------:R-:W-:Y:S01]  /*3a3e0*/  IMAD.MOV.U32 R52, RZ, RZ, R231 ;  /* 0x000000ffff347224 */ /* 0x000fe200078e00e7 */
[----:B----4-:R-:W-:Y:S01]  /*3a3f0*/  IADD3 R55, P5, R55, R43, RZ ;  /* 0x0000002b37377210 */ /* 0x010fe20007fbe0ff */
[----:B------:R-:W-:Y:S04]  /*3a400*/  STL [R1+0x1a8c], R62 ;  /* 0x001a8c3e01007387 */ /* 0x000fe80000100800 */
[----:B------:R-:W-:Y:S01]  /*3a410*/  IMAD.X R58, R58, 0x1, R2, P5 ;  /* 0x000000013a3a7824 */ /* 0x000fe200028e0602 */
[----:B------:R-:W-:Y:S04]  /*3a420*/  STL [R1+0x1aa0], R55 ;  /* 0x001aa03701007387 */ /* 0x000fe80000100800 */
[----:B------:R-:W-:Y:S04]  /*3a430*/  STL [R1+0x1a9c], R58 ;  /* 0x001a9c3a01007387 */ /* 0x000fe80000100800 */
[----:B------:R3:W-:Y:S01]  /*3a440*/  STL.64 [R1+0x1698], R140 ;  /* 0x0016988c01007387 */ /* 0x0007e20000100a00 */
[----:B------:R-:W-:-:S02]  /*3a450*/  IMAD.MOV.U32 R40, RZ, RZ, R208 ;  /* 0x000000ffff287224 */ /* 0x000fc400078e00d0 */
[----:B------:R-:W-:Y:S01]  /*3a460*/  IMAD.MOV.U32 R48, RZ, RZ, R209 ;  /* 0x000000ffff307224 */ /* 0x000fe200078e00d1 */
[----:B------:R4:W-:Y:S01]  /*3a470*/  LDGSTS.E [R3+0xac00], [R120.64], P2 ;  /* 0x0ac0000078037fae */ /* 0x0009e20009121844 */
[----:B------:R-:W-:Y:S02]  /*3a480*/  IMAD.MOV.U32 R53, RZ, RZ, R57 ;  /* 0x000000ffff357224 */ /* 0x000fe400078e0039 */
[----:B------:R-:W-:Y:S01]  /*3a490*/  IMAD.MOV.U32 R41, RZ, RZ, R60 ;  /* 0x000000ffff297224 */ /* 0x000fe200078e003c */
[----:B------:R1:W-:Y:S01]  /*3a4a0*/  LDGSTS.E [R3+0xb000], [R122.64], P2 ;  /* 0x0b0000007a037fae */ /* 0x0003e20009121844 */
[----:B--2---:R-:W-:Y:S01]  /*3a4b0*/  IADD3 R42, P5, R42, R43, RZ ;  /* 0x0000002b2a2a7210 */ /* 0x004fe20007fbe0ff */
[----:B------:R-:W-:Y:S02]  /*3a4c0*/  IMAD.MOV.U32 R44, RZ, RZ, R210 ;  /* 0x000000ffff2c7224 */ /* 0x000fe400078e00d2 */
[----:B------:R-:W-:Y:S01]  /*3a4d0*/  IMAD.MOV.U32 R49, RZ, RZ, R61 ;  /* 0x000000ffff317224 */ /* 0x000fe200078e003d */
[----:B------:R2:W-:Y:S04]  /*3a4e0*/  LDGSTS.E [R3+0xb400], [R116.64], P2 ;  /* 0x0b40000074037fae */ /* 0x0005e80009121844 */
[----:B------:R-:W-:Y:S04]  /*3a4f0*/  STL [R1+0x1ab0], R42 ;  /* 0x001ab02a01007387 */ /* 0x000fe80000100800 */
        /* <DEDUP_REMOVED lines=21> */
[----:B------:R1:W5:Y:S04]  /*3a650*/  LDL.LU R229, [R1+0x1d78] ;  /* 0x001d780001e57983 */ /* 0x0003680000300800 */
[----:B------:R1:W-:Y:S04]  /*3a660*/  STL.64 [R1+0x1738], R100 ;  /* 0x0017386401007387 */ /* 0x0003e80000100a00 */
[----:B------:R1:W5:Y:S04]  /*3a670*/  LDL.LU R230, [R1+0x1d74] ;  /* 0x001d740001e67983 */ /* 0x0003680000300800 */
[----:B------:R1:W-:Y:S04]  /*3a680*/  STL.64 [R1+0x1730], R102 ;  /* 0x0017306601007387 */ /* 0x0003e80000100a00 */
[----:B------:R1:W5:Y:S04]  /*3a690*/  LDL.LU R231, [R1+0x1d70] ;  /* 0x001d700001e77983 */ /* 0x0003680000300800 */
[----:B------:R1:W-:Y:S04]  /*3a6a0*/  STL.64 [R1+0x1728], R96 ;  /* 0x0017286001007387 */ /* 0x0003e80000100a00 */
[----:B------:R1:W5:Y:S04]  /*3a6b0*/  LDL.LU R208, [R1+0x1d6c] ;  /* 0x001d6c0001d07983 */ /* 0x0003680000300800 */
[----:B------:R-:W-:Y:S01]  /*3a6c0*/  STL.64 [R1+0x1720], R234 ;  /* 0x001720ea01007387 */ /* 0x000fe20000100a00 */
[----:B------:R-:W-:-:S03]  /*3a6d0*/  IMAD R4, R211, 0x10000, R4 ;  /* 0x00010000d3047824 */ /* 0x000fc600078e0204 */
[----:B------:R1:W5:Y:S01]  /*3a6e0*/  LDL.LU R209, [R1+0x1d68] ;  /* 0x001d680001d17983 */ /* 0x0003620000300800 */
[----:B------:R-:W-:-:S03]  /*3a6f0*/  IMAD.MOV.U32 R45, RZ, RZ, R64 ;  /* 0x000000ffff2d7224 */ /* 0x000fc600078e0040 */
[----:B------:R-:W-:Y:S04]  /*3a700*/  STL.64 [R1+0x1718], R232 ;  /* 0x001718e801007387 */ /* 0x000fe80000100a00 */
[----:B------:R1:W5:Y:S04]  /*3a710*/  LDL.LU R210, [R1+0x1d64] ;  /* 0x001d640001d27983 */ /* 0x0003680000300800 */
[----:B------:R-:W-:Y:S04]  /*3a720*/  STL.64 [R1+0x1710], R52 ;  /* 0x0017103401007387 */ /* 0x000fe80000100a00 */
[----:B------:R1:W5:Y:S04]  /*3a730*/  LDL.LU R211, [R1+0x1d60] ;  /* 0x001d600001d37983 */ /* 0x0003680000300800 */
[----:B------:R1:W-:Y:S04]  /*3a740*/  STL.64 [R1+0x1708], R40 ;  /* 0x0017082801007387 */ /* 0x0003e80000100a00 */
[----:B---3--:R3:W5:Y:S04]  /*3a750*/  LDL.LU.64 R140, [R1+0x1d58] ;  /* 0x001d5800018c7983 */ /* 0x0087680000300a00 */
[----:B------:R2:W-:Y:S04]  /*3a760*/  STL.64 [R1+0x1700], R48 ;  /* 0x0017003001007387 */ /* 0x0005e80000100a00 */
[----:B-1----:R3:W5:Y:S04]  /*3a770*/  LDL.LU.64 R142, [R1+0x1d50] ;  /* 0x001d5000018e7983 */ /* 0x0027680000300a00 */
[----:B------:R1:W-:Y:S04]  /*3a780*/  STL.64 [R1+0x16f8], R44 ;  /* 0x0016f82c01007387 */ /* 0x0003e80000100a00 */
[----:B------:R3:W5:Y:S04]  /*3a790*/  LDL.LU.64 R136, [R1+0x1d48] ;  /* 0x001d480001887983 */ /* 0x0007680000300a00 */
[----:B------:R3:W5:Y:S04]  /*3a7a0*/  LDL.LU.64 R138, [R1+0x1d40] ;  /* 0x001d4000018a7983 */ /* 0x0007680000300a00 */
[----:B------:R3:W5:Y:S04]  /*3a7b0*/  LDL.LU.64 R132, [R1+0x1d38] ;  /* 0x001d380001847983 */ /* 0x0007680000300a00 */
[----:B------:R3:W5:Y:S04]  /*3a7c0*/  LDL.LU.64 R134, [R1+0x1d30] ;  /* 0x001d300001867983 */ /* 0x0007680000300a00 */
[----:B------:R3:W5:Y:S04]  /*3a7d0*/  LDL.LU.64 R128, [R1+0x1d28] ;  /* 0x001d280001807983 */ /* 0x0007680000300a00 */
[----:B------:R3:W5:Y:S04]  /*3a7e0*/  LDL.LU.64 R130, [R1+0x1d20] ;  /* 0x001d200001827983 */ /* 0x0007680000300a00 */
[----:B------:R3:W5:Y:S04]  /*3a7f0*/  LDL.LU.64 R124, [R1+0x1d18] ;  /* 0x001d1800017c7983 */ /* 0x0007680000300a00 */
[----:B------:R3:W5:Y:S04]  /*3a800*/  LDL.LU.64 R126, [R1+0x1d10] ;  /* 0x001d1000017e7983 */ /* 0x0007680000300a00 */
[----:B----4-:R3:W5:Y:S04]  /*3a810*/  LDL.LU.64 R120, [R1+0x1d08] ;  /* 0x001d080001787983 */ /* 0x0107680000300a00 */
[----:B------:R3:W5:Y:S04]  /*3a820*/  LDL.LU.64 R122, [R1+0x1d00] ;  /* 0x001d0000017a7983 */ /* 0x0007680000300a00 */
[----:B--2---:R3:W5:Y:S04]  /*3a830*/  LDL.LU.64 R116, [R1+0x1cf8] ;  /* 0x001cf80001747983 */ /* 0x0047680000300a00 */
[----:B------:R2:W-:Y:S04]  /*3a840*/  LDGSTS.E [R3+0xb800], [R118.64], P2 ;  /* 0x0b80000076037fae */ /* 0x0005e80009121844 */
[----:B------:R4:W-:Y:S04]  /*3a850*/  LDGSTS.E [R3+0xbc00], [R112.64], P2 ;  /* 0x0bc0000070037fae */ /* 0x0009e80009121844 */
[----:B------:R1:W-:Y:S04]  /*3a860*/  LDGSTS.E [R3+0xc000], [R114.64], P2 ;  /* 0x0c00000072037fae */ /* 0x0003e80009121844 */
[----:B--2---:R3:W5:Y:S04]  /*3a870*/  LDL.LU.64 R118, [R1+0x1cf0] ;  /* 0x001cf00001767983 */ /* 0x0047680000300a00 */
[----:B----4-:R3:W5:Y:S04]  /*3a880*/  LDL.LU.64 R112, [R1+0x1ce8] ;  /* 0x001ce80001707983 */ /* 0x0107680000300a00 */
[----:B-1----:R3:W5:Y:S04]  /*3a890*/  LDL.LU.64 R114, [R1+0x1ce0] ;  /* 0x001ce00001727983 */ /* 0x0027680000300a00 */
[----:B------:R1:W-:Y:S04]  /*3a8a0*/  LDGSTS.E [R3+0xc400], [R108.64], P2 ;  /* 0x0c4000006c037fae */ /* 0x0003e80009121844 */
[----:B------:R2:W-:Y:S04]  /*3a8b0*/  LDGSTS.E [R3+0xc800], [R110.64], P2 ;  /* 0x0c8000006e037fae */ /* 0x0005e80009121844 */
[----:B------:R4:W-:Y:S04]  /*3a8c0*/  LDGSTS.E [R3+0xcc00], [R104.64], P2 ;  /* 0x0cc0000068037fae */ /* 0x0009e80009121844 */
[----:B-1----:R3:W5:Y:S04]  /*3a8d0*/  LDL.LU.64 R108, [R1+0x1cd8] ;  /* 0x001cd800016c7983 */ /* 0x0027680000300a00 */
[----:B--2---:R3:W5:Y:S04]  /*3a8e0*/  LDL.LU.64 R110, [R1+0x1cd0] ;  /* 0x001cd000016e7983 */ /* 0x0047680000300a00 */
[----:B----4-:R3:W5:Y:S04]  /*3a8f0*/  LDL.LU.64 R104, [R1+0x1cc8] ;  /* 0x001cc80001687983 */ /* 0x0107680000300a00 */
[----:B------:R1:W-:Y:S04]  /*3a900*/  LDGSTS.E [R3+0xd000], [R106.64], P2 ;  /* 0x0d0000006a037fae */ /* 0x0003e80009121844 */
[----:B------:R2:W-:Y:S04]  /*3a910*/  LDGSTS.E [R3+0xd400], [R36.64], P2 ;  /* 0x0d40000024037fae */ /* 0x0005e80009121844 */
[----:B------:R4:W-:Y:S04]  /*3a920*/  LDGSTS.E [R3+0xd800], [R32.64], P2 ;  /* 0x0d80000020037fae */ /* 0x0009e80009121844 */
[----:B-1----:R3:W5:Y:S04]  /*3a930*/  LDL.LU.64 R106, [R1+0x1cc0] ;  /* 0x001cc000016a7983 */ /* 0x0027680000300a00 */
[----:B--2---:R-:W2:Y:S04]  /*3a940*/  LDL.LU R37, [R1+0x1aac] ;  /* 0x001aac0001257983 */ /* 0x004ea80000300800 */
[----:B----4-:R-:W4:Y:S04]  /*3a950*/  LDL.LU R33, [R1+0x1ac0] ;  /* 0x001ac00001217983 */ /* 0x010f280000300800 */
[----:B------:R1:W-:Y:S04]  /*3a960*/  LDGSTS.E [R3+0xdc00], [R100.64], P2 ;  /* 0x0dc0000064037fae */ /* 0x0003e80009121844 */
[----:B------:R3:W-:Y:S04]  /*3a970*/  LDGSTS.E [R3+0xe000], [R102.64], P2 ;  /* 0x0e00000066037fae */ /* 0x0007e80009121844 */
[----:B------:R3:W-:Y:S04]  /*3a980*/  LDGSTS.E [R3+0xe400], [R96.64], P2 ;  /* 0x0e40000060037fae */ /* 0x0007e80009121844 */
[----:B-1----:R1:W5:Y:S04]  /*3a990*/  LDL.LU.64 R100, [R1+0x1cb8] ;  /* 0x001cb80001647983 */ /* 0x0023680000300a00 */
[----:B------:R1:W-:Y:S04]  /*3a9a0*/  LDGSTS.E [R3+0xe800], [R234.64], P2 ;  /* 0x0e800000ea037fae */ /* 0x0003e80009121844 */
[----:B---3--:R3:W5:Y:S04]  /*3a9b0*/  LDL.LU.64 R102, [R1+0x1cb0] ;  /* 0x001cb00001667983 */ /* 0x0087680000300a00 */
[----:B------:R1:W-:Y:S04]  /*3a9c0*/  LDGSTS.E [R3+0xec00], [R232.64], P2 ;  /* 0x0ec00000e8037fae */ /* 0x0003e80009121844 */
[----:B------:R3:W5:Y:S04]  /*3a9d0*/  LDL.LU.64 R96, [R1+0x1ca8] ;  /* 0x001ca80001607983 */ /* 0x0007680000300a00 */
[----:B------:R1:W-:Y:S04]  /*3a9e0*/  LDGSTS.E [R3+0xf000], [R52.64], P2 ;  /* 0x0f00000034037fae */ /* 0x0003e80009121844 */
[----:B------:R-:W3:Y:S04]  /*3a9f0*/  LDL.LU R32, [R1+0x1ad0] ;  /* 0x001ad00001207983 */ /* 0x000ee80000300800 */
[----:B------:R1:W-:Y:S04]  /*3aa00*/  LDGSTS.E [R3+0xf400], [R40.64], P2 ;  /* 0x0f40000028037fae */ /* 0x0003e80009121844 */
[----:B------:R2:W-:Y:S04]  /*3aa10*/  LDGSTS.E [R3+0xf800], [R48.64], P2 ;  /* 0x0f80000030037fae */ /* 0x0005e80009121844 */
[----:B------:R2:W-:Y:S04]  /*3aa20*/  LDGSTS.E [R3+0xfc00], [R44.64], P2 ;  /* 0x0fc000002c037fae */ /* 0x0005e80009121844 */
[----:B-1----:R-:W3:Y:S04]  /*3aa30*/  LDL.LU R40, [R1+0x1abc] ;  /* 0x001abc0001287983 */ /* 0x002ee80000300800 */
[----:B------:R1:W-:Y:S04]  /*3aa40*/  LDGSTS.E [R4+0x200], [R6.64], P2 ;  /* 0x0020000006047fae */ /* 0x0003e80009121844 */
[----:B------:R-:W3:Y:S04]  /*3aa50*/  LDL.LU R36, [R1+0x1acc] ;  /* 0x001acc0001247983 */ /* 0x000ee80000300800 */
[----:B------:R-:W3:Y:S01]  /*3aa60*/  LDL.LU R5, [R1+0x1ae0] ;  /* 0x001ae00001057983 */ /* 0x000ee20000300800 */
[----:B-1----:R-:W-:-:S02]  /*3aa70*/  IMAD.MOV.U32 R6, RZ, RZ, R99 ;  /* 0x000000ffff067224 */ /* 0x002fc400078e0063 */
[----:B------:R-:W-:Y:S02]  /*3aa80*/  IMAD.MOV.U32 R7, RZ, RZ, R98 ;  /* 0x000000ffff077224 */ /* 0x000fe400078e0062 */
[----:B------:R1:W5:Y:S04]  /*3aa90*/  LDL.LU R98, [R1+0x1ca0] ;  /* 0x001ca00001627983 */ /* 0x0003680000300800 */
[----:B------:R1:W5:Y:S04]  /*3aaa0*/  LDL.LU R99, [R1+0x1c9c] ;  /* 0x001c9c0001637983 */ /* 0x0003680000300800 */
[----:B------:R1:W-:Y:S02]  /*3aab0*/  LDGSTS.E [R4+0x600], [R6.64], P2 ;  /* 0x0060000006047fae */ /* 0x0003e40009121844 */
[----:B-1----:R-:W-:-:S02]  /*3aac0*/  IMAD.MOV.U32 R7, RZ, RZ, R156 ;  /* 0x000000ffff077224 */ /* 0x002fc400078e009c */
[----:B------:R-:W-:-:S05]  /*3aad0*/  IMAD.MOV.U32 R6, RZ, RZ, R157 ;  /* 0x000000ffff067224 */ /* 0x000fca00078e009d */
[----:B------:R1:W-:Y:S01]  /*3aae0*/  LDGSTS.E [R4+0xa00], [R6.64], P2 ;  /* 0x00a0000006047fae */ /* 0x0003e20009121844 */
[----:B--2---:R-:W-:Y:S01]  /*3aaf0*/  IMAD.X R37, R37, 0x1, R2, P5 ;  /* 0x0000000125257824 */ /* 0x004fe200028e0602 */
[----:B----4-:R-:W-:-:S04]  /*3ab00*/  IADD3 R33, P5, R33, R43, RZ ;  /* 0x0000002b21217210 */ /* 0x010fc80007fbe0ff */
[----:B------:R2:W-:Y:S04]  /*3ab10*/  STL [R1+0x1aac], R37 ;  /* 0x001aac2501007387 */ /* 0x0005e80000100800 */
[----:B------:R4:W5:Y:S04]  /*3ab20*/  LDL.LU R156, [R1+0x1c98] ;  /* 0x001c9800019c7983 */ /* 0x0009680000300800 */
[----:B------:R4:W5:Y:S04]  /*3ab30*/  LDL.LU R157, [R1+0x1c94] ;  /* 0x001c9400019d7983 */ /* 0x0009680000300800 */
[----:B------:R2:W-:Y:S04]  /*3ab40*/  STL [R1+0x1ac0], R33 ;  /* 0x001ac02101007387 */ /* 0x0005e80000100800 */
[----:B------:R-:W2:Y:S04]  /*3ab50*/  LDL.LU R29, [R1+0x1adc] ;  /* 0x001adc00011d7983 */ /* 0x000ea80000300800 */
[----:B------:R-:W4:Y:S01]  /*3ab60*/  LDL.LU R3, [R1+0x1af0] ;  /* 0x001af00001037983 */ /* 0x000f220000300800 */
[----:B-1----:R-:W-:-:S02]  /*3ab70*/  IMAD.MOV.U32 R6, RZ, RZ, R159 ;  /* 0x000000ffff067224 */ /* 0x002fc400078e009f */
[----:B------:R-:W-:Y:S02]  /*3ab80*/  IMAD.MOV.U32 R7, RZ, RZ, R158 ;  /* 0x000000ffff077224 */ /* 0x000fe400078e009e */
[----:B------:R1:W5:Y:S04]  /*3ab90*/  LDL.LU R158, [R1+0x1c90] ;  /* 0x001c9000019e7983 */ /* 0x0003680000300800 */
[----:B------:R1:W-:Y:S04]  /*3aba0*/  LDGSTS.E [R4+0xe00], [R6.64], P2 ;  /* 0x00e0000006047fae */ /* 0x0003e80009121844 */
[----:B------:R1:W5:Y:S02]  /*3abb0*/  LDL.LU R159, [R1+0x1c8c] ;  /* 0x001c8c00019f7983 */ /* 0x0003640000300800 */
[----:B-1----:R-:W-:-:S02]  /*3abc0*/  IMAD.MOV.U32 R6, RZ, RZ, R54 ;  /* 0x000000ffff067224 */ /* 0x002fc400078e0036 */
[----:B------:R-:W-:-:S05]  /*3abd0*/  IMAD.MOV.U32 R7, RZ, RZ, R152 ;  /* 0x000000ffff077224 */ /* 0x000fca00078e0098 */
[----:B------:R1:W-:Y:S01]  /*3abe0*/  LDGSTS.E [R4+0x1200], [R6.64], P2 ;  /* 0x0120000006047fae */ /* 0x0003e20009121844 */
[----:B---3--:R-:W-:Y:S01]  /*3abf0*/  IMAD.X R40, R40, 0x1, R2, P5 ;  /* 0x0000000128287824 */ /* 0x008fe200028e0602 */
[----:B------:R-:W-:Y:S01]  /*3ac00*/  IADD3 R32, P5, R32, R43, RZ ;  /* 0x0000002b20207210 */ /* 0x000fe20007fbe0ff */
[----:B-1----:R-:W-:Y:S02]  /*3ac10*/  IMAD.MOV.U32 R6, RZ, RZ, R154 ;  /* 0x000000ffff067224 */ /* 0x002fe400078e009a */
[----:B------:R-:W-:Y:S01]  /*3ac20*/  IMAD.MOV.U32 R7, RZ, RZ, R153 ;  /* 0x000000ffff077224 */ /* 0x000fe200078e0099 */
[----:B------:R1:W-:Y:S01]  /*3ac30*/  STL [R1+0x1abc], R40 ;  /* 0x001abc2801007387 */ /* 0x0003e20000100800 */
[----:B------:R-:W-:-:S03]  /*3ac40*/  IMAD.X R36, R36, 0x1, R2, P5 ;  /* 0x0000000124247824 */ /* 0x000fc600028e0602 */
[----:B------:R3:W5:Y:S01]  /*3ac50*/  LDL.LU R152, [R1+0x1c88] ;  /* 0x001c880001987983 */ /* 0x0007620000300800 */
[----:B------:R-:W-:-:S03]  /*3ac60*/  IADD3 R5, P5, R5, R43, RZ ;  /* 0x0000002b05057210 */ /* 0x000fc60007fbe0ff */
[----:B------:R-:W-:Y:S04]  /*3ac70*/  STL [R1+0x1ad0], R32 ;  /* 0x001ad02001007387 */ /* 0x000fe80000100800 */
[----:B------:R-:W3:Y:S04]  /*3ac80*/  LDL.LU R54, [R1+0x1aec] ;  /* 0x001aec0001367983 */ /* 0x000ee80000300800 */
[----:B------:R1:W-:Y:S04]  /*3ac90*/  LDGSTS.E [R4+0x1600], [R6.64], P2 ;  /* 0x0160000006047fae */ /* 0x0003e80009121844 */
[----:B------:R-:W3:Y:S04]  /*3aca0*/  LDL.LU R52, [R1+0x1b00] ;  /* 0x001b000001347983 */ /* 0x000ee80000300800 */
[----:B------:R2:W5:Y:S01]  /*3acb0*/  LDL.LU R153, [R1+0x1c84] ;  /* 0x001c840001997983 */ /* 0x0005620000300800 */
[----:B-1----:R-:W-:-:S03]  /*3acc0*/  IMAD.MOV.U32 R6, RZ, RZ, R50 ;  /* 0x000000ffff067224 */ /* 0x002fc600078e0032 */
[----:B------:R1:W5:Y:S01]  /*3acd0*/  LDL.LU R154, [R1+0x1c80] ;  /* 0x001c8000019a7983 */ /* 0x0003620000300800 */
[----:B------:R-:W-:-:S03]  /*3ace0*/  IMAD.MOV.U32 R7, RZ, RZ, R155 ;  /* 0x000000ffff077224 */ /* 0x000fc600078e009b */
[----:B------:R1:W-:Y:S04]  /*3acf0*/  STL [R1+0x1acc], R36 ;  /* 0x001acc2401007387 */ /* 0x0003e80000100800 */
[----:B------:R1:W5:Y:S04]  /*3ad00*/  LDL.LU R155, [R1+0x1c7c] ;  /* 0x001c7c00019b7983 */ /* 0x0003680000300800 */
[----:B------:R-:W-:Y:S04]  /*3ad10*/  STL [R1+0x1ae0], R5 ;  /* 0x001ae00501007387 */ /* 0x000fe80000100800 */
        /* <DEDUP_REMOVED lines=26> */
[----:B---3--:R-:W-:Y:S02]  /*3aec0*/  IMAD.X R54, R54, 0x1, R2, P5 ;  /* 0x0000000136367824 */ /* 0x008fe400028e0602 */
[----:B-1----:R-:W-:-:S03]  /*3aed0*/  IMAD.MOV.U32 R6, RZ, RZ, R238 ;  /* 0x000000ffff067224 */ /* 0x002fc600078e00ee */
[----:B------:R1:W-:Y:S01]  /*3aee0*/  STL [R1+0x1aec], R54 ;  /* 0x001aec3601007387 */ /* 0x0003e20000100800 */
[----:B------:R-:W-:-:S03]  /*3aef0*/  IADD3 R52, P5, R52, R43, RZ ;  /* 0x0000002b34347210 */ /* 0x000fc60007fbe0ff */
[----:B------:R3:W5:Y:S01]  /*3af00*/  LDL.LU R145, [R1+0x1c64] ;  /* 0x001c640001917983 */ /* 0x0007620000300800 */
[----:B------:R-:W-:-:S03]  /*3af10*/  IMAD.MOV.U32 R7, RZ, RZ, R239 ;  /* 0x000000ffff077224 */ /* 0x000fc600078e00ef */
[----:B------:R1:W-:Y:S04]  /*3af20*/  STL [R1+0x1b00], R52 ;  /* 0x001b003401007387 */ /* 0x0003e80000100800 */
[----:B------:R-:W3:Y:S04]  /*3af30*/  LDL.LU R49, [R1+0x1b1c] ;  /* 0x001b1c0001317983 */ /* 0x000ee80000300800 */
[----:B------:R-:W3:Y:S04]  /*3af40*/  LDL.LU R46, [R1+0x1b30] ;  /* 0x001b3000012e7983 */ /* 0x000ee80000300800 */
[----:B------:R1:W-:Y:S01]  /*3af50*/  LDGSTS.E [R4+0x2e00], [R6.64], P2 ;  /* 0x02e0000006047fae */ /* 0x0003e20009121844 */
[----:B------:R-:W-:Y:S01]  /*3af60*/  IMAD.X R53, R53, 0x1, R2, P5 ;  /* 0x0000000135357824 */ /* 0x000fe200028e0602 */
[----:B------:R-:W-:-:S04]  /*3af70*/  IADD3 R50, P5, R50, R43, RZ ;  /* 0x0000002b32327210 */ /* 0x000fc80007fbe0ff */
[----:B------:R2:W-:Y:S01]  /*3af80*/  STL [R1+0x1afc], R53 ;  /* 0x001afc3501007387 */ /* 0x0005e20000100800 */
[----:B-1----:R-:W-:-:S03]  /*3af90*/  IMAD.MOV.U32 R6, RZ, RZ, R47 ;  /* 0x000000ffff067224 */ /* 0x002fc600078e002f */
[----:B------:R1:W-:Y:S04]  /*3afa0*/  STL [R1+0x1b10], R50 ;  /* 0x001b103201007387 */ /* 0x0003e80000100800 */
[----:B------:R-:W3:Y:S04]  /*3afb0*/  LDL.LU R47, [R1+0x1b2c] ;  /* 0x001b2c00012f7983 */ /* 0x000ee80000300800 */
[----:B------:R-:W3:Y:S01]  /*3afc0*/  LDL.LU R44, [R1+0x1b40] ;  /* 0x001b4000012c7983 */ /* 0x000ee20000300800 */
[----:B--2---:R-:W-:Y:S01]  /*3afd0*/  IMAD.X R51, R51, 0x1, R2, P5 ;  /* 0x0000000133337824 */ /* 0x004fe200028e0602 */
[----:B----4-:R-:W-:-:S04]  /*3afe0*/  IADD3 R48, P5, R48, R43, RZ ;  /* 0x0000002b30307210 */ /* 0x010fc80007fbe0ff */
[----:B------:R2:W-:Y:S04]  /*3aff0*/  STL [R1+0x1b0c], R51 ;  /* 0x001b0c3301007387 */ /* 0x0005e80000100800 */
[----:B------:R4:W-:Y:S04]  /*3b000*/  STL [R1+0x1b20], R48 ;  /* 0x001b203001007387 */ /* 0x0009e80000100800 */
[----:B------:R-:W2:Y:S04]  /*3b010*/  LDL.LU R45, [R1+0x1b3c] ;  /* 0x001b3c00012d7983 */ /* 0x000ea80000300800 */
[----:B------:R-:W4:Y:S01]  /*3b020*/  LDL.LU R41, [R1+0x1b50] ;  /* 0x001b500001297983 */ /* 0x000f220000300800 */
        /* <DEDUP_REMOVED lines=9> */
[----:B------:R-:W-:Y:S01]  /*3b0c0*/  IADD3 R46, P5, R46, R43, RZ ;  /* 0x0000002b2e2e7210 */ /* 0x000fe20007fbe0ff */
[----:B-1----:R-:W-:Y:S02]  /*3b0d0*/  IMAD.MOV.U32 R6, RZ, RZ, R59 ;  /* 0x000000ffff067224 */ /* 0x002fe400078e003b */
[----:B------:R-:W-:-:S05]  /*3b0e0*/  IMAD.MOV.U32 R7, RZ, RZ, R62 ;  /* 0x000000ffff077224 */ /* 0x000fca00078e003e */
[----:B------:R1:W-:Y:S02]  /*3b0f0*/  LDGSTS.E [R4+0x3e00], [R6.64], P2 ;  /* 0x03e0000006047fae */ /* 0x0003e40009121844 */
[----:B-1----:R-:W-:Y:S02]  /*3b100*/  IMAD.MOV.U32 R6, RZ, RZ, R55 ;  /* 0x000000ffff067224 */ /* 0x002fe400078e0037 */
[----:B------:R-:W-:Y:S02]  /*3b110*/  IMAD.MOV.U32 R7, RZ, RZ, R58 ;  /* 0x000000ffff077224 */ /* 0x000fe400078e003a */
[----:B------:R-:W-:-:S03]  /*3b120*/  IMAD.X R47, R47, 0x1, R2, P5 ;  /* 0x000000012f2f7824 */ /* 0x000fc600028e0602 */
[----:B------:R1:W-:Y:S01]  /*3b130*/  LDGSTS.E [R4+0x4200], [R6.64], P2 ;  /* 0x0420000006047fae */ /* 0x0003e20009121844 */
[----:B------:R-:W-:-:S03]  /*3b140*/  IADD3 R44, P5, R44, R43, RZ ;  /* 0x0000002b2c2c7210 */ /* 0x000fc60007fbe0ff */
[----:B------:R3:W-:Y:S04]  /*3b150*/  STL [R1+0x1b1c], R49 ;  /* 0x001b1c3101007387 */ /* 0x0007e80000100800 */
[----:B------:R2:W-:Y:S01]  /*3b160*/  STL [R1+0x1b30], R46 ;  /* 0x001b302e01007387 */ /* 0x0005e20000100800 */
[----:B-1----:R-:W-:Y:S02]  /*3b170*/  IMAD.MOV.U32 R6, RZ, RZ, R42 ;  /* 0x000000ffff067224 */ /* 0x002fe400078e002a */
[----:B------:R-:W-:Y:S01]  /*3b180*/  IMAD.MOV.U32 R7, RZ, RZ, R37 ;  /* 0x000000ffff077224 */ /* 0x000fe200078e0025 */
[----:B------:R-:W3:Y:S04]  /*3b190*/  LDL.LU R42, [R1+0x1b4c] ;  /* 0x001b4c00012a7983 */ /* 0x000ee80000300800 */
[----:B------:R1:W-:Y:S04]  /*3b1a0*/  LDGSTS.E [R4+0x4600], [R6.64], P2 ;  /* 0x0460000006047fae */ /* 0x0003e80009121844 */
[----:B------:R2:W-:Y:S04]  /*3b1b0*/  STL [R1+0x1b2c], R47 ;  /* 0x001b2c2f01007387 */ /* 0x0005e80000100800 */
[----:B------:R-:W3:Y:S01]  /*3b1c0*/  LDL.LU R37, [R1+0x1b60] ;  /* 0x001b600001257983 */ /* 0x000ee20000300800 */
[----:B-1----:R-:W-:-:S02]  /*3b1d0*/  IMAD.MOV.U32 R6, RZ, RZ, R33 ;  /* 0x000000ffff067224 */ /* 0x002fc400078e0021 */
[----:B------:R-:W-:Y:S01]  /*3b1e0*/  IMAD.MOV.U32 R7, RZ, RZ, R40 ;  /* 0x000000ffff077224 */ /* 0x000fe200078e0028 */
[----:B------:R1:W-:Y:S04]  /*3b1f0*/  STL [R1+0x1b40], R44 ;  /* 0x001b402c01007387 */ /* 0x0003e80000100800 */
[----:B------:R-:W3:Y:S04]  /*3b200*/  LDL.LU R33, [R1+0x1b70] ;  /* 0x001b700001217983 */ /* 0x000ee80000300800 */
[----:B------:R1:W-:Y:S04]  /*3b210*/  LDGSTS.E [R4+0x4a00], [R6.64], P2 ;  /* 0x04a0000006047fae */ /* 0x0003e80009121844 */
[----:B------:R-:W3:Y:S01]  /*3b220*/  LDL.LU R40, [R1+0x1b5c] ;  /* 0x001b5c0001287983 */ /* 0x000ee20000300800 */
[----:B-1----:R-:W-:-:S02]  /*3b230*/  IMAD.MOV.U32 R6, RZ, RZ, R32 ;  /* 0x000000ffff067224 */ /* 0x002fc400078e0020 */
[----:B------:R-:W-:-:S05]  /*3b240*/  IMAD.MOV.U32 R7, RZ, RZ, R36 ;  /* 0x000000ffff077224 */ /* 0x000fca00078e0024 */
[----:B------:R1:W-:Y:S02]  /*3b250*/  LDGSTS.E [R4+0x4e00], [R6.64], P2 ;  /* 0x04e0000006047fae */ /* 0x0003e40009121844 */
[----:B-1----:R-:W-:Y:S02]  /*3b260*/  IMAD.MOV.U32 R6, RZ, RZ, R5 ;  /* 0x000000ffff067224 */ /* 0x002fe400078e0005 */
[----:B------:R-:W-:-:S05]  /*3b270*/  IMAD.MOV.U32 R7, RZ, RZ, R29 ;  /* 0x000000ffff077224 */ /* 0x000fca00078e001d */
[----:B------:R1:W-:Y:S02]  /*3b280*/  LDGSTS.E [R4+0x5200], [R6.64], P2 ;  /* 0x0520000006047fae */ /* 0x0003e40009121844 */
[----:B-1----:R-:W-:Y:S02]  /*3b290*/  IMAD.MOV.U32 R6, RZ, RZ, R3 ;  /* 0x000000ffff067224 */ /* 0x002fe400078e0003 */
[----:B--2---:R-:W-:Y:S01]  /*3b2a0*/  IMAD.X R45, R45, 0x1, R2, P5 ;  /* 0x000000012d2d7824 */ /* 0x004fe200028e0602 */
[----:B----4-:R-:W-:-:S04]  /*3b2b0*/  IADD3 R41, P5, R41, R43, RZ ;  /* 0x0000002b29297210 */ /* 0x010fc80007fbe0ff */
[----:B------:R1:W-:Y:S04]  /*3b2c0*/  STL [R1+0x1b3c], R45 ;  /* 0x001b3c2d01007387 */ /* 0x0003e80000100800 */
[----:B------:R-:W2:Y:S04]  /*3b2d0*/  LDL.LU R36, [R1+0x1b6c] ;  /* 0x001b6c0001247983 */ /* 0x000ea80000300800 */
[----:B------:R-:W-:Y:S04]  /*3b2e0*/  STL [R1+0x1b50], R41 ;  /* 0x001b502901007387 */ /* 0x000fe80000100800 */
[----:B------:R-:W4:Y:S04]  /*3b2f0*/  LDL.LU R32, [R1+0x1b7c] ;  /* 0x001b7c0001207983 */ /* 0x000f280000300800 */
[----:B------:R-:W4:Y:S04]  /*3b300*/  LDL.LU R29, [R1+0x1b80] ;  /* 0x001b8000011d7983 */ /* 0x000f280000300800 */
[----:B------:R-:W4:Y:S04]  /*3b310*/  LDL.LU R5, [R1+0x1b8c] ;  /* 0x001b8c0001057983 */ /* 0x000f280000300800 */
        /* <DEDUP_REMOVED lines=12> */
[----:B---3--:R-:W-:Y:S02]  /*3b3e0*/  IMAD.X R42, R42, 0x1, R2, P5 ;  /* 0x000000012a2a7824 */ /* 0x008fe400028e0602 */
[----:B-1----:R-:W-:Y:S01]  /*3b3f0*/  IMAD.MOV.U32 R6, RZ, RZ, R46 ;  /* 0x000000ffff067224 */ /* 0x002fe200078e002e */
[----:B------:R-:W-:Y:S01]  /*3b400*/  IADD3 R37, P5, R37, R43, RZ ;  /* 0x0000002b25257210 */ /* 0x000fe20007fbe0ff */
[----:B------:R-:W-:-:S05]  /*3b410*/  IMAD.MOV.U32 R7, RZ, RZ, R47 ;  /* 0x000000ffff077224 */ /* 0x000fca00078e002f */
[----:B------:R1:W-:Y:S01]  /*3b420*/  LDGSTS.E [R4+0x6600], [R6.64], P2 ;  /* 0x0660000006047fae */ /* 0x0003e20009121844 */
[----:B------:R-:W-:Y:S01]  /*3b430*/  IMAD.X R40, R40, 0x1, R2, P5 ;  /* 0x0000000128287824 */ /* 0x000fe200028e0602 */
[----:B------:R-:W-:Y:S01]  /*3b440*/  IADD3 R33, P5, R33, R43, RZ ;  /* 0x0000002b21217210 */ /* 0x000fe20007fbe0ff */
[----:B-1----:R-:W-:Y:S02]  /*3b450*/  IMAD.MOV.U32 R6, RZ, RZ, R44 ;  /* 0x000000ffff067224 */ /* 0x002fe400078e002c */
[----:B------:R-:W-:Y:S01]  /*3b460*/  IMAD.MOV.U32 R7, RZ, RZ, R45 ;  /* 0x000000ffff077224 */ /* 0x000fe200078e002d */
[----:B------:R-:W-:Y:S04]  /*3b470*/  STL [R1+0x1b4c], R42 ;  /* 0x001b4c2a01007387 */ /* 0x000fe80000100800 */
[----:B------:R1:W-:Y:S04]  /*3b480*/  LDGSTS.E [R4+0x6a00], [R6.64], P2 ;  /* 0x06a0000006047fae */ /* 0x0003e80009121844 */
[----:B------:R-:W-:Y:S04]  /*3b490*/  STL [R1+0x1b60], R37 ;  /* 0x001b602501007387 */ /* 0x000fe80000100800 */
[----:B------:R-:W-:Y:S01]  /*3b4a0*/  STL [R1+0x1b5c], R40 ;  /* 0x001b5c2801007387 */ /* 0x000fe20000100800 */
[----:B-1----:R-:W-:-:S02]  /*3b4b0*/  IMAD.MOV.U32 R6, RZ, RZ, R41 ;  /* 0x000000ffff067224 */ /* 0x002fc400078e0029 */
[----:B------:R-:W-:Y:S01]  /*3b4c0*/  IMAD.MOV.U32 R7, RZ, RZ, R42 ;  /* 0x000000ffff077224 */ /* 0x000fe200078e002a */
[----:B------:R-:W-:Y:S04]  /*3b4d0*/  STL [R1+0x1b70], R33 ;  /* 0x001b702101007387 */ /* 0x000fe80000100800 */
[----:B------:R1:W-:Y:S01]  /*3b4e0*/  LDGSTS.E [R4+0x6e00], [R6.64], P2 ;  /* 0x06e0000006047fae */ /* 0x0003e20009121844 */
[----:B------:R-:W-:Y:S02]  /*3b4f0*/  IMAD.MOV.U32 R239, RZ, RZ, R146 ;  /* 0x000000ffffef7224 */ /* 0x000fe400078e0092 */
[----:B------:R-:W-:Y:S02]  /*3b500*/  IMAD.MOV.U32 R238, RZ, RZ, R147 ;  /* 0x000000ffffee7224 */ /* 0x000fe400078e0093 */
[----:B-1----:R-:W-:-:S02]  /*3b510*/  IMAD.MOV.U32 R6, RZ, RZ, R37 ;  /* 0x000000ffff067224 */ /* 0x002fc400078e0025 */
[----:B------:R-:W-:-:S05]  /*3b520*/  IMAD.MOV.U32 R7, RZ, RZ, R40 ;  /* 0x000000ffff077224 */ /* 0x000fca00078e0028 */
[----:B------:R1:W-:Y:S01]  /*3b530*/  LDGSTS.E [R4+0x7200], [R6.64], P2 ;  /* 0x0720000006047fae */ /* 0x0003e20009121844 */
[----:B------:R-:W-:Y:S02]  /*3b540*/  IMAD.MOV.U32 R237, RZ, RZ, R92 ;  /* 0x000000ffffed7224 */ /* 0x000fe400078e005c */
[----:B------:R-:W-:Y:S02]  /*3b550*/  IMAD.MOV.U32 R236, RZ, RZ, R93 ;  /* 0x000000ffffec7224 */ /* 0x000fe400078e005d */
[----:B------:R-:W-:Y:S02]  /*3b560*/  IMAD.MOV.U32 R235, RZ, RZ, R94 ;  /* 0x000000ffffeb7224 */ /* 0x000fe400078e005e */
[----:B-1----:R-:W-:Y:S02]  /*3b570*/  IMAD.MOV.U32 R6, RZ, RZ, R33 ;  /* 0x000000ffff067224 */ /* 0x002fe400078e0021 */
        /* <DEDUP_REMOVED lines=10> */
[-C--:B------:R-:W-:Y:S01]  /*3b620*/  LOP3.LUT R35, R35, R34.reuse, RZ, 0x3c, !PT ;  /* 0x0000002223237212 */ /* 0x080fe200078e3cff */
[----:B------:R-:W-:Y:S02]  /*3b630*/  IMAD.MOV.U32 R60, RZ, RZ, R81 ;  /* 0x000000ffff3c7224 */ /* 0x000fe400078e0051 */
[----:B------:R-:W-:Y:S01]  /*3b640*/  IMAD.MOV.U32 R58, RZ, RZ, R82 ;  /* 0x000000ffff3a7224 */ /* 0x000fe200078e0052 */
[----:B------:R-:W-:Y:S01]  /*3b650*/  LOP3.LUT R34, R35, R34, RZ, 0x3c, !PT ;  /* 0x0000002223227212 */ /* 0x000fe200078e3cff */
[----:B------:R-:W-:Y:S02]  /*3b660*/  IMAD.MOV.U32 R57, RZ, RZ, R83 ;  /* 0x000000ffff397224 */ /* 0x000fe400078e0053 */
[----:B------:R-:W-:-:S02]  /*3b670*/  IMAD.MOV.U32 R56, RZ, RZ, R76 ;  /* 0x000000ffff387224 */ /* 0x000fc400078e004c */
[----:B------:R-:W-:Y:S02]  /*3b680*/  IMAD.MOV.U32 R59, RZ, RZ, R39 ;  /* 0x000000ffff3b7224 */ /* 0x000fe400078e0027 */
[----:B------:R-:W-:Y:S01]  /*3b690*/  IMAD.MOV.U32 R55, RZ, RZ, R77 ;  /* 0x000000ffff377224 */ /* 0x000fe200078e004d */
[----:B------:R-:W-:Y:S01]  /*3b6a0*/  LOP3.LUT R35, R35, R34, RZ, 0x3c, !PT ;  /* 0x0000002223237212 */ /* 0x000fe200078e3cff */
        /* <DEDUP_REMOVED lines=12> */
[----:B--2---:R-:W-:Y:S01]  /*3b770*/  IMAD.X R36, R36, 0x1, R2, P5 ;  /* 0x0000000124247824 */ /* 0x004fe200028e0602 */
[----:B----4-:R-:W-:-:S05]  /*3b780*/  IADD3 R29, P5, R29, R43, RZ ;  /* 0x0000002b1d1d7210 */ /* 0x010fca0007fbe0ff */
[--C-:B------:R-:W-:Y:S01]  /*3b790*/  IMAD.X R32, R32, 0x1, R2.reuse, P5 ;  /* 0x0000000120207824 */ /* 0x100fe200028e0602 */
[----:B------:R-:W-:Y:S01]  /*3b7a0*/  IADD3 R3, P5, R3, R43, RZ ;  /* 0x0000002b03037210 */ /* 0x000fe20007fbe0ff */
[----:B------:R-:W-:Y:S04]  /*3b7b0*/  STL [R1+0x1b6c], R36 ;  /* 0x001b6c2401007387 */ /* 0x000fe80000100800 */
[----:B------:R-:W-:Y:S01]  /*3b7c0*/  IMAD.X R5, R5, 0x1, R2, P5 ;  /* 0x0000000105057824 */ /* 0x000fe200028e0602 */
[----:B------:R1:W-:Y:S04]  /*3b7d0*/  STL [R1+0x1b80], R29 ;  /* 0x001b801d01007387 */ /* 0x0003e80000100800 */
[----:B------:R-:W-:Y:S04]  /*3b7e0*/  STL [R1+0x1b7c], R32 ;  /* 0x001b7c2001007387 */ /* 0x000fe80000100800 */
[----:B------:R-:W-:Y:S04]  /*3b7f0*/  STL [R1+0x1b90], R3 ;  /* 0x001b900301007387 */ /* 0x000fe80000100800 */
[----:B------:R-:W-:Y:S01]  /*3b800*/  STL [R1+0x1b8c], R5 ;  /* 0x001b8c0501007387 */ /* 0x000fe20000100800 */
[----:B------:R-:W-:-:S03]  /*3b810*/  IMAD.MOV.U32 R7, RZ, RZ, R36 ;  /* 0x000000ffff077224 */ /* 0x000fc600078e0024 */
[----:B------:R-:W-:Y:S04]  /*3b820*/  STL.64 [R1+0x1660], R78 ;  /* 0x0016604e01007387 */ /* 0x000fe80000100a00 */
[----:B------:R-:W-:Y:S04]  /*3b830*/  STL.64 [R1+0x1658], R72 ;  /* 0x0016584801007387 */ /* 0x000fe80000100a00 */
[----:B------:R-:W-:Y:S04]  /*3b840*/  STL.64 [R1+0x1650], R74 ;  /* 0x0016504a01007387 */ /* 0x000fe80000100a00 */
[----:B------:R-:W-:Y:S04]  /*3b850*/  STL.64 [R1+0x1648], R68 ;  /* 0x0016484401007387 */ /* 0x000fe80000100a00 */
[----:B------:R-:W-:Y:S04]  /*3b860*/  STL.64 [R1+0x1640], R70 ;  /* 0x0016404601007387 */ /* 0x000fe80000100a00 */
[----:B------:R2:W5:Y:S04]  /*3b870*/  LDL.LU R146, [R1+0x1c60] ;  /* 0x001c600001927983 */ /* 0x0005680000300800 */
[----:B------:R2:W5:Y:S04]  /*3b880*/  LDL.LU R147, [R1+0x1c5c] ;  /* 0x001c5c0001937983 */ /* 0x0005680000300800 */
[----:B------:R-:W-:Y:S04]  /*3b890*/  STL.64 [R1+0x1638], R244 ;  /* 0x001638f401007387 */ /* 0x000fe80000100a00 */
[----:B------:R3:W-:Y:S04]  /*3b8a0*/  LDGSTS.E [R4+0x7600], [R6.64], P2 ;  /* 0x0760000006047fae */ /* 0x0007e80009121844 */
[----:B------:R2:W5:Y:S04]  /*3b8b0*/  LDL.LU R92, [R1+0x1c58] ;  /* 0x001c5800015c7983 */ /* 0x0005680000300800 */
[----:B------:R2:W5:Y:S01]  /*3b8c0*/  LDL.LU R93, [R1+0x1c54] ;  /* 0x001c5400015d7983 */ /* 0x0005620000300800 */
[----:B---3--:R-:W-:-:S03]  /*3b8d0*/  IMAD.MOV.U32 R6, RZ, RZ, R29 ;  /* 0x000000ffff067224 */ /* 0x008fc600078e001d */
[----:B------:R-:W-:Y:S01]  /*3b8e0*/  STL.64 [R1+0x1630], R246 ;  /* 0x001630f601007387 */ /* 0x000fe20000100a00 */
[----:B------:R-:W-:-:S03]  /*3b8f0*/  IMAD.MOV.U32 R7, RZ, RZ, R32 ;  /* 0x000000ffff077224 */ /* 0x000fc600078e0020 */
        /* <DEDUP_REMOVED lines=14> */
[----:B------:R2:W5:Y:S04]  /*3b9e0*/  LDL.LU R85, [R1+0x1c34] ;  /* 0x001c340001557983 */ /* 0x0005680000300800 */
[----:B------:R4:W-:Y:S04]  /*3b9f0*/  LDGSTS.E [R4+0x8200], [R78.64], P2 ;  /* 0x082000004e047fae */ /* 0x0009e80009121844 */
[----:B------:R-:W-:Y:S04]  /*3ba00*/  STL.64 [R1+0x1610], R234 ;  /* 0x001610ea01007387 */ /* 0x000fe80000100a00 */
[----:B------:R1:W-:Y:S04]  /*3ba10*/  LDGSTS.E [R4+0x8600], [R72.64], P2 ;  /* 0x0860000048047fae */ /* 0x0003e80009121844 */
[----:B------:R2:W5:Y:S04]  /*3ba20*/  LDL.LU R86, [R1+0x1c30] ;  /* 0x001c300001567983 */ /* 0x0005680000300800 */
[----:B------:R1:W-:Y:S04]  /*3ba30*/  LDGSTS.E [R4+0x8a00], [R74.64], P2 ;  /* 0x08a000004a047fae */ /* 0x0003e80009121844 */
        /* <DEDUP_REMOVED lines=19> */
[----:B------:R2:W-:Y:S01]  /*3bb70*/  LDGSTS.E [R4+0xb200], [R66.64], P2 ;  /* 0x0b20000042047fae */ /* 0x0005e20009121844 */
[----:B-1----:R-:W-:-:S03]  /*3bb80*/  IMAD.MOV.U32 R29, RZ, RZ, R28 ;  /* 0x000000ffff1d7224 */ /* 0x002fc600078e001c */
[----:B------:R2:W5:Y:S04]  /*3bb90*/  LDL.LU R77, [R1+0x1c14] ;  /* 0x001c1400014d7983 */ /* 0x0005680000300800 */
[----:B------:R2:W-:Y:S01]  /*3bba0*/  LDGSTS.E [R4+0xb600], [R64.64], P2 ;  /* 0x0b60000040047fae */ /* 0x0005e20009121844 */
[----:B------:R-:W-:-:S03]  /*3bbb0*/  IMAD.MOV.U32 R28, RZ, RZ, R31 ;  /* 0x000000ffff1c7224 */ /* 0x000fc600078e001f */
[----:B------:R2:W5:Y:S04]  /*3bbc0*/  LDL.LU R250, [R1+0x1c10] ;  /* 0x001c100001fa7983 */ /* 0x0005680000300800 */
[----:B------:R2:W-:Y:S04]  /*3bbd0*/  LDGSTS.E [R4+0xba00], [R62.64], P2 ;  /* 0x0ba000003e047fae */ /* 0x0005e80009121844 */
[----:B------:R-:W-:Y:S04]  /*3bbe0*/  STL.64 [R1+0x15e8], R60 ;  /* 0x0015e83c01007387 */ /* 0x000fe80000100a00 */
[----:B------:R2:W-:Y:S04]  /*3bbf0*/  LDGSTS.E [R4+0xbe00], [R60.64], P2 ;  /* 0x0be000003c047fae */ /* 0x0005e80009121844 */
[----:B------:R-:W-:Y:S04]  /*3bc00*/  STL.64 [R1+0x15e0], R58 ;  /* 0x0015e03a01007387 */ /* 0x000fe80000100a00 */
[----:B------:R2:W-:Y:S04]  /*3bc10*/  LDGSTS.E [R4+0xc200], [R58.64], P2 ;  /* 0x0c2000003a047fae */ /* 0x0005e80009121844 */
[----:B------:R-:W-:Y:S04]  /*3bc20*/  STL.64 [R1+0x15d8], R56 ;  /* 0x0015d83801007387 */ /* 0x000fe80000100a00 */
[----:B------:R2:W-:Y:S04]  /*3bc30*/  LDGSTS.E [R4+0xc600], [R56.64], P2 ;  /* 0x0c60000038047fae */ /* 0x0005e80009121844 */
[----:B------:R-:W-:Y:S04]  /*3bc40*/  STL.64 [R1+0x15d0], R54 ;  /* 0x0015d03601007387 */ /* 0x000fe80000100a00 */
[----:B------:R2:W-:Y:S01]  /*3bc50*/  LDGSTS.E [R4+0xca00], [R54.64], P2 ;  /* 0x0ca0000036047fae */ /* 0x0005e20009121844 */
[----:B------:R-:W-:-:S03]  /*3bc60*/  IMAD.MOV.U32 R42, RZ, RZ, R15 ;  /* 0x000000ffff2a7224 */ /* 0x000fc600078e000f */
[----:B------:R-:W-:Y:S01]  /*3bc70*/  STL.64 [R1+0x15c8], R34 ;  /* 0x0015c82201007387 */ /* 0x000fe20000100a00 */
[----:B------:R-:W-:-:S03]  /*3bc80*/  IMAD.MOV.U32 R43, RZ, RZ, R13 ;  /* 0x000000ffff2b7224 */ /* 0x000fc600078e000d */
        /* <DEDUP_REMOVED lines=15> */
[----:B------:R1:W-:Y:S04]  /*3bd80*/  STL.64 [R1+0x1688], R42 ;  /* 0x0016882a01007387 */ /* 0x0003e80000100a00 */
[----:B------:R1:W-:Y:S01]  /*3bd90*/  LDGSTS.E [R4+0xee00], [R42.64], P2 ;  /* 0x0ee000002a047fae */ /* 0x0003e20009121844 */
[----:B------:R-:W-:-:S02]  /*3bda0*/  IMAD.MOV.U32 R40, RZ, RZ, R16 ;  /* 0x000000ffff287224 */ /* 0x000fc400078e0010 */
[----:B------:R-:W-:Y:S02]  /*3bdb0*/  IMAD.MOV.U32 R41, RZ, RZ, R14 ;  /* 0x000000ffff297224 */ /* 0x000fe400078e000e */
[----:B------:R-:W-:Y:S02]  /*3bdc0*/  IMAD.MOV.U32 R36, RZ, RZ, R17 ;  /* 0x000000ffff247224 */ /* 0x000fe400078e0011 */
[----:B-1----:R-:W-:Y:S02]  /*3bdd0*/  IMAD.MOV.U32 R43, RZ, RZ, 0x1f ;  /* 0x0000001fff2b7424 */ /* 0x002fe400078e00ff */
[----:B------:R-:W-:Y:S01]  /*3bde0*/  IMAD.MOV.U32 R37, RZ, RZ, R8 ;  /* 0x000000ffff257224 */ /* 0x000fe200078e0008 */
[----:B------:R-:W-:Y:S01]  /*3bdf0*/  IADD3 R251, R251, 0x1, RZ ;  /* 0x00000001fbfb7810 */ /* 0x000fe20007ffe0ff */
[----:B------:R-:W-:Y:S01]  /*3be00*/  IMAD.MOV.U32 R32, RZ, RZ, R11 ;  /* 0x000000ffff207224 */ /* 0x000fe200078e000b */
[----:B------:R-:W-:Y:S01]  /*3be10*/  IADD3 R43, R43, c[0x0][0x180], RZ ;  /* 0x000060002b2b7a10 */ /* 0x000fe20007ffe0ff */
[----:B------:R-:W-:Y:S01]  /*3be20*/  IMAD.MOV.U32 R33, RZ, RZ, R9 ;  /* 0x000000ffff217224 */ /* 0x000fe200078e0009 */
[----:B------:R-:W-:Y:S01]  /*3be30*/  STL.64 [R1+0x1680], R40 ;  /* 0x0016802801007387 */ /* 0x000fe20000100a00 */
[----:B---3--:R-:W-:Y:S01]  /*3be40*/  IMAD.MOV.U32 R6, RZ, RZ, R12 ;  /* 0x000000ffff067224 */ /* 0x008fe200078e000c */
[----:B------:R-:W-:Y:S01]  /*3be50*/  SHF.R.S32.HI R3, RZ, 0x1f, R43 ;  /* 0x0000001fff037819 */ /* 0x000fe2000001142b */
[----:B------:R-:W-:Y:S01]  /*3be60*/  IMAD.MOV.U32 R7, RZ, RZ, R10 ;  /* 0x000000ffff077224 */ /* 0x000fe200078e000a */
[----:B----4-:R2:W5:Y:S02]  /*3be70*/  LDL.LU.64 R78, [R1+0x1c08] ;  /* 0x001c0800014e7983 */ /* 0x0105640000300a00 */
[----:B------:R-:W-:-:S02]  /*3be80*/  LEA.HI R3, R3, R43, RZ, 0x5 ;  /* 0x0000002b03037211 */ /* 0x000fc400078f28ff */
[----:B------:R-:W-:Y:S04]  /*3be90*/  STL.64 [R1+0x1678], R36 ;  /* 0x0016782401007387 */ /* 0x000fe80000100a00 */
[----:B------:R2:W5:Y:S04]  /*3bea0*/  LDL.LU.64 R72, [R1+0x1c00] ;  /* 0x001c000001487983 */ /* 0x0005680000300a00 */
[----:B------:R-:W-:Y:S01]  /*3beb0*/  STL.64 [R1+0x1670], R32 ;  /* 0x0016702001007387 */ /* 0x000fe20000100a00 */
[----:B------:R-:W-:-:S03]  /*3bec0*/  SHF.R.S32.HI R3, RZ, 0x5, R3 ;  /* 0x00000005ff037819 */ /* 0x000fc60000011403 */
[----:B------:R2:W5:Y:S04]  /*3bed0*/  LDL.LU.64 R74, [R1+0x1bf8] ;  /* 0x001bf800014a7983 */ /* 0x0005680000300a00 */
[----:B------:R-:W-:Y:S04]  /*3bee0*/  STL.64 [R1+0x1668], R6 ;  /* 0x0016680601007387 */ /* 0x000fe80000100a00 */
[----:B------:R2:W5:Y:S04]  /*3bef0*/  LDL.LU.64 R68, [R1+0x1bf0] ;  /* 0x001bf00001447983 */ /* 0x0005680000300a00 */
        /* <DEDUP_REMOVED lines=8> */
[----:B------:R-:W-:-:S03]  /*3bf80*/  ISETP.NE.U32.AND P2, PT, R251, R3, PT ;  /* 0x00000003fb00720c */ /* 0x000fc60003f45070 */
[----:B------:R1:W-:Y:S04]  /*3bf90*/  STL [R1+0x178c], R251 ;  /* 0x00178cfb01007387 */ /* 0x0003e80000100800 */
[----:B------:R-:W0:Y:S04]  /*3bfa0*/  LDGDEPBAR ;  /* 0x00000000000079af */ /* 0x000e280000000000 */
[----:B-1----:R2:W5:Y:S02]  /*3bfb0*/  LDL.LU R251, [R1+0x1bcc] ;  /* 0x001bcc0001fb7983 */ /* 0x0025640000300800 */
[----:B------:R-:W-:Y:S01]  /*3bfc0*/  @!P2 CALL.REL.NOINC `(.L_x_0) ;  /* 0x000000100000a944 */ /* 0x000fe20003c00000 */
[----:B------:R-:W-:Y:S05]  /*3bfd0*/  BRA `(.L_x_1) ;  /* 0xfffdc65000007947 */ /* 0x000fea000383ffff */
.L_x_0:
[----:B------:R-:W3:Y:S01]  /*3bfe0*/  LDL R25, [R1+0xa9c] ;  /* 0x000a9c0001197983 */ /* 0x000ee20000100800 */
[----:B------:R-:W-:-:S04]  /*3bff0*/  DEPBAR.LE SB0, 0x0 ;  /* 0x000080000000791a */ /* 0x000fc80000000000 */
[----:B--2---:R-:W3:Y:S04]  /*3c000*/  LDL.LU R4, [R1+0xf30] ;  /* 0x000f300001047983 */ /* 0x004ee80000300800 */
[----:B------:R-:W3:Y:S04]  /*3c010*/  LDL.LU R5, [R1+0xf34] ;  /* 0x000f340001057983 */ /* 0x000ee80000300800 */
[----:B----4-:R-:W3:Y:S04]  /*3c020*/  LDL.LU R6, [R1+0xf10] ;  /* 0x000f100001067983 */ /* 0x010ee80000300800 */
[----:B------:R-:W3:Y:S04]  /*3c030*/  LDL.LU R7, [R1+0xf14] ;  /* 0x000f140001077983 */ /* 0x000ee80000300800 */
[----:B------:R-:W-:Y:S06]  /*3c040*/  BAR.SYNC.DEFER_BLOCKING 0x0 ;  /* 0x0000000000007b1d */ /* 0x000fec0000010000 */
        /* <DEDUP_REMOVED lines=16> */
[----:B---3--:R1:W-:Y:S04]  /*3c150*/  STS.128 [R25], R4 ;  /* 0x0000000419007388 */ /* 0x0083e80000000c00 */
[----:B-1----:R-:W3:Y:S04]  /*3c160*/  LDL.LU R4, [R1+0xbd8] ;  /* 0x000bd80001047983 */ /* 0x002ee80000300800 */
[----:B------:R-:W3:Y:S04]  /*3c170*/  LDL.LU R5, [R1+0xbdc] ;  /* 0x000bdc0001057983 */ /* 0x000ee80000300800 */
[----:B------:R-:W3:Y:S04]  /*3c180*/  LDL.LU R6, [R1+0xbc8] ;  /* 0x000bc80001067983 */ /* 0x000ee80000300800 */
[----:B------:R-:W3:Y:S04]  /*3c190*/  LDL.LU R7, [R1+0xbcc] ;  /* 0x000bcc0001077983 */ /* 0x000ee80000300800 */
[----:B--2---:R1:W-:Y:S04]  /*3c1a0*/  STS.128 [R25+0x80], R20 ;  /* 0x0000801419007388 */ /* 0x0043e80000000c00 */
[----:B----4-:R2:W-:Y:S04]  /*3c1b0*/  STS.128 [R25+0x100], R16 ;  /* 0x0001001019007388 */ /* 0x0105e80000000c00 */
[----:B-1----:R-:W4:Y:S04]  /*3c1c0*/  LDL.LU R20, [R1+0xac0] ;  /* 0x000ac00001147983 */ /* 0x002f280000300800 */
[----:B------:R-:W4:Y:S04]  /*3c1d0*/  LDL.LU R21, [R1+0xac4] ;  /* 0x000ac40001157983 */ /* 0x000f280000300800 */
[----:B------:R-:W4:Y:S04]  /*3c1e0*/  LDL.LU R22, [R1+0xab0] ;  /* 0x000ab00001167983 */ /* 0x000f280000300800 */
[----:B------:R-:W4:Y:S04]  /*3c1f0*/  LDL.LU R23, [R1+0xab4] ;  /* 0x000ab40001177983 */ /* 0x000f280000300800 */
[----:B--2---:R-:W2:Y:S04]  /*3c200*/  LDL.LU R16, [R1+0xac8] ;  /* 0x000ac80001107983 */ /* 0x004ea80000300800 */
[----:B------:R-:W2:Y:S04]  /*3c210*/  LDL.LU R17, [R1+0xacc] ;  /* 0x000acc0001117983 */ /* 0x000ea80000300800 */
[----:B------:R-:W2:Y:S04]  /*3c220*/  LDL.LU R18, [R1+0xab8] ;  /* 0x000ab80001127983 */ /* 0x000ea80000300800 */
[----:B------:R1:W-:Y:S04]  /*3c230*/  STS.128 [R25+0x180], R12 ;  /* 0x0001800c19007388 */ /* 0x0003e80000000c00 */
[----:B------:R-:W2:Y:S04]  /*3c240*/  LDL.LU R19, [R1+0xabc] ;  /* 0x000abc0001137983 */ /* 0x000ea80000300800 */
[----:B------:R1:W-:Y:S04]  /*3c250*/  STS.128 [R25+0x200], R8 ;  /* 0x0002000819007388 */ /* 0x0003e80000000c00 */
        /* <DEDUP_REMOVED lines=8> */
[----:B---3--:R1:W-:Y:S04]  /*3c2e0*/  STS.128 [R25+0x280], R4 ;  /* 0x0002800419007388 */ /* 0x0083e80000000c00 */
[----:B-1----:R-:W3:Y:S04]  /*3c2f0*/  LDL.LU R4, [R1+0x4b0] ;  /* 0x0004b00001047983 */ /* 0x002ee80000300800 */
[----:B------:R-:W3:Y:S04]  /*3c300*/  LDL.LU R5, [R1+0x4b4] ;  /* 0x0004b40001057983 */ /* 0x000ee80000300800 */
[----:B------:R-:W3:Y:S04]  /*3c310*/  LDL.LU R6, [R1+0x4a0] ;  /* 0x0004a00001067983 */ /* 0x000ee80000300800 */
[----:B------:R-:W3:Y:S04]  /*3c320*/  LDL.LU R7, [R1+0x4a4] ;  /* 0x0004a40001077983 */ /* 0x000ee80000300800 */
[----:B----4-:R1:W-:Y:S04]  /*3c330*/  STS.128 [R25+0x300], R20 ;  /* 0x0003001419007388 */ /* 0x0103e80000000c00 */
[----:B-1----:R-:W4:Y:S04]  /*3c340*/  LDL.LU R20, [R1+0x4b8] ;  /* 0x0004b80001147983 */ /* 0x002f280000300800 */
[----:B------:R-:W4:Y:S04]  /*3c350*/  LDL.LU R21, [R1+0x4bc] ;  /* 0x0004bc0001157983 */ /* 0x000f280000300800 */
[----:B------:R-:W4:Y:S04]  /*3c360*/  LDL.LU R22, [R1+0x4a8] ;  /* 0x0004a80001167983 */ /* 0x000f280000300800 */
[----:B--2---:R1:W-:Y:S04]  /*3c370*/  STS.128 [R25+0x380], R16 ;  /* 0x0003801019007388 */ /* 0x0043e80000000c00 */
[----:B------:R-:W4:Y:S04]  /*3c380*/  LDL.LU R23, [R1+0x4ac] ;  /* 0x0004ac0001177983 */ /* 0x000f280000300800 */
[----:B-1----:R-:W2:Y:S04]  /*3c390*/  LDL.LU R16, [R1+0x180] ;  /* 0x0001800001107983 */ /* 0x002ea80000300800 */
        /* <DEDUP_REMOVED lines=18> */
[----:B------:R-:W1:Y:S04]  /*3c4c0*/  S2R R3, SR_TID.X ;  /* 0x0000000000037919 */ /* 0x000e680000002100 */
[----:B----4-:R-:W-:Y:S04]  /*3c4d0*/  STS.128 [R25+0x580], R20 ;  /* 0x0005801419007388 */ /* 0x010fe80000000c00 */
[----:B--2---:R-:W-:Y:S01]  /*3c4e0*/  STS.128 [R25+0x600], R16 ;  /* 0x0006001019007388 */ /* 0x004fe20000000c00 */
[C---:B-1----:R-:W-:Y:S01]  /*3c4f0*/  IMAD.SHL.U32 R2, R3.reuse, 0x1000, RZ ;  /* 0x0000100003027824 */ /* 0x042fe200078e00ff */
[----:B------:R-:W-:-:S04]  /*3c500*/  LOP3.LUT R0, R3, 0x7f, RZ, 0xc0, !PT ;  /* 0x0000007f03007812 */ /* 0x000fc800078ec0ff */
[----:B------:R-:W-:Y:S01]  /*3c510*/  LOP3.LUT R2, R2, 0x6000, RZ, 0xc0, !PT ;  /* 0x0000600002027812 */ /* 0x000fe200078ec0ff */
[----:B------:R-:W-:Y:S04]  /*3c520*/  STS.128 [R25+0x680], R12 ;  /* 0x0006800c19007388 */ /* 0x000fe80000000c00 */
[----:B------:R-:W-:Y:S01]  /*3c530*/  STS.128 [R25+0x700], R8 ;  /* 0x0007000819007388 */ /* 0x000fe20000000c00 */
[----:B------:R-:W-:-:S05]  /*3c540*/  IMAD R0, R0, 0x10, R2 ;  /* 0x0000001000007824 */ /* 0x000fca00078e0202 */
[C---:B------:R-:W-:Y:S02]  /*3c550*/  LOP3.LUT R24, R0.reuse, 0x20, RZ, 0x3c, !PT ;  /* 0x0000002000187812 */ /* 0x040fe400078e3cff */
[----:B------:R-:W-:-:S03]  /*3c560*/  LOP3.LUT R3, R0, 0x40, RZ, 0x3c, !PT ;  /* 0x0000004000037812 */ /* 0x000fc600078e3cff */
[----:B------:R-:W-:Y:S04]  /*3c570*/  STL [R1+0x704], R24 ;  /* 0x0007041801007387 */ /* 0x000fe80000100800 */
[----:B------:R-:W-:Y:S01]  /*3c580*/  STL [R1+0x700], R3 ;  /* 0x0007000301007387 */ /* 0x000fe20000100800 */
[----:B------:R-:W-:-:S03]  /*3c590*/  LOP3.LUT R252, R0, 0x60, RZ, 0x3c, !PT ;  /* 0x0000006000fc7812 */ /* 0x000fc600078e3cff */
[----:B---3--:R-:W-:Y:S04]  /*3c5a0*/  STS.128 [R25+0x780], R4 ;  /* 0x0007800419007388 */ /* 0x008fe80000000c00 */
[----:B------:R-:W-:Y:S06]  /*3c5b0*/  BAR.SYNC.DEFER_BLOCKING 0x0 ;  /* 0x0000000000007b1d */ /* 0x000fec0000010000 */
[----:B------:R-:W1:Y:S04]  /*3c5c0*/  LDS.128 R8, [R0] ;  /* 0x0000000000087984 */ /* 0x000e680000000c00 */
[----:B------:R-:W2:Y:S04]  /*3c5d0*/  LDS.128 R16, [R0+0x800] ;  /* 0x0008000000107984 */ /* 0x000ea80000000c00 */
[----:B------:R-:W3:Y:S04]  /*3c5e0*/  LDS.128 R12, [R0+0x1000] ;  /* 0x00100000000c7984 */ /* 0x000ee80000000c00 */
[----:B-1----:R-:W-:Y:S04]  /*3c5f0*/  STL.64 [R1+0x420], R8 ;  /* 0x0004200801007387 */ /* 0x002fe80000100a00 */
[----:B------:R-:W-:Y:S04]  /*3c600*/  STL.64 [R1+0x428], R10 ;  /* 0x0004280a01007387 */ /* 0x000fe80000100a00 */
[----:B------:R-:W1:Y:S04]  /*3c610*/  LDS.128 R8, [R0+0x1800] ;  /* 0x0018000000087984 */ /* 0x000e680000000c00 */
[----:B--2---:R-:W-:Y:S04]  /*3c620*/  STL.64 [R1+0x650], R16 ;  /* 0x0006501001007387 */ /* 0x004fe80000100a00 */
[----:B------:R-:W-:Y:S04]  /*3c630*/  STL.64 [R1+0x658], R18 ;  /* 0x0006581201007387 */ /* 0x000fe80000100a00 */
[----:B------:R-:W2:Y:S04]  /*3c640*/  LDS.128 R16, [R24] ;  /* 0x0000000018107984 */ /* 0x000ea80000000c00 */
[----:B---3--:R-:W-:Y:S04]  /*3c650*/  STL.64 [R1+0xab0], R12 ;  /* 0x000ab00c01007387 */ /* 0x008fe80000100a00 */
[----:B------:R-:W-:Y:S04]  /*3c660*/  STL.64 [R1+0xab8], R14 ;  /* 0x000ab80e01007387 */ /* 0x000fe80000100a00 */
[----:B------:R-:W3:Y:S04]  /*3c670*/  LDS.128 R12, [R24+0x800] ;  /* 0x00080000180c7984 */ /* 0x000ee80000000c00 */
[----:B-1----:R-:W-:Y:S04]  /*3c680*/  STL.64 [R1+0xbd0], R8 ;  /* 0x000bd00801007387 */ /* 0x002fe80000100a00 */
[----:B------:R-:W-:Y:S04]  /*3c690*/  STL.64 [R1+0xbd8], R10 ;  /* 0x000bd80a01007387 */ /* 0x000fe80000100a00 */
[----:B------:R-:W1:Y:S04]  /*3c6a0*/  LDS.128 R8, [R24+0x1000] ;  /* 0x0010000018087984 */ /* 0x000e680000000c00 */
[----:B--2---:R-:W-:Y:S04]  /*3c6b0*/  STL.64 [R1+0x450], R16 ;  /* 0x0004501001007387 */ /* 0x004fe80000100a00 */
[----:B------:R-:W-:Y:S04]  /*3c6c0*/  STL.64 [R1+0x458], R18 ;  /* 0x0004581201007387 */ /* 0x000fe80000100a00 */
[----:B------:R-:W2:Y:S04]  /*3c6d0*/  LDS.128 R16, [R24+0x1800] ;  /* 0x0018000018107984 */ /* 0x000ea80000000c00 */
[----:B---3--:R-:W-:Y:S04]  /*3c6e0*/  STL.64 [R1+0x990], R12 ;  /* 0x0009900c01007387 */ /* 0x008fe80000100a00 */
[----:B------:R-:W-:Y:S04]  /*3c6f0*/  STL.64 [R1+0x998], R14 ;  /* 0x0009980e01007387 */ /* 0x000fe80000100a00 */
[----:B------:R-:W3:Y:S04]  /*3c700*/  LDS.128 R12, [R3] ;  /* 0x00000000030c7984 */ /* 0x000ee80000000c00 */
        /* <DEDUP_REMOVED lines=8> */
[----:B------:R-:W3:Y:S04]  /*3c790*/  LDS.128 R12, [R3+0x1800] ;  /* 0x00180000030c7984 */ /* 0x000ee80000000c00 */
[----:B-1----:R-:W-:Y:S04]  /*3c7a0*/  STL.64 [R1+0x9a0], R8 ;  /* 0x0009a00801007387 */ /* 0x002fe80000100a00 */
[----:B------:R-:W-:Y:S04]  /*3c7b0*/  STL.64 [R1+0x9a8], R10 ;  /* 0x0009a80a01007387 */ /* 0x000fe80000100a00 */
[----:B------:R-:W1:Y:S04]  /*3c7c0*/  LDS.128 R8, [R252] ;  /* 0x00000000fc087984 */ /* 0x000e680000000c00 */
        /* <DEDUP_REMOVED lines=11> */
[----:B---3--:R-:W-:Y:S04]  /*3c880*/  STL.64 [R1+0xbc0], R12 ;  /* 0x000bc00c01007387 */ /* 0x008fe80000100a00 */
[----:B------:R-:W-:Y:S01]  /*3c890*/  STL.64 [R1+0xbc8], R14 ;  /* 0x000bc80e01007387 */ /* 0x000fe20000100a00 */
[----:B-----5:R-:W-:-:S02]  /*3c8a0*/  IMAD.MOV.U32 R4, RZ, RZ, R144 ;  /* 0x000000ffff047224 */ /* 0x020fc400078e0090 */
[----:B------:R-:W-:Y:S02]  /*3c8b0*/  IMAD.MOV.U32 R5, RZ, RZ, R145 ;  /* 0x000000ffff057224 */ /* 0x000fe400078e0091 */
[----:B------:R-:W-:Y:S02]  /*3c8c0*/  IMAD.MOV.U32 R6, RZ, RZ, R148 ;  /* 0x000000ffff067224 */ /* 0x000fe400078e0094 */
[----:B------:R-:W-:Y:S01]  /*3c8d0*/  IMAD.MOV.U32 R7, RZ, RZ, R149 ;  /* 0x000000ffff077224 */ /* 0x000fe200078e0095 */
[----:B------:R-:W-:Y:S01]  /*3c8e0*/  BAR.SYNC.DEFER_BLOCKING 0x0 ;  /* 0x0000000000007b1d */ /* 0x000fe20000010000 */
[----:B------:R-:W-:Y:S02]  /*3c8f0*/  IMAD.MOV.U32 R148, RZ, RZ, R146 ;  /* 0x000000ffff947224 */ /* 0x000fe400078e0092 */
[----:B------:R-:W-:-:S03]  /*3c900*/  IMAD.MOV.U32 R149, RZ, RZ, R147 ;  /* 0x000000ffff957224 */ /* 0x000fc600078e0093 */
[----:B-1----:R1:W-:Y:S04]  /*3c910*/  STL.64 [R1+0xcf0], R8 ;  /* 0x000cf00801007387 */ /* 0x0023e80000100a00 */
[----:B------:R2:W-:Y:S04]  /*3c920*/  STL.64 [R1+0xcf8], R10 ;  /* 0x000cf80a01007387 */ /* 0x0005e80000100a00 */
[----:B------:R-:W3:Y:S04]  /*3c930*/  LDL.LU R20, [R1+0x5f0] ;  /* 0x0005f00001147983 */ /* 0x000ee80000300800 */
[----:B------:R-:W3:Y:S04]  /*3c940*/  LDL.LU R21, [R1+0x5f4] ;  /* 0x0005f40001157983 */ /* 0x000ee80000300800 */
[----:B------:R-:W3:Y:S01]  /*3c950*/  LDL.LU R22, [R1+0x610] ;  /* 0x0006100001167983 */ /* 0x000ee20000300800 */
[----:B-1----:R-:W-:-:S03]  /*3c960*/  IMAD.MOV.U32 R8, RZ, RZ, R208 ;  /* 0x000000ffff087224 */ /* 0x002fc600078e00d0 */
[----:B------:R-:W3:Y:S01]  /*3c970*/  LDL.LU R23, [R1+0x614] ;  /* 0x0006140001177983 */ /* 0x000ee20000300800 */
[----:B------:R-:W-:-:S03]  /*3c980*/  IMAD.MOV.U32 R9, RZ, RZ, R209 ;  /* 0x000000ffff097224 */ /* 0x000fc600078e00d1 */
[----:B------:R-:W4:Y:S01]  /*3c990*/  LDL.LU R16, [R1+0x5f8] ;  /* 0x0005f80001107983 */ /* 0x000f220000300800 */
[----:B--2---:R-:W-:Y:S02]  /*3c9a0*/  IMAD.MOV.U32 R10, RZ, RZ, R228 ;  /* 0x000000ffff0a7224 */ /* 0x004fe400078e00e4 */
[----:B------:R-:W-:Y:S01]  /*3c9b0*/  IMAD.MOV.U32 R11, RZ, RZ, R229 ;  /* 0x000000ffff0b7224 */ /* 0x000fe200078e00e5 */
[----:B------:R-:W4:Y:S01]  /*3c9c0*/  LDL.LU R17, [R1+0x5fc] ;  /* 0x0005fc0001117983 */ /* 0x000f220000300800 */
[----:B------:R-:W-:-:S03]  /*3c9d0*/  IMAD.MOV.U32 R228, RZ, RZ, R210 ;  /* 0x000000ffffe47224 */ /* 0x000fc600078e00d2 */
[----:B------:R-:W4:Y:S01]  /*3c9e0*/  LDL.LU R18, [R1+0x618] ;  /* 0x0006180001127983 */ /* 0x000f220000300800 */
[----:B------:R-:W-:-:S03]  /*3c9f0*/  IMAD.MOV.U32 R229, RZ, RZ, R211 ;  /* 0x000000ffffe57224 */ /* 0x000fc600078e00d3 */
[----:B------:R-:W4:Y:S04]  /*3ca00*/  LDL.LU R19, [R1+0x61c] ;  /* 0x00061c0001137983 */ /* 0x000f280000300800 */
[----:B------:R-:W2:Y:S04]  /*3ca10*/  LDL.LU R12, [R1+0x310] ;  /* 0x00031000010c7983 */ /* 0x000ea80000300800 */
[----:B------:R1:W-:Y:S04]  /*3ca20*/  STS.128 [R25], R4 ;  /* 0x0000000419007388 */ /* 0x0003e80000000c00 */
[----:B------:R-:W2:Y:S04]  /*3ca30*/  LDL.LU R13, [R1+0x314] ;  /* 0x00031400010d7983 */ /* 0x000ea80000300800 */
[----:B------:R-:W-:Y:S04]  /*3ca40*/  STS.128 [R25+0x80], R148 ;  /* 0x0000809419007388 */ /* 0x000fe80000000c00 */
[----:B------:R-:W2:Y:S01]  /*3ca50*/  LDL.LU R14, [R1+0x330] ;  /* 0x00033000010e7983 */ /* 0x000ea20000300800 */
[----:B-1----:R-:W-:-:S03]  /*3ca60*/  IMAD.MOV.U32 R4, RZ, RZ, R220 ;  /* 0x000000ffff047224 */ /* 0x002fc600078e00dc */
[----:B------:R1:W-:Y:S01]  /*3ca70*/  STS.128 [R25+0x100], R8 ;  /* 0x0001000819007388 */ /* 0x0003e20000000c00 */
[----:B------:R-:W-:Y:S02]  /*3ca80*/  IMAD.MOV.U32 R5, RZ, RZ, R221 ;  /* 0x000000ffff057224 */ /* 0x000fe400078e00dd */
[----:B------:R-:W-:Y:S01]  /*3ca90*/  IMAD.MOV.U32 R6, RZ, RZ, R224 ;  /* 0x000000ffff067224 */ /* 0x000fe200078e00e0 */
[----:B------:R-:W2:Y:S01]  /*3caa0*/  LDL.LU R15, [R1+0x334] ;  /* 0x00033400010f7983 */ /* 0x000ea20000300800 */
[----:B------:R-:W-:-:S03]  /*3cab0*/  IMAD.MOV.U32 R7, RZ, RZ, R225 ;  /* 0x000000ffff077224 */ /* 0x000fc600078e00e1 */
[----:B------:R-:W-:Y:S04]  /*3cac0*/  STS.128 [R25+0x180], R228 ;  /* 0x000180e419007388 */ /* 0x000fe80000000c00 */
        /* <DEDUP_REMOVED lines=10> */
[----:B------:R-:W-:-:S05]  /*3cb70*/  IMAD.MOV.U32 R225, RZ, RZ, R223 ;  /* 0x000000ffffe17224 */ /* 0x000fca00078e00df */
[----:B------:R-:W-:Y:S04]  /*3cb80*/  STS.128 [R25+0x280], R224 ;  /* 0x000280e019007388 */ /* 0x000fe80000000c00 */
[----:B---3--:R1:W-:Y:S04]  /*3cb90*/  STS.128 [R25+0x300], R20 ;  /* 0x0003001419007388 */ /* 0x0083e80000000c00 */
[----:B-1----:R-:W3:Y:S04]  /*3cba0*/  LDL.LU R20, [R1+0x6f8] ;  /* 0x0006f80001147983 */ /* 0x002ee80000300800 */
[----:B------:R-:W3:Y:S04]  /*3cbb0*/  LDL.LU R21, [R1+0x6fc] ;  /* 0x0006fc0001157983 */ /* 0x000ee80000300800 */
[----:B------:R-:W3:Y:S04]  /*3cbc0*/  LDL.LU R22, [R1+0x738] ;  /* 0x0007380001167983 */ /* 0x000ee80000300800 */
[----:B----4-:R1:W-:Y:S04]  /*3cbd0*/  STS.128 [R25+0x380], R16 ;  /* 0x0003801019007388 */ /* 0x0103e80000000c00 */
[----:B------:R-:W3:Y:S04]  /*3cbe0*/  LDL.LU R23, [R1+0x73c] ;  /* 0x00073c0001177983 */ /* 0x000ee80000300800 */
[----:B-1----:R-:W4:Y:S04]  /*3cbf0*/  LDL.LU R18, [R1+0x430] ;  /* 0x0004300001127983 */ /* 0x002f280000300800 */
[----:B--2---:R1:W-:Y:S04]  /*3cc00*/  STS.128 [R25+0x400], R12 ;  /* 0x0004000c19007388 */ /* 0x0043e80000000c00 */
[----:B------:R-:W4:Y:S04]  /*3cc10*/  LDL.LU R19, [R1+0x434] ;  /* 0x0004340001137983 */ /* 0x000f280000300800 */
[----:B-1----:R-:W2:Y:S04]  /*3cc20*/  LDL.LU R14, [R1+0x438] ;  /* 0x00043800010e7983 */ /* 0x002ea80000300800 */
[----:B------:R-:W2:Y:S04]  /*3cc30*/  LDL.LU R15, [R1+0x43c] ;  /* 0x00043c00010f7983 */ /* 0x000ea80000300800 */
[----:B------:R1:W-:Y:S04]  /*3cc40*/  STS.128 [R25+0x480], R8 ;  /* 0x0004800819007388 */ /* 0x0003e80000000c00 */
        /* <DEDUP_REMOVED lines=12> */
[----:B------:R-:W-:Y:S01]  /*3cd10*/  IMAD.MOV.U32 R13, RZ, RZ, R243 ;  /* 0x000000ffff0d7224 */ /* 0x000fe200078e00f3 */
[----:B---3--:R-:W-:Y:S04]  /*3cd20*/  STS.128 [R25+0x580], R20 ;  /* 0x0005801419007388 */ /* 0x008fe80000000c00 */
[----:B----4-:R-:W-:Y:S04]  /*3cd30*/  STS.128 [R25+0x600], R16 ;  /* 0x0006001019007388 */ /* 0x010fe80000000c00 */
[----:B--2---:R-:W-:Y:S04]  /*3cd40*/  STS.128 [R25+0x680], R12 ;  /* 0x0006800c19007388 */ /* 0x004fe80000000c00 */
[----:B------:R-:W-:Y:S04]  /*3cd50*/  STS.128 [R25+0x700], R8 ;  /* 0x0007000819007388 */ /* 0x000fe80000000c00 */
[----:B------:R1:W-:Y:S04]  /*3cd60*/  STS.128 [R25+0x780], R4 ;  /* 0x0007800419007388 */ /* 0x0003e80000000c00 */
[----:B------:R-:W-:Y:S06]  /*3cd70*/  BAR.SYNC.DEFER_BLOCKING 0x0 ;  /* 0x0000000000007b1d */ /* 0x000fec0000010000 */
[----:B-1----:R-:W3:Y:S04]  /*3cd80*/  LDL.LU R4, [R1+0xf00] ;  /* 0x000f000001047983 */ /* 0x002ee80000300800 */
[----:B------:R-:W3:Y:S04]  /*3cd90*/  LDL.LU R5, [R1+0xf04] ;  /* 0x000f040001057983 */ /* 0x000ee80000300800 */
[----:B------:R-:W3:Y:S04]  /*3cda0*/  LDL.LU R6, [R1+0xee0] ;  /* 0x000ee00001067983 */ /* 0x000ee80000300800 */
[----:B------:R-:W3:Y:S04]  /*3cdb0*/  LDL.LU R7, [R1+0xee4] ;  /* 0x000ee40001077983 */ /* 0x000ee80000300800 */
[----:B------:R-:W1:Y:S04]  /*3cdc0*/  LDS.128 R8, [R0] ;  /* 0x0000000000087984 */ /* 0x000e680000000c00 */
[----:B------:R-:W3:Y:S04]  /*3cdd0*/  LDS.128 R16, [R0+0x800] ;  /* 0x0008000000107984 */ /* 0x000ee80000000c00 */
[----:B------:R-:W4:Y:S04]  /*3cde0*/  LDS.128 R12, [R0+0x1000] ;  /* 0x00100000000c7984 */ /* 0x000f280000000c00 */
[----:B-1----:R-:W-:Y:S04]  /*3cdf0*/  STL.64 [R1+0x140], R8 ;  /* 0x0001400801007387 */ /* 0x002fe80000100a00 */
[----:B------:R-:W-:Y:S04]  /*3ce00*/  STL.64 [R1+0x148], R10 ;  /* 0x0001480a01007387 */ /* 0x000fe80000100a00 */
[----:B------:R-:W1:Y:S04]  /*3ce10*/  LDS.128 R8, [R0+0x1800] ;  /* 0x0018000000087984 */ /* 0x000e680000000c00 */
[----:B---3--:R-:W-:Y:S04]  /*3ce20*/  STL.64 [R1+0x310], R16 ;  /* 0x0003101001007387 */ /* 0x008fe80000100a00 */
[----:B------:R-:W-:Y:S04]  /*3ce30*/  STL.64 [R1+0x318], R18 ;  /* 0x0003181201007387 */ /* 0x000fe80000100a00 */
[----:B------:R-:W3:Y:S04]  /*3ce40*/  LDS.128 R16, [R24] ;  /* 0x0000000018107984 */ /* 0x000ee80000000c00 */
[----:B----4-:R-:W-:Y:S04]  /*3ce50*/  STL.64 [R1+0x570], R12 ;  /* 0x0005700c01007387 */ /* 0x010fe80000100a00 */
[----:B------:R-:W-:Y:S04]  /*3ce60*/  STL.64 [R1+0x578], R14 ;  /* 0x0005780e01007387 */ /* 0x000fe80000100a00 */
[----:B------:R-:W4:Y:S04]  /*3ce70*/  LDS.128 R12, [R24+0x800] ;  /* 0x00080000180c7984 */ /* 0x000f280000000c00 */
[----:B-1----:R-:W-:Y:S04]  /*3ce80*/  STL.64 [R1+0x6f0], R8 ;  /* 0x0006f00801007387 */ /* 0x002fe80000100a00 */
[----:B------:R-:W-:Y:S04]  /*3ce90*/  STL.64 [R1+0x6f8], R10 ;  /* 0x0006f80a01007387 */ /* 0x000fe80000100a00 */
[----:B------:R-:W1:Y:S04]  /*3cea0*/  LDS.128 R8, [R24+0x1000] ;  /* 0x0010000018087984 */ /* 0x000e680000000c00 */
[----:B---3--:R-:W-:Y:S04]  /*3ceb0*/  STL.64 [R1+0x150], R16 ;  /* 0x0001501001007387 */ /* 0x008fe80000100a00 */
[----:B------:R-:W-:Y:S04]  /*3cec0*/  STL.64 [R1+0x158], R18 ;  /* 0x0001581201007387 */ /* 0x000fe80000100a00 */
[----:B------:R-:W3:Y:S04]  /*3ced0*/  LDS.128 R16, [R24+0x1800] ;  /* 0x0018000018107984 */ /* 0x000ee80000000c00 */
[----:B----4-:R-:W-:Y:S04]  /*3cee0*/  STL.64 [R1+0x330], R12 ;  /* 0x0003300c01007387 */ /* 0x010fe80000100a00 */
[----:B------:R-:W-:Y:S04]  /*3cef0*/  STL.64 [R1+0x338], R14 ;  /* 0x0003380e01007387 */ /* 0x000fe80000100a00 */
[----:B------:R-:W4:Y:S04]  /*3cf00*/  LDS.128 R12, [R3] ;  /* 0x00000000030c7984 */ /* 0x000f280000000c00 */
        /* <DEDUP_REMOVED lines=8> */
[----:B------:R-:W4:Y:S04]  /*3cf90*/  LDS.128 R12, [R3+0x1800] ;  /* 0x00180000030c7984 */ /* 0x000f280000000c00 */
[----:B-1----:R-:W-:Y:S04]  /*3cfa0*/  STL.64 [R1+0x430], R8 ;  /* 0x0004300801007387 */ /* 0x002fe80000100a00 */
[----:B------:R-:W-:Y:S04]  /*3cfb0*/  STL.64 [R1+0x438], R10 ;  /* 0x0004380a01007387 */ /* 0x000fe80000100a00 */
[----:B------:R-:W1:Y:S04]  /*3cfc0*/  LDS.128 R8, [R252] ;  /* 0x00000000fc087984 */ /* 0x000e680000000c00 */
        /* <DEDUP_REMOVED lines=8> */
[----:B------:R-:W1:Y:S04]  /*3d050*/  LDS.128 R8, [R252+0x1800] ;  /* 0x00180000fc087984 */ /* 0x000e680000000c00 */
[----:B------:R-:W-:Y:S06]  /*3d060*/  BAR.SYNC.DEFER_BLOCKING 0x0 ;  /* 0x0000000000007b1d */ /* 0x000fec0000010000 */
[----:B---3--:R3:W-:Y:S04]  /*3d070*/  STL.64 [R1+0x4a0], R16 ;  /* 0x0004a01001007387 */ /* 0x0087e80000100a00 */
[----:B------:R1:W-:Y:S04]  /*3d080*/  STL.64 [R1+0x4a8], R18 ;  /* 0x0004a81201007387 */ /* 0x0003e80000100a00 */
[----:B----4-:R4:W-:Y:S04]  /*3d090*/  STL.64 [R1+0x610], R12 ;  /* 0x0006100c01007387 */ /* 0x0109e80000100a00 */
[----:B------:R1:W-:Y:S04]  /*3d0a0*/  STL.64 [R1+0x618], R14 ;  /* 0x0006180e01007387 */ /* 0x0003e80000100a00 */
[----:B-1----:R1:W-:Y:S04]  /*3d0b0*/  STL.64 [R1+0x810], R8 ;  /* 0x0008100801007387 */ /* 0x0023e80000100a00 */
[----:B------:R1:W-:Y:S04]  /*3d0c0*/  STL.64 [R1+0x818], R10 ;  /* 0x0008180a01007387 */ /* 0x0003e80000100a00 */
[----:B------:R-:W2:Y:S04]  /*3d0d0*/  LDL.LU R20, [R1+0xf08] ;  /* 0x000f080001147983 */ /* 0x000ea80000300800 */
[----:B------:R-:W2:Y:S04]  /*3d0e0*/  LDL.LU R21, [R1+0xf0c] ;  /* 0x000f0c0001157983 */ /* 0x000ea80000300800 */
[----:B------:R-:W2:Y:S04]  /*3d0f0*/  LDL.LU R22, [R1+0xee8] ;  /* 0x000ee80001167983 */ /* 0x000ea80000300800 */
[----:B------:R-:W2:Y:S04]  /*3d100*/  LDL.LU R23, [R1+0xeec] ;  /* 0x000eec0001177983 */ /* 0x000ea80000300800 */
[----:B---3--:R-:W3:Y:S04]  /*3d110*/  LDL.LU R16, [R1+0xcb0] ;  /* 0x000cb00001107983 */ /* 0x008ee80000300800 */
[----:B------:R-:W3:Y:S04]  /*3d120*/  LDL.LU R17, [R1+0xcb4] ;  /* 0x000cb40001117983 */ /* 0x000ee80000300800 */
[----:B------:R-:W3:Y:S04]  /*3d130*/  LDL.LU R18, [R1+0xca0] ;  /* 0x000ca00001127983 */ /* 0x000ee80000300800 */
[----:B------:R-:W3:Y:S04]  /*3d140*/  LDL.LU R19, [R1+0xca4] ;  /* 0x000ca40001137983 */ /* 0x000ee80000300800 */
[----:B----4-:R-:W4:Y:S04]  /*3d150*/  LDL.LU R12, [R1+0xcb8] ;  /* 0x000cb800010c7983 */ /* 0x010f280000300800 */
[----:B------:R-:W4:Y:S04]  /*3d160*/  LDL.LU R13, [R1+0xcbc] ;  /* 0x000cbc00010d7983 */ /* 0x000f280000300800 */
[----:B------:R-:W4:Y:S04]  /*3d170*/  LDL.LU R14, [R1+0xca8] ;  /* 0x000ca800010e7983 */ /* 0x000f280000300800 */
[----:B------:R-:W4:Y:S04]  /*3d180*/  LDL.LU R15, [R1+0xcac] ;  /* 0x000cac00010f7983 */ /* 0x000f280000300800 */
[----:B-1----:R-:W4:Y:S04]  /*3d190*/  LDL.LU R8, [R1+0xbb0] ;  /* 0x000bb00001087983 */ /* 0x002f280000300800 */
[----:B------:R-:W4:Y:S04]  /*3d1a0*/  LDL.LU R9, [R1+0xbb4] ;  /* 0x000bb40001097983 */ /* 0x000f280000300800 */
[----:B------:R-:W4:Y:S04]  /*3d1b0*/  LDL.LU R10, [R1+0xba0] ;  /* 0x000ba000010a7983 */ /* 0x000f280000300800 */
[----:B------:R1:W-:Y:S04]  /*3d1c0*/  STS.128 [R25], R4 ;  /* 0x0000000419007388 */ /* 0x0003e80000000c00 */
[----:B------:R-:W4:Y:S04]  /*3d1d0*/  LDL.LU R11, [R1+0xba4] ;  /* 0x000ba400010b7983 */ /* 0x000f280000300800 */
[----:B-1----:R-:W4:Y:S04]  /*3d1e0*/  LDL.LU R4, [R1+0xbb8] ;  /* 0x000bb80001047983 */ /* 0x002f280000300800 */
[----:B------:R-:W4:Y:S04]  /*3d1f0*/  LDL.LU R5, [R1+0xbbc] ;  /* 0x000bbc0001057983 */ /* 0x000f280000300800 */
[----:B------:R-:W4:Y:S04]  /*3d200*/  LDL.LU R6, [R1+0xba8] ;  /* 0x000ba80001067983 */ /* 0x000f280000300800 */
[----:B------:R-:W4:Y:S04]  /*3d210*/  LDL.LU R7, [R1+0xbac] ;  /* 0x000bac0001077983 */ /* 0x000f280000300800 */
[----:B--2---:R1:W-:Y:S04]  /*3d220*/  STS.128 [R25+0x80], R20 ;  /* 0x0000801419007388 */ /* 0x0043e80000000c00 */
[----:B-1----:R-:W2:Y:S04]  /*3d230*/  LDL.LU R20, [R1+0xaa0] ;  /* 0x000aa00001147983 */ /* 0x002ea80000300800 */
[----:B------:R-:W2:Y:S04]  /*3d240*/  LDL.LU R21, [R1+0xaa4] ;  /* 0x000aa40001157983 */ /* 0x000ea80000300800 */
[----:B------:R-:W2:Y:S04]  /*3d250*/  LDL.LU R22, [R1+0xa80] ;  /* 0x000a800001167983 */ /* 0x000ea80000300800 */
[----:B---3--:R1:W-:Y:S04]  /*3d260*/  STS.128 [R25+0x100], R16 ;  /* 0x0001001019007388 */ /* 0x0083e80000000c00 */
[----:B------:R-:W2:Y:S04]  /*3d270*/  LDL.LU R23, [R1+0xa84] ;  /* 0x000a840001177983 */ /* 0x000ea80000300800 */
[----:B----4-:R3:W-:Y:S04]  /*3d280*/  STS.128 [R25+0x180], R12 ;  /* 0x0001800c19007388 */ /* 0x0107e80000000c00 */
[----:B-1----:R-:W4:Y:S04]  /*3d290*/  LDL.LU R16, [R1+0xaa8] ;  /* 0x000aa80001107983 */ /* 0x002f280000300800 */
[----:B------:R-:W4:Y:S04]  /*3d2a0*/  LDL.LU R17, [R1+0xaac] ;  /* 0x000aac0001117983 */ /* 0x000f280000300800 */
[----:B------:R-:W4:Y:S04]  /*3d2b0*/  LDL.LU R18, [R1+0xa88] ;  /* 0x000a880001127983 */ /* 0x000f280000300800 */
[----:B------:R-:W4:Y:S04]  /*3d2c0*/  LDL.LU R19, [R1+0xa8c] ;  /* 0x000a8c0001137983 */ /* 0x000f280000300800 */
[----:B---3--:R-:W3:Y:S04]  /*3d2d0*/  LDL.LU R12, [R1+0x980] ;  /* 0x00098000010c7983 */ /* 0x008ee80000300800 */
[----:B------:R-:W3:Y:S04]  /*3d2e0*/  LDL.LU R13, [R1+0x984] ;  /* 0x00098400010d7983 */ /* 0x000ee80000300800 */
[----:B------:R-:W3:Y:S04]  /*3d2f0*/  LDL.LU R14, [R1+0x970] ;  /* 0x00097000010e7983 */ /* 0x000ee80000300800 */
[----:B------:R1:W-:Y:S04]  /*3d300*/  STS.128 [R25+0x200], R8 ;  /* 0x0002000819007388 */ /* 0x0003e80000000c00 */
[----:B------:R-:W3:Y:S04]  /*3d310*/  LDL.LU R15, [R1+0x974] ;  /* 0x00097400010f7983 */ /* 0x000ee80000300800 */
[----:B------:R1:W-:Y:S04]  /*3d320*/  STS.128 [R25+0x280], R4 ;  /* 0x0002800419007388 */ /* 0x0003e80000000c00 */
        /* <DEDUP_REMOVED lines=8> */
[----:B--2---:R1:W-:Y:S04]  /*3d3b0*/  STS.128 [R25+0x300], R20 ;  /* 0x0003001419007388 */ /* 0x0043e80000000c00 */
[----:B-1----:R-:W2:Y:S04]  /*3d3c0*/  LDL.LU R20, [R1+0x468] ;  /* 0x0004680001147983 */ /* 0x002ea80000300800 */
[----:B------:R-:W2:Y:S04]  /*3d3d0*/  LDL.LU R21, [R1+0x46c] ;  /* 0x00046c0001157983 */ /* 0x000ea80000300800 */
[----:B------:R-:W2:Y:S04]  /*3d3e0*/  LDL.LU R22, [R1+0x328] ;  /* 0x0003280001167983 */ /* 0x000ea80000300800 */
[----:B----4-:R1:W-:Y:S04]  /*3d3f0*/  STS.128 [R25+0x380], R16 ;  /* 0x0003801019007388 */ /* 0x0103e80000000c00 */
[----:B------:R-:W2:Y:S04]  /*3d400*/  LDL.LU R23, [R1+0x32c] ;  /* 0x00032c0001177983 */ /* 0x000ea80000300800 */
[----:B-1----:R-:W4:Y:S04]  /*3d410*/  LDL.LU R16, [R1+0xc0] ;  /* 0x0000c00001107983 */ /* 0x002f280000300800 */
[----:B------:R-:W4:Y:S04]  /*3d420*/  LDL.LU R17, [R1+0xc4] ;  /* 0x0000c40001117983 */ /* 0x000f280000300800 */
[----:B------:R-:W4:Y:S04]  /*3d430*/  LDL.LU R18, [R1+0xb0] ;  /* 0x0000b00001127983 */ /* 0x000f280000300800 */
[----:B---3--:R1:W-:Y:S04]  /*3d440*/  STS.128 [R25+0x400], R12 ;  /* 0x0004000c19007388 */ /* 0x0083e80000000c00 */
[----:B------:R-:W4:Y:S04]  /*3d450*/  LDL.LU R19, [R1+0xb4] ;  /* 0x0000b40001137983 */ /* 0x000f280000300800 */
[----:B------:R3:W-:Y:S04]  /*3d460*/  STS.128 [R25+0x480], R8 ;  /* 0x0004800819007388 */ /* 0x0007e80000000c00 */
        /* <DEDUP_REMOVED lines=9> */
[----:B-1----:R-:W3:Y:S04]  /*3d500*/  LDL.LU R4, [R1+0x138] ;  /* 0x0001380001047983 */ /* 0x002ee80000300800 */
[----:B------:R-:W3:Y:S04]  /*3d510*/  LDL.LU R5, [R1+0x13c] ;  /* 0x00013c0001057983 */ /* 0x000ee80000300800 */
[----:B------:R-:W3:Y:S04]  /*3d520*/  LDL.LU R6, [R1+0x118] ;  /* 0x0001180001067983 */ /* 0x000ee80000300800 */
[----:B------:R-:W3:Y:S04]  /*3d530*/  LDL.LU R7, [R1+0x11c] ;  /* 0x00011c0001077983 */ /* 0x000ee80000300800 */
[----:B--2---:R-:W-:Y:S04]  /*3d540*/  STS.128 [R25+0x580], R20 ;  /* 0x0005801419007388 */ /* 0x004fe80000000c00 */
[----:B----4-:R-:W-:Y:S04]  /*3d550*/  STS.128 [R25+0x600], R16 ;  /* 0x0006001019007388 */ /* 0x010fe80000000c00 */
[----:B------:R-:W-:Y:S04]  /*3d560*/  STS.128 [R25+0x680], R12 ;  /* 0x0006800c19007388 */ /* 0x000fe80000000c00 */
[----:B---3--:R-:W-:Y:S04]  /*3d570*/  STS.128 [R25+0x700], R8 ;  /* 0x0007000819007388 */ /* 0x008fe80000000c00 */
[----:B------:R-:W-:Y:S04]  /*3d580*/  STS.128 [R25+0x780], R4 ;  /* 0x0007800419007388 */ /* 0x000fe80000000c00 */
        /* <DEDUP_REMOVED lines=43> */
[----:B--2---:R-:W-:Y:S01]  /*3d840*/  STL.64 [R1+0xbb0], R16 ;  /* 0x000bb01001007387 */ /* 0x004fe20000100a00 */
[----:B------:R-:W-:-:S03]  /*3d850*/  IMAD.MOV.U32 R4, RZ, RZ, R152 ;  /* 0x000000ffff047224 */ /* 0x000fc600078e0098 */
[----:B------:R-:W-:Y:S01]  /*3d860*/  STL.64 [R1+0xbb8], R18 ;  /* 0x000bb81201007387 */ /* 0x000fe20000100a00 */
[----:B------:R-:W-:Y:S02]  /*3d870*/  IMAD.MOV.U32 R5, RZ, RZ, R153 ;  /* 0x000000ffff057224 */ /* 0x000fe400078e0099 */
[----:B------:R-:W-:Y:S02]  /*3d880*/  IMAD.MOV.U32 R6, RZ, RZ, R156 ;  /* 0x000000ffff067224 */ /* 0x000fe400078e009c */
[----:B------:R-:W-:Y:S01]  /*3d890*/  IMAD.MOV.U32 R7, RZ, RZ, R157 ;  /* 0x000000ffff077224 */ /* 0x000fe200078e009d */
[----:B------:R-:W-:Y:S06]  /*3d8a0*/  BAR.SYNC.DEFER_BLOCKING 0x0 ;  /* 0x0000000000007b1d */ /* 0x000fec0000010000 */
[----:B---3--:R-:W-:Y:S04]  /*3d8b0*/  STL.64 [R1+0xd20], R12 ;  /* 0x000d200c01007387 */ /* 0x008fe80000100a00 */
[----:B------:R-:W-:Y:S04]  /*3d8c0*/  STL.64 [R1+0xd28], R14 ;  /* 0x000d280e01007387 */ /* 0x000fe80000100a00 */
[----:B-1----:R1:W-:Y:S04]  /*3d8d0*/  STL.64 [R1+0xd60], R8 ;  /* 0x000d600801007387 */ /* 0x0023e80000100a00 */
[----:B------:R2:W-:Y:S04]  /*3d8e0*/  STL.64 [R1+0xd68], R10 ;  /* 0x000d680a01007387 */ /* 0x0005e80000100a00 */
[----:B------:R3:W-:Y:S04]  /*3d8f0*/  STS.128 [R25], R4 ;  /* 0x0000000419007388 */ /* 0x0007e80000000c00 */
[----:B-1----:R-:W4:Y:S04]  /*3d900*/  LDL.LU R8, [R1+0x120] ;  /* 0x0001200001087983 */ /* 0x002f280000300800 */
[----:B------:R-:W4:Y:S04]  /*3d910*/  LDL.LU R9, [R1+0x124] ;  /* 0x0001240001097983 */ /* 0x000f280000300800 */
[----:B--2---:R-:W4:Y:S04]  /*3d920*/  LDL.LU R10, [R1+0x170] ;  /* 0x00017000010a7983 */ /* 0x004f280000300800 */
[----:B------:R-:W4:Y:S04]  /*3d930*/  LDL.LU R11, [R1+0x174] ;  /* 0x00017400010b7983 */ /* 0x000f280000300800 */
[----:B---3--:R-:W2:Y:S04]  /*3d940*/  LDL.LU R4, [R1+0x128] ;  /* 0x0001280001047983 */ /* 0x008ea80000300800 */
[----:B------:R-:W2:Y:S04]  /*3d950*/  LDL.LU R5, [R1+0x12c] ;  /* 0x00012c0001057983 */ /* 0x000ea80000300800 */
[----:B------:R-:W2:Y:S04]  /*3d960*/  LDL.LU R6, [R1+0x178] ;  /* 0x0001780001067983 */ /* 0x000ea80000300800 */
[----:B------:R-:W2:Y:S01]  /*3d970*/  LDL.LU R7, [R1+0x17c] ;  /* 0x00017c0001077983 */ /* 0x000ea20000300800 */
[----:B------:R-:W-:-:S02]  /*3d980*/  IMAD.MOV.U32 R156, RZ, RZ, R154 ;  /* 0x000000ffff9c7224 */ /* 0x000fc400078e009a */
        /* <DEDUP_REMOVED lines=8> */
[----:B------:R-:W-:-:S03]  /*3da10*/  IMAD.MOV.U32 R216, RZ, RZ, R214 ;  /* 0x000000ffffd87224 */ /* 0x000fc600078e00d6 */
[----:B------:R-:W3:Y:S01]  /*3da20*/  LDL.LU R23, [R1+0x634] ;  /* 0x0006340001177983 */ /* 0x000ee20000300800 */
[----:B------:R-:W-:-:S03]  /*3da30*/  IMAD.MOV.U32 R217, RZ, RZ, R215 ;  /* 0x000000ffffd97224 */ /* 0x000fc600078e00d7 */
[----:B------:R-:W3:Y:S04]  /*3da40*/  LDL.LU R16, [R1+0x628] ;  /* 0x0006280001107983 */ /* 0x000ee80000300800 */
[----:B------:R-:W3:Y:S04]  /*3da50*/  LDL.LU R17, [R1+0x62c] ;  /* 0x00062c0001117983 */ /* 0x000ee80000300800 */
[----:B------:R-:W-:Y:S04]  /*3da60*/  STS.128 [R25+0x80], R156 ;  /* 0x0000809c19007388 */ /* 0x000fe80000000c00 */
[----:B------:R-:W3:Y:S04]  /*3da70*/  LDL.LU R18, [R1+0x638] ;  /* 0x0006380001127983 */ /* 0x000ee80000300800 */
[----:B------:R1:W-:Y:S04]  /*3da80*/  STS.128 [R25+0x100], R12 ;  /* 0x0001000c19007388 */ /* 0x0003e80000000c00 */
[----:B------:R-:W3:Y:S04]  /*3da90*/  LDL.LU R19, [R1+0x63c] ;  /* 0x00063c0001137983 */ /* 0x000ee80000300800 */
[----:B------:R-:W-:Y:S04]  /*3daa0*/  STS.128 [R25+0x180], R216 ;  /* 0x000180d819007388 */ /* 0x000fe80000000c00 */
        /* <DEDUP_REMOVED lines=13> */
[----:B------:R-:W2:Y:S04]  /*3db80*/  LDL.LU R7, [R1+0x754] ;  /* 0x0007540001077983 */ /* 0x000ea80000300800 */
[----:B---3--:R1:W-:Y:S04]  /*3db90*/  STS.128 [R25+0x300], R20 ;  /* 0x0003001419007388 */ /* 0x0083e80000000c00 */
[----:B------:R3:W-:Y:S04]  /*3dba0*/  STS.128 [R25+0x380], R16 ;  /* 0x0003801019007388 */ /* 0x0007e80000000c00 */
[----:B-1----:R-:W2:Y:S04]  /*3dbb0*/  LDL.LU R20, [R1+0x748] ;  /* 0x0007480001147983 */ /* 0x002ea80000300800 */
[----:B------:R-:W2:Y:S04]  /*3dbc0*/  LDL.LU R21, [R1+0x74c] ;  /* 0x00074c0001157983 */ /* 0x000ea80000300800 */
[----:B------:R-:W2:Y:S04]  /*3dbd0*/  LDL.LU R22, [R1+0x758] ;  /* 0x0007580001167983 */ /* 0x000ea80000300800 */
[----:B------:R-:W2:Y:S04]  /*3dbe0*/  LDL.LU R23, [R1+0x75c] ;  /* 0x00075c0001177983 */ /* 0x000ea80000300800 */
        /* <DEDUP_REMOVED lines=19> */
[----:B------:R-:W-:Y:S04]  /*3dd20*/  STS.128 [R25+0x580], R20 ;  /* 0x0005801419007388 */ /* 0x000fe80000000c00 */
[----:B---3--:R-:W-:Y:S04]  /*3dd30*/  STS.128 [R25+0x600], R16 ;  /* 0x0006001019007388 */ /* 0x008fe80000000c00 */
[----:B------:R-:W-:Y:S04]  /*3dd40*/  STS.128 [R25+0x680], R12 ;  /* 0x0006800c19007388 */ /* 0x000fe80000000c00 */
[----:B----4-:R-:W-:Y:S04]  /*3dd50*/  STS.128 [R25+0x700], R8 ;  /* 0x0007000819007388 */ /* 0x010fe80000000c00 */
[----:B--2---:R1:W-:Y:S04]  /*3dd60*/  STS.128 [R25+0x780], R4 ;  /* 0x0007800419007388 */ /* 0x0043e80000000c00 */
        /* <DEDUP_REMOVED lines=513> */
[----:B-1----:R-:W4:Y:S04]  /*3fd80*/  LDL.LU R4, [R1+0xe70] ;  /* 0x000e700001047983 */ /* 0x002f280000300800 */
[----:B------:R-:W4:Y:S04]  /*3fd90*/  LDL.LU R5, [R1+0xe74] ;  /* 0x000e740001057983 */ /* 0x000f280000300800 */
[----:B------:R-:W4:Y:S04]  /*3fda0*/  LDL.LU R6, [R1+0xe60] ;  /* 0x000e600001067983 */ /* 0x000f280000300800 */
[----:B------:R-:W1:Y:S04]  /*3fdb0*/  LDS.128 R8, [R0] ;  /* 0x0000000000087984 */ /* 0x000e680000000c00 */
[----:B------:R-:W3:Y:S04]  /*3fdc0*/  LDS.128 R16, [R0+0x800] ;  /* 0x0008000000107984 */ /* 0x000ee80000000c00 */
[----:B------:R-:W4:Y:S04]  /*3fdd0*/  LDL.LU R7, [R1+0xe64] ;  /* 0x000e640001077983 */ /* 0x000f280000300800 */
        /* <DEDUP_REMOVED lines=40> */
[----:B---3--:R3:W-:Y:S04]  /*40060*/  STL.64 [R1+0x390], R16 ;  /* 0x0003901001007387 */ /* 0x0087e80000100a00 */
[----:B------:R1:W-:Y:S04]  /*40070*/  STL.64 [R1+0x398], R18 ;  /* 0x0003981201007387 */ /* 0x0003e80000100a00 */
[----:B------:R-:W-:Y:S06]  /*40080*/  BAR.SYNC.DEFER_BLOCKING 0x0 ;  /* 0x0000000000007b1d */ /* 0x000fec0000010000 */
        /* <DEDUP_REMOVED lines=19> */
[----:B------:R-:W4:Y:S04]  /*401c0*/  LDL.LU R11, [R1+0xb34] ;  /* 0x000b3400010b7983 */ /* 0x000f280000300800 */
[----:B------:R1:W-:Y:S04]  /*401d0*/  STS.128 [R25], R4 ;  /* 0x0000000419007388 */ /* 0x0003e80000000c00 */
        /* <DEDUP_REMOVED lines=24> */
[----:B------:R1:W-:Y:S04]  /*40360*/  STS.128 [R25+0x280], R4 ;  /* 0x0002800419007388 */ /* 0x0003e80000000c00 */
[----:B-1----:R-:W3:Y:S04]  /*40370*/  LDL.LU R4, [R1+0x270] ;  /* 0x0002700001047983 */ /* 0x002ee80000300800 */
[----:B------:R-:W3:Y:S04]  /*40380*/  LDL.LU R5, [R1+0x274] ;  /* 0x0002740001057983 */ /* 0x000ee80000300800 */
[----:B------:R-:W3:Y:S04]  /*40390*/  LDL.LU R6, [R1+0x250] ;  /* 0x0002500001067983 */ /* 0x000ee80000300800 */
[----:B------:R-:W3:Y:S04]  /*403a0*/  LDL.LU R7, [R1+0x254] ;  /* 0x0002540001077983 */ /* 0x000ee80000300800 */
[----:B--2---:R-:W-:Y:S04]  /*403b0*/  STS.128 [R25+0x300], R20 ;  /* 0x0003001419007388 */ /* 0x004fe80000000c00 */
[----:B----4-:R1:W-:Y:S04]  /*403c0*/  STS.128 [R25+0x380], R16 ;  /* 0x0003801019007388 */ /* 0x0103e80000000c00 */
[----:B-1----:R-:W2:Y:S04]  /*403d0*/  LDL.LU R16, [R1+0x278] ;  /* 0x0002780001107983 */ /* 0x002ea80000300800 */
[----:B------:R-:W2:Y:S04]  /*403e0*/  LDL.LU R17, [R1+0x27c] ;  /* 0x00027c0001117983 */ /* 0x000ea80000300800 */
[----:B------:R-:W2:Y:S04]  /*403f0*/  LDL.LU R18, [R1+0x258] ;  /* 0x0002580001127983 */ /* 0x000ea80000300800 */
[----:B---3--:R1:W-:Y:S04]  /*40400*/  STS.128 [R25+0x400], R12 ;  /* 0x0004000c19007388 */ /* 0x0083e80000000c00 */
[----:B------:R-:W2:Y:S04]  /*40410*/  LDL.LU R19, [R1+0x25c] ;  /* 0x00025c0001137983 */ /* 0x000ea80000300800 */
[----:B-1----:R-:W3:Y:S04]  /*40420*/  LDL.LU R12, [R1+0x60] ;  /* 0x00006000010c7983 */ /* 0x002ee80000300800 */
[----:B------:R-:W3:Y:S04]  /*40430*/  LDL.LU R13, [R1+0x64] ;  /* 0x00006400010d7983 */ /* 0x000ee80000300800 */
[----:B------:R-:W3:Y:S04]  /*40440*/  LDL.LU R14, [R1+0x50] ;  /* 0x00005000010e7983 */ /* 0x000ee80000300800 */
[----:B------:R1:W-:Y:S04]  /*40450*/  STS.128 [R25+0x480], R8 ;  /* 0x0004800819007388 */ /* 0x0003e80000000c00 */
[----:B------:R-:W3:Y:S04]  /*40460*/  LDL.LU R15, [R1+0x54] ;  /* 0x00005400010f7983 */ /* 0x000ee80000300800 */
[----:B-1----:R-:W4:Y:S04]  /*40470*/  LDL.LU R8, [R1+0x68] ;  /* 0x0000680001087983 */ /* 0x002f280000300800 */
[----:B------:R-:W4:Y:S04]  /*40480*/  LDL.LU R9, [R1+0x6c] ;  /* 0x00006c0001097983 */ /* 0x000f280000300800 */
[----:B------:R-:W4:Y:S04]  /*40490*/  LDL.LU R10, [R1+0x58] ;  /* 0x00005800010a7983 */ /* 0x000f280000300800 */
[----:B------:R-:W4:Y:S04]  /*404a0*/  LDL.LU R11, [R1+0x5c] ;  /* 0x00005c00010b7983 */ /* 0x000f280000300800 */
[----:B------:R1:W-:Y:S02]  /*404b0*/  STS.128 [R25+0x500], R4 ;  /* 0x0005000419007388 */ /* 0x0003e40000000c00 */
[----:B-1----:R-:W-:-:S02]  /*404c0*/  IMAD.MOV.U32 R4, RZ, RZ, R244 ;  /* 0x000000ffff047224 */ /* 0x002fc400078e00f4 */
[----:B------:R-:W-:Y:S02]  /*404d0*/  IMAD.MOV.U32 R5, RZ, RZ, R245 ;  /* 0x000000ffff057224 */ /* 0x000fe400078e00f5 */
[----:B------:R-:W-:Y:S02]  /*404e0*/  IMAD.MOV.U32 R6, RZ, RZ, R68 ;  /* 0x000000ffff067224 */ /* 0x000fe400078e0044 */
[----:B------:R-:W-:Y:S02]  /*404f0*/  IMAD.MOV.U32 R7, RZ, RZ, R69 ;  /* 0x000000ffff077224 */ /* 0x000fe400078e0045 */
[----:B------:R-:W-:Y:S02]  /*40500*/  IMAD.MOV.U32 R68, RZ, RZ, R246 ;  /* 0x000000ffff447224 */ /* 0x000fe400078e00f6 */
[----:B------:R-:W-:Y:S01]  /*40510*/  IMAD.MOV.U32 R69, RZ, RZ, R247 ;  /* 0x000000ffff457224 */ /* 0x000fe200078e00f7 */
[----:B--2---:R-:W-:Y:S04]  /*40520*/  STS.128 [R25+0x580], R16 ;  /* 0x0005801019007388 */ /* 0x004fe80000000c00 */
[----:B---3--:R-:W-:Y:S04]  /*40530*/  STS.128 [R25+0x600], R12 ;  /* 0x0006000c19007388 */ /* 0x008fe80000000c00 */
[----:B----4-:R-:W-:Y:S04]  /*40540*/  STS.128 [R25+0x680], R8 ;  /* 0x0006800819007388 */ /* 0x010fe80000000c00 */
[----:B------:R-:W-:Y:S04]  /*40550*/  STS.128 [R25+0x700], R4 ;  /* 0x0007000419007388 */ /* 0x000fe80000000c00 */
        /* <DEDUP_REMOVED lines=389> */
[----:B------:R-:W-:Y:S04]  /*41db0*/  LDS.128 R244, [R3+0x1800] ;  /* 0x0018000003f47984 */ /* 0x000fe80000000c00 */
[----:B------:R-:W-:Y:S04]  /*41dc0*/  LDS.128 R240, [R252] ;  /* 0x00000000fcf07984 */ /* 0x000fe80000000c00 */
[----:B------:R-:W-:Y:S04]  /*41dd0*/  LDS.128 R236, [R252+0x800] ;  /* 0x00080000fcec7984 */ /* 0x000fe80000000c00 */
[----:B------:R-:W-:Y:S04]  /*41de0*/  LDS.128 R232, [R252+0x1000] ;  /* 0x00100000fce87984 */ /* 0x000fe80000000c00 */
[----:B------:R-:W-:Y:S04]  /*41df0*/  LDS.128 R228, [R252+0x1800] ;  /* 0x00180000fce47984 */ /* 0x000fe80000000c00 */
        /* <DEDUP_REMOVED lines=24> */
[----:B------:R-:W-:Y:S06]  /*41f80*/  BAR.SYNC.DEFER_BLOCKING 0x0 ;  /* 0x0000000000007b1d */ /* 0x000fec0000010000 */
[----:B----4-:R4:W-:Y:S04]  /*41f90*/  STL.64 [R1+0x50], R16 ;  /* 0x0000501001007387 */ /* 0x0109e80000100a00 */
[----:B------:R1:W-:Y:S04]  /*41fa0*/  STL.64 [R1+0x58], R18 ;  /* 0x0000581201007387 */ /* 0x0003e80000100a00 */
[----:B-1----:R1:W-:Y:S04]  /*41fb0*/  STL.64 [R1+0x40], R12 ;  /* 0x0000400c01007387 */ /* 0x0023e80000100a00 */
[----:B------:R1:W-:Y:S04]  /*41fc0*/  STL.64 [R1+0x48], R14 ;  /* 0x0000480e01007387 */ /* 0x0003e80000100a00 */
[----:B---3--:R3:W-:Y:S04]  /*41fd0*/  STL.64 [R1+0x30], R8 ;  /* 0x0000300801007387 */ /* 0x0087e80000100a00 */
[----:B------:R1:W-:Y:S04]  /*41fe0*/  STL.64 [R1+0x38], R10 ;  /* 0x0000380a01007387 */ /* 0x0003e80000100a00 */
[----:B------:R-:W2:Y:S04]  /*41ff0*/  LDL.LU R20, [R1+0xe18] ;  /* 0x000e180001147983 */ /* 0x000ea80000300800 */
[----:B------:R-:W2:Y:S04]  /*42000*/  LDL.LU R21, [R1+0xe1c] ;  /* 0x000e1c0001157983 */ /* 0x000ea80000300800 */
[----:B------:R-:W2:Y:S04]  /*42010*/  LDL.LU R22, [R1+0xe08] ;  /* 0x000e080001167983 */ /* 0x000ea80000300800 */
[----:B------:R-:W2:Y:S04]  /*42020*/  LDL.LU R23, [R1+0xe0c] ;  /* 0x000e0c0001177983 */ /* 0x000ea80000300800 */
        /* <DEDUP_REMOVED lines=8> */
[----:B---3--:R-:W3:Y:S04]  /*420b0*/  LDL.LU R8, [R1+0xb00] ;  /* 0x000b000001087983 */ /* 0x008ee80000300800 */
[----:B------:R-:W3:Y:S04]  /*420c0*/  LDL.LU R9, [R1+0xb04] ;  /* 0x000b040001097983 */ /* 0x000ee80000300800 */
[----:B------:R-:W3:Y:S04]  /*420d0*/  LDL.LU R10, [R1+0xaf0] ;  /* 0x000af000010a7983 */ /* 0x000ee80000300800 */
[----:B------:R-:W3:Y:S04]  /*420e0*/  LDL.LU R11, [R1+0xaf4] ;  /* 0x000af400010b7983 */ /* 0x000ee80000300800 */
[----:B------:R1:W-:Y:S04]  /*420f0*/  STS.128 [R25], R4 ;  /* 0x0000000419007388 */ /* 0x0003e80000000c00 */
        /* <DEDUP_REMOVED lines=8> */
[----:B------:R1:W-:Y:S04]  /*42180*/  STS.128 [R25+0x280], R4 ;  /* 0x0002800419007388 */ /* 0x0003e80000000c00 */
[----:B-1----:R-:W2:Y:S04]  /*42190*/  LDL.LU R4, [R1+0x9f0] ;  /* 0x0009f00001047983 */ /* 0x002ea80000300800 */
        /* <DEDUP_REMOVED lines=19> */
[----:B--2---:R-:W-:Y:S04]  /*422d0*/  STS.128 [R25+0x300], R4 ;  /* 0x0003000419007388 */ /* 0x004fe80000000c00 */
[----:B---3--:R-:W-:Y:S04]  /*422e0*/  STS.128 [R25+0x380], R12 ;  /* 0x0003800c19007388 */ /* 0x008fe80000000c00 */
[----:B----4-:R1:W-:Y:S04]  /*422f0*/  STS.128 [R25+0x400], R8 ;  /* 0x0004000819007388 */ /* 0x0103e80000000c00 */
[----:B-1----:R-:W2:Y:S04]  /*42300*/  LDL.LU R8, [R1+0x1f8] ;  /* 0x0001f80001087983 */ /* 0x002ea80000300800 */
[----:B------:R-:W2:Y:S04]  /*42310*/  LDL.LU R9, [R1+0x1fc] ;  /* 0x0001fc0001097983 */ /* 0x000ea80000300800 */
[----:B------:R-:W2:Y:S04]  /*42320*/  LDL.LU R10, [R1+0x1d8] ;  /* 0x0001d800010a7983 */ /* 0x000ea80000300800 */
[----:B------:R-:W2:Y:S04]  /*42330*/  LDL.LU R11, [R1+0x1dc] ;  /* 0x0001dc00010b7983 */ /* 0x000ea80000300800 */
[----:B------:R-:W3:Y:S04]  /*42340*/  LDL.LU R4, [R1+0x20] ;  /* 0x0000200001047983 */ /* 0x000ee80000300800 */
[----:B------:R-:W3:Y:S04]  /*42350*/  LDL.LU R5, [R1+0x24] ;  /* 0x0000240001057983 */ /* 0x000ee80000300800 */
[----:B------:R1:W-:Y:S04]  /*42360*/  STL [R1+0x1bcc], R231 ;  /* 0x001bcce701007387 */ /* 0x0003e80000100800 */
[----:B-1----:R-:W2:Y:S04]  /*42370*/  LDL.LU R231, [R1+0xa9c] ;  /* 0x000a9c0001e77983 */ /* 0x002ea80000300800 */
[----:B------:R-:W3:Y:S04]  /*42380*/  LDL.LU R7, [R1+0x14] ;  /* 0x0000140001077983 */ /* 0x000ee80000300800 */
[----:B------:R-:W4:Y:S04]  /*42390*/  LDL.LU R12, [R1+0x28] ;  /* 0x00002800010c7983 */ /* 0x000f280000300800 */
[----:B------:R-:W4:Y:S04]  /*423a0*/  LDL.LU R13, [R1+0x2c] ;  /* 0x00002c00010d7983 */ /* 0x000f280000300800 */
[----:B------:R-:W4:Y:S04]  /*423b0*/  LDL.LU R14, [R1+0x18] ;  /* 0x00001800010e7983 */ /* 0x000f280000300800 */
[----:B------:R-:W4:Y:S04]  /*423c0*/  LDL.LU R15, [R1+0x1c] ;  /* 0x00001c00010f7983 */ /* 0x000f280000300800 */
[----:B------:R-:W3:Y:S04]  /*423d0*/  LDL.LU R6, [R1+0x10] ;  /* 0x0000100001067983 */ /* 0x000ee80000300800 */
[----:B------:R1:W-:Y:S04]  /*423e0*/  STS.128 [R25+0x480], R16 ;  /* 0x0004801019007388 */ /* 0x0003e80000000c00 */
[----:B------:R-:W-:Y:S04]  /*423f0*/  STS.128 [R25+0x500], R20 ;  /* 0x0005001419007388 */ /* 0x000fe80000000c00 */
[----:B------:R-:W3:Y:S04]  /*42400*/  LDL.LU R44, [R1+0x2a0] ;  /* 0x0002a000012c7983 */ /* 0x000ee80000300800 */
[----:B------:R-:W3:Y:S01]  /*42410*/  LDL.LU R45, [R1+0x2a4] ;  /* 0x0002a400012d7983 */ /* 0x000ee20000300800 */
[----:B-1----:R-:W-:-:S03]  /*42420*/  IMAD.MOV.U32 R16, RZ, RZ, R80 ;  /* 0x000000ffff107224 */ /* 0x002fc600078e0050 */
        /* <DEDUP_REMOVED lines=8> */
[----:B------:R-:W3:Y:S04]  /*424b0*/  LDL.LU R49, [R1+0x2ac] ;  /* 0x0002ac0001317983 */ /* 0x000ee80000300800 */
[----:B------:R-:W3:Y:S04]  /*424c0*/  LDL.LU R50, [R1+0x2c8] ;  /* 0x0002c80001327983 */ /* 0x000ee80000300800 */
[----:B------:R-:W3:Y:S01]  /*424d0*/  LDL.LU R51, [R1+0x2cc] ;  /* 0x0002cc0001337983 */ /* 0x000ee20000300800 */
[----:B------:R-:W-:Y:S02]  /*424e0*/  IMAD.MOV.U32 R40, RZ, RZ, R128 ;  /* 0x000000ffff287224 */ /* 0x000fe400078e0080 */
[----:B------:R-:W-:-:S02]  /*424f0*/  IMAD.MOV.U32 R41, RZ, RZ, R129 ;  /* 0x000000ffff297224 */ /* 0x000fc400078e0081 */
[----:B------:R-:W-:Y:S02]  /*42500*/  IMAD.MOV.U32 R42, RZ, RZ, R132 ;  /* 0x000000ffff2a7224 */ /* 0x000fe400078e0084 */
[----:B------:R-:W-:Y:S02]  /*42510*/  IMAD.MOV.U32 R43, RZ, RZ, R133 ;  /* 0x000000ffff2b7224 */ /* 0x000fe400078e0085 */
[----:B------:R-:W-:Y:S02]  /*42520*/  IMAD.MOV.U32 R132, RZ, RZ, R130 ;  /* 0x000000ffff847224 */ /* 0x000fe400078e0082 */
[----:B------:R-:W-:Y:S01]  /*42530*/  IMAD.MOV.U32 R133, RZ, RZ, R131 ;  /* 0x000000ffff857224 */ /* 0x000fe200078e0083 */
[----:B--2---:R-:W-:Y:S04]  /*42540*/  STS.128 [R231+0x580], R8 ;  /* 0x00058008e7007388 */ /* 0x004fe80000000c00 */
[----:B----4-:R-:W-:Y:S04]  /*42550*/  STS.128 [R231+0x680], R12 ;  /* 0x0006800ce7007388 */ /* 0x010fe80000000c00 */
[----:B------:R-:W-:Y:S04]  /*42560*/  STS.128 [R231+0x700], R16 ;  /* 0x00070010e7007388 */ /* 0x000fe80000000c00 */
[----:B------:R-:W-:Y:S04]  /*42570*/  STS.128 [R231+0x780], R84 ;  /* 0x00078054e7007388 */ /* 0x000fe80000000c00 */
[----:B---3--:R-:W-:Y:S04]  /*42580*/  STS.128 [R231+0x600], R4 ;  /* 0x00060004e7007388 */ /* 0x008fe80000000c00 */
[----:B------:R-:W-:Y:S06]  /*42590*/  BAR.SYNC.DEFER_BLOCKING 0x0 ;  /* 0x0000000000007b1d */ /* 0x000fec0000010000 */
[----:B------:R-:W-:Y:S04]  /*425a0*/  LDS.128 R208, [R24] ;  /* 0x0000000018d07984 */ /* 0x000fe80000000c00 */
[----:B------:R-:W-:Y:S04]  /*425b0*/  LDS.128 R180, [R24+0x800] ;  /* 0x0008000018b47984 */ /* 0x000fe80000000c00 */
[----:B------:R-:W-:Y:S04]  /*425c0*/  LDS.128 R116, [R24+0x1000] ;  /* 0x0010000018747984 */ /* 0x000fe80000000c00 */
[----:B------:R-:W-:Y:S04]  /*425d0*/  LDS.128 R12, [R24+0x1800] ;  /* 0x00180000180c7984 */ /* 0x000fe80000000c00 */
[----:B------:R-:W1:Y:S04]  /*425e0*/  LDS.128 R224, [R0] ;  /* 0x0000000000e07984 */ /* 0x000e680000000c00 */
[----:B------:R-:W-:Y:S04]  /*425f0*/  LDS.128 R220, [R0+0x800] ;  /* 0x0008000000dc7984 */ /* 0x000fe80000000c00 */
[----:B------:R-:W-:Y:S04]  /*42600*/  LDS.128 R216, [R0+0x1000] ;  /* 0x0010000000d87984 */ /* 0x000fe80000000c00 */
[----:B------:R-:W-:Y:S04]  /*42610*/  LDS.128 R212, [R0+0x1800] ;  /* 0x0018000000d47984 */ /* 0x000fe80000000c00 */
[----:B------:R-:W-:Y:S04]  /*42620*/  LDS.128 R36, [R3] ;  /* 0x0000000003247984 */ /* 0x000fe80000000c00 */
[----:B------:R-:W-:Y:S04]  /*42630*/  LDS.128 R28, [R3+0x800] ;  /* 0x00080000031c7984 */ /* 0x000fe80000000c00 */
[----:B------:R-:W-:Y:S04]  /*42640*/  LDS.128 R20, [R3+0x1000] ;  /* 0x0010000003147984 */ /* 0x000fe80000000c00 */
[----:B------:R-:W-:Y:S04]  /*42650*/  LDS.128 R8, [R3+0x1800] ;  /* 0x0018000003087984 */ /* 0x000fe80000000c00 */
[----:B------:R-:W-:Y:S04]  /*42660*/  LDS.128 R32, [R252] ;  /* 0x00000000fc207984 */ /* 0x000fe80000000c00 */
[----:B------:R-:W-:Y:S04]  /*42670*/  LDS.128 R24, [R252+0x800] ;  /* 0x00080000fc187984 */ /* 0x000fe80000000c00 */
[----:B------:R-:W-:Y:S04]  /*42680*/  LDS.128 R16, [R252+0x1000] ;  /* 0x00100000fc107984 */ /* 0x000fe80000000c00 */
[----:B------:R-:W-:Y:S04]  /*42690*/  LDS.128 R4, [R252+0x1800] ;  /* 0x00180000fc047984 */ /* 0x000fe80000000c00 */
[----:B------:R-:W-:Y:S06]  /*426a0*/  BAR.SYNC.DEFER_BLOCKING 0x0 ;  /* 0x0000000000007b1d */ /* 0x000fec0000010000 */
[----:B------:R2:W-:Y:S04]  /*426b0*/  STS.128 [R231], R40 ;  /* 0x00000028e7007388 */ /* 0x0005e80000000c00 */
[----:B------:R-:W-:Y:S01]  /*426c0*/  STS.128 [R231+0x80], R132 ;  /* 0x00008084e7007388 */ /* 0x000fe20000000c00 */
[----:B--2---:R-:W-:-:S02]  /*426d0*/  IMAD.MOV.U32 R40, RZ, RZ, R192 ;  /* 0x000000ffff287224 */ /* 0x004fc400078e00c0 */
[----:B------:R-:W-:Y:S02]  /*426e0*/  IMAD.MOV.U32 R41, RZ, RZ, R193 ;  /* 0x000000ffff297224 */ /* 0x000fe400078e00c1 */
[----:B------:R-:W-:Y:S02]  /*426f0*/  IMAD.MOV.U32 R42, RZ, RZ, R196 ;  /* 0x000000ffff2a7224 */ /* 0x000fe400078e00c4 */
[----:B------:R-:W-:-:S05]  /*42700*/  IMAD.MOV.U32 R43, RZ, RZ, R197 ;  /* 0x000000ffff2b7224 */ /* 0x000fca00078e00c5 */
[----:B------:R2:W-:Y:S04]  /*42710*/  STS.128 [R231+0x100], R40 ;  /* 0x00010028e7007388 */ /* 0x0005e80000000c00 */
[----:B--2---:R-:W2:Y:S04]  /*42720*/  LDL.LU R40, [R1+0x6d0] ;  /* 0x0006d00001287983 */ /* 0x004ea80000300800 */
[----:B------:R-:W2:Y:S04]  /*42730*/  LDL.LU R41, [R1+0x6d4] ;  /* 0x0006d40001297983 */ /* 0x000ea80000300800 */
[----:B------:R-:W2:Y:S04]  /*42740*/  LDL.LU R42, [R1+0x6e0] ;  /* 0x0006e000012a7983 */ /* 0x000ea80000300800 */
[----:B------:R-:W2:Y:S01]  /*42750*/  LDL.LU R43, [R1+0x6e4] ;  /* 0x0006e400012b7983 */ /* 0x000ea20000300800 */
[----:B------:R-:W-:-:S02]  /*42760*/  IMAD.MOV.U32 R196, RZ, RZ, R194 ;  /* 0x000000ffffc47224 */ /* 0x000fc400078e00c2 */
[----:B------:R-:W-:-:S05]  /*42770*/  IMAD.MOV.U32 R197, RZ, RZ, R195 ;  /* 0x000000ffffc57224 */ /* 0x000fca00078e00c3 */
[----:B------:R-:W-:Y:S04]  /*42780*/  STS.128 [R231+0x180], R196 ;  /* 0x000180c4e7007388 */ /* 0x000fe80000000c00 */
[----:B------:R-:W-:Y:S04]  /*42790*/  STS.128 [R231+0x200], R44 ;  /* 0x0002002ce7007388 */ /* 0x000fe80000000c00 */
[----:B------:R3:W-:Y:S04]  /*427a0*/  STS.128 [R231+0x280], R48 ;  /* 0x00028030e7007388 */ /* 0x0007e80000000c00 */
[----:B---3--:R-:W3:Y:S04]  /*427b0*/  LDL.LU R48, [R1+0x6d8] ;  /* 0x0006d80001307983 */ /* 0x008ee80000300800 */
        /* <DEDUP_REMOVED lines=25> */
[----:B--2---:R2:W-:Y:S04]  /*42950*/  STS.128 [R231+0x300], R40 ;  /* 0x00030028e7007388 */ /* 0x0045e80000000c00 */
[----:B--2---:R-:W2:Y:S04]  /*42960*/  LDL.LU R40, [R1+0x538] ;  /* 0x0005380001287983 */ /* 0x004ea80000300800 */
[----:B------:R-:W2:Y:S04]  /*42970*/  LDL.LU R41, [R1+0x53c] ;  /* 0x00053c0001297983 */ /* 0x000ea80000300800 */
[----:B------:R-:W2:Y:S04]  /*42980*/  LDL.LU R42, [R1+0x548] ;  /* 0x00054800012a7983 */ /* 0x000ea80000300800 */
[----:B------:R-:W2:Y:S04]  /*42990*/  LDL.LU R43, [R1+0x54c] ;  /* 0x00054c00012b7983 */ /* 0x000ea80000300800 */
[----:B---3--:R-:W-:Y:S04]  /*429a0*/  STS.128 [R231+0x380], R48 ;  /* 0x00038030e7007388 */ /* 0x008fe80000000c00 */
[----:B----4-:R3:W-:Y:S04]  /*429b0*/  STS.128 [R231+0x400], R44 ;  /* 0x0004002ce7007388 */ /* 0x0107e80000000c00 */
        /* <DEDUP_REMOVED lines=8> */
[----:B------:R-:W-:Y:S04]  /*42a40*/  STS.128 [R231+0x480], R52 ;  /* 0x00048034e7007388 */ /* 0x000fe80000000c00 */
[----:B------:R-:W-:Y:S04]  /*42a50*/  STS.128 [R231+0x500], R56 ;  /* 0x00050038e7007388 */ /* 0x000fe80000000c00 */
[----:B------:R-:W-:Y:S04]  /*42a60*/  STS.128 [R231+0x580], R64 ;  /* 0x00058040e7007388 */ /* 0x000fe80000000c00 */
[----:B------:R-:W-:Y:S04]  /*42a70*/  STS.128 [R231+0x600], R60 ;  /* 0x0006003ce7007388 */ /* 0x000fe80000000c00 */
[----:B--2---:R2:W-:Y:S04]  /*42a80*/  STS.128 [R231+0x680], R40 ;  /* 0x00068028e7007388 */ /* 0x0045e80000000c00 */
[----:B--2---:R-:W2:Y:S04]  /*42a90*/  LDL.LU R40, [R1+0xd00] ;  /* 0x000d000001287983 */ /* 0x004ea80000300800 */
[----:B------:R-:W2:Y:S04]  /*42aa0*/  LDL.LU R41, [R1+0xd04] ;  /* 0x000d040001297983 */ /* 0x000ea80000300800 */
[----:B------:R-:W2:Y:S04]  /*42ab0*/  LDL.LU R42, [R1+0xce0] ;  /* 0x000ce000012a7983 */ /* 0x000ea80000300800 */
[----:B------:R-:W2:Y:S04]  /*42ac0*/  LDL.LU R43, [R1+0xce4] ;  /* 0x000ce400012b7983 */ /* 0x000ea80000300800 */
[----:B------:R-:W2:Y:S04]  /*42ad0*/  LDL.LU R120, [R1+0xd08] ;  /* 0x000d080001787983 */ /* 0x000ea80000300800 */
[----:B------:R-:W2:Y:S04]  /*42ae0*/  LDL.LU R121, [R1+0xd0c] ;  /* 0x000d0c0001797983 */ /* 0x000ea80000300800 */
[----:B------:R-:W2:Y:S04]  /*42af0*/  LDL.LU R122, [R1+0xce8] ;  /* 0x000ce800017a7983 */ /* 0x000ea80000300800 */
[----:B------:R-:W2:Y:S04]  /*42b00*/  LDL.LU R123, [R1+0xcec] ;  /* 0x000cec00017b7983 */ /* 0x000ea80000300800 */
[----:B---3--:R-:W-:Y:S04]  /*42b10*/  STS.128 [R231+0x700], R44 ;  /* 0x0007002ce7007388 */ /* 0x008fe80000000c00 */
[----:B----4-:R-:W-:Y:S04]  /*42b20*/  STS.128 [R231+0x780], R48 ;  /* 0x00078030e7007388 */ /* 0x010fe80000000c00 */
[----:B------:R-:W-:Y:S06]  /*42b30*/  BAR.SYNC.DEFER_BLOCKING 0x0 ;  /* 0x0000000000007b1d */ /* 0x000fec0000010000 */
[----:B------:R-:W3:Y:S04]  /*42b40*/  LDS.128 R44, [R0] ;  /* 0x00000000002c7984 */ /* 0x000ee80000000c00 */
[----:B------:R-:W-:Y:S04]  /*42b50*/  LDS.128 R48, [R0+0x800] ;  /* 0x0008000000307984 */ /* 0x000fe80000000c00 */
[----:B------:R-:W-:Y:S04]  /*42b60*/  LDS.128 R52, [R0+0x1000] ;  /* 0x0010000000347984 */ /* 0x000fe80000000c00 */
[----:B------:R-:W-:Y:S04]  /*42b70*/  LDS.128 R56, [R0+0x1800] ;  /* 0x0018000000387984 */ /* 0x000fe80000000c00 */
[----:B------:R-:W4:Y:S04]  /*42b80*/  LDS.128 R60, [R198] ;  /* 0x00000000c63c7984 */ /* 0x000f280000000c00 */
[----:B------:R-:W-:Y:S04]  /*42b90*/  LDS.128 R64, [R198+0x800] ;  /* 0x00080000c6407984 */ /* 0x000fe80000000c00 */
[----:B------:R-:W-:Y:S04]  /*42ba0*/  LDS.128 R68, [R198+0x1000] ;  /* 0x00100000c6447984 */ /* 0x000fe80000000c00 */
[----:B------:R-:W-:Y:S04]  /*42bb0*/  LDS.128 R72, [R198+0x1800] ;  /* 0x00180000c6487984 */ /* 0x000fe80000000c00 */
[----:B------:R-:W1:Y:S04]  /*42bc0*/  LDS.128 R76, [R199] ;  /* 0x00000000c74c7984 */ /* 0x000e680000000c00 */
[----:B------:R-:W-:Y:S04]  /*42bd0*/  LDS.128 R80, [R199+0x800] ;  /* 0x00080000c7507984 */ /* 0x000fe80000000c00 */
[----:B------:R-:W-:Y:S04]  /*42be0*/  LDS.128 R84, [R199+0x1000] ;  /* 0x00100000c7547984 */ /* 0x000fe80000000c00 */
[----:B------:R-:W-:Y:S04]  /*42bf0*/  LDS.128 R96, [R199+0x1800] ;  /* 0x00180000c7607984 */ /* 0x000fe80000000c00 */
[----:B------:R-:W1:Y:S04]  /*42c00*/  LDS.128 R100, [R252] ;  /* 0x00000000fc647984 */ /* 0x000e680000000c00 */
[----:B------:R-:W1:Y:S04]  /*42c10*/  LDS.128 R104, [R252+0x800] ;  /* 0x00080000fc687984 */ /* 0x000e680000000c00 */
[----:B------:R-:W1:Y:S04]  /*42c20*/  LDS.128 R108, [R252+0x1000] ;  /* 0x00100000fc6c7984 */ /* 0x000e680000000c00 */
[----:B------:R-:W1:Y:S04]  /*42c30*/  LDS.128 R112, [R252+0x1800] ;  /* 0x00180000fc707984 */ /* 0x000e680000000c00 */
[----:B------:R-:W-:Y:S06]  /*42c40*/  BAR.SYNC.DEFER_BLOCKING 0x0 ;  /* 0x0000000000007b1d */ /* 0x000fec0000010000 */
[----:B--2---:R2:W-:Y:S04]  /*42c50*/  STS.128 [R231], R40 ;  /* 0x00000028e7007388 */ /* 0x0045e80000000c00 */
[----:B--2---:R-:W2:Y:S04]  /*42c60*/  LDL.LU R40, [R1+0xbf0] ;  /* 0x000bf00001287983 */ /* 0x004ea80000300800 */
        /* <DEDUP_REMOVED lines=15> */
[----:B------:R-:W-:Y:S01]  /*42d60*/  STS.128 [R231+0x80], R120 ;  /* 0x00008078e7007388 */ /* 0x000fe20000000c00 */
[----:B------:R-:W-:-:S02]  /*42d70*/  IMAD.MOV.U32 R146, RZ, RZ, R248 ;  /* 0x000000ffff927224 */ /* 0x000fc400078e00f8 */
[----:B------:R-:W-:Y:S01]  /*42d80*/  IMAD.MOV.U32 R147, RZ, RZ, R249 ;  /* 0x000000ffff937224 */ /* 0x000fe200078e00f9 */
[----:B--2---:R2:W-:Y:S04]  /*42d90*/  STS.128 [R231+0x100], R40 ;  /* 0x00010028e7007388 */ /* 0x0045e80000000c00 */
[----:B--2---:R-:W2:Y:S04]  /*42da0*/  LDL.LU R40, [R1+0x9c0] ;  /* 0x0009c00001287983 */ /* 0x004ea80000300800 */
[----:B------:R-:W2:Y:S04]  /*42db0*/  LDL.LU R41, [R1+0x9c4] ;  /* 0x0009c40001297983 */ /* 0x000ea80000300800 */
[----:B------:R-:W2:Y:S04]  /*42dc0*/  LDL.LU R42, [R1+0x9b0] ;  /* 0x0009b000012a7983 */ /* 0x000ea80000300800 */
[----:B---3--:R3:W-:Y:S04]  /*42dd0*/  STS.128 [R231+0x180], R124 ;  /* 0x0001807ce7007388 */ /* 0x0087e80000000c00 */
[----:B------:R-:W2:Y:S04]  /*42de0*/  LDL.LU R43, [R1+0x9b4] ;  /* 0x0009b400012b7983 */ /* 0x000ea80000300800 */
[----:B----4-:R4:W-:Y:S04]  /*42df0*/  STS.128 [R231+0x200], R128 ;  /* 0x00020080e7007388 */ /* 0x0109e80000000c00 */
[----:B---3--:R-:W3:Y:S04]  /*42e00*/  LDL.LU R124, [R1+0x9c8] ;  /* 0x0009c800017c7983 */ /* 0x008ee80000300800 */
        /* <DEDUP_REMOVED lines=10> */
[----:B------:R1:W-:Y:S04]  /*42eb0*/  STS.128 [R231+0x280], R132 ;  /* 0x00028084e7007388 */ /* 0x0003e80000000c00 */
        /* <DEDUP_REMOVED lines=12> */
[----:B------:R-:W4:Y:S04]  /*42f80*/  LDL.LU R249, [R1+0xc] ;  /* 0x00000c0001f97983 */ /* 0x000f280000300800 */
[----:B--2---:R-:W-:Y:S04]  /*42f90*/  STS.128 [R231+0x300], R40 ;  /* 0x00030028e7007388 */ /* 0x004fe80000000c00 */
[----:B---3--:R-:W-:Y:S04]  /*42fa0*/  STS.128 [R231+0x380], R124 ;  /* 0x0003807ce7007388 */ /* 0x008fe80000000c00 */
[----:B------:R-:W-:Y:S04]  /*42fb0*/  STS.128 [R231+0x400], R120 ;  /* 0x00040078e7007388 */ /* 0x000fe80000000c00 */
[----:B----4-:R-:W-:Y:S04]  /*42fc0*/  STS.128 [R231+0x480], R128 ;  /* 0x00048080e7007388 */ /* 0x010fe80000000c00 */
[----:B------:R-:W-:Y:S04]  /*42fd0*/  STS.128 [R231+0x500], R132 ;  /* 0x00050084e7007388 */ /* 0x000fe80000000c00 */
[----:B------:R-:W-:Y:S04]  /*42fe0*/  STS.128 [R231+0x580], R148 ;  /* 0x00058094e7007388 */ /* 0x000fe80000000c00 */
[----:B------:R-:W-:Y:S04]  /*42ff0*/  STS.128 [R231+0x600], R144 ;  /* 0x00060090e7007388 */ /* 0x000fe80000000c00 */
[----:B------:R1:W-:Y:S04]  /*43000*/  STS.128 [R231+0x680], R248 ;  /* 0x000680f8e7007388 */ /* 0x0003e80000000c00 */
[----:B-1----:R-:W2:Y:S01]  /*43010*/  LDL.LU R251, [R1+0x1788] ;  /* 0x0017880001fb7983 */ /* 0x002ea20000300800 */
[----:B------:R-:W-:-:S02]  /*43020*/  IMAD.MOV.U32 R40, RZ, RZ, R88 ;  /* 0x000000ffff287224 */ /* 0x000fc400078e0058 */
[----:B------:R-:W-:Y:S02]  /*43030*/  IMAD.MOV.U32 R41, RZ, RZ, R89 ;  /* 0x000000ffff297224 */ /* 0x000fe400078e0059 */
[----:B------:R-:W-:Y:S02]  /*43040*/  IMAD.MOV.U32 R42, RZ, RZ, R92 ;  /* 0x000000ffff2a7224 */ /* 0x000fe400078e005c */
[----:B------:R-:W-:Y:S02]  /*43050*/  IMAD.MOV.U32 R43, RZ, RZ, R93 ;  /* 0x000000ffff2b7224 */ /* 0x000fe400078e005d */
[----:B------:R-:W-:Y:S02]  /*43060*/  IMAD.MOV.U32 R92, RZ, RZ, R90 ;  /* 0x000000ffff5c7224 */ /* 0x000fe400078e005a */
[----:B------:R-:W-:Y:S01]  /*43070*/  IMAD.MOV.U32 R93, RZ, RZ, R91 ;  /* 0x000000ffff5d7224 */ /* 0x000fe200078e005b */
[----:B------:R1:W-:Y:S04]  /*43080*/  STS.128 [R231+0x700], R40 ;  /* 0x00070028e7007388 */ /* 0x0003e80000000c00 */
[----:B------:R-:W-:Y:S04]  /*43090*/  STS.128 [R231+0x780], R92 ;  /* 0x0007805ce7007388 */ /* 0x000fe80000000c00 */
[----:B------:R-:W-:Y:S01]  /*430a0*/  BAR.SYNC.DEFER_BLOCKING 0x0 ;  /* 0x0000000000007b1d */ /* 0x000fe20000010000 */
[----:B-1----:R-:W-:-:S02]  /*430b0*/  IMAD.MOV.U32 R42, RZ, RZ, R140 ;  /* 0x000000ffff2a7224 */ /* 0x002fc400078e008c */
[----:B------:R-:W-:Y:S02]  /*430c0*/  IMAD.MOV.U32 R43, RZ, RZ, R141 ;  /* 0x000000ffff2b7224 */ /* 0x000fe400078e008d */
[----:B------:R-:W-:Y:S02]  /*430d0*/  IMAD.MOV.U32 R40, RZ, RZ, R136 ;  /* 0x000000ffff287224 */ /* 0x000fe400078e0088 */
[----:B------:R-:W-:Y:S02]  /*430e0*/  IMAD.MOV.U32 R41, RZ, RZ, R137 ;  /* 0x000000ffff297224 */ /* 0x000fe400078e0089 */
[----:B------:R-:W-:Y:S02]  /*430f0*/  IMAD.MOV.U32 R140, RZ, RZ, R138 ;  /* 0x000000ffff8c7224 */ /* 0x000fe400078e008a */
[----:B------:R-:W-:Y:S01]  /*43100*/  IMAD.MOV.U32 R141, RZ, RZ, R139 ;  /* 0x000000ffff8d7224 */ /* 0x000fe200078e008b */
        /* <DEDUP_REMOVED lines=12> */
[----:B--2---:R-:W1:Y:S04]  /*431d0*/  LDS.128 R88, [R251] ;  /* 0x00000000fb587984 */ /* 0x004e680000000c00 */
[----:B------:R-:W-:Y:S04]  /*431e0*/  LDS.128 R92, [R251+0x800] ;  /* 0x00080000fb5c7984 */ /* 0x000fe80000000c00 */
[----:B------:R-:W-:Y:S04]  /*431f0*/  LDS.128 R120, [R251+0x1000] ;  /* 0x00100000fb787984 */ /* 0x000fe80000000c00 */
[----:B------:R-:W-:Y:S04]  /*43200*/  LDS.128 R124, [R251+0x1800] ;  /* 0x00180000fb7c7984 */ /* 0x000fe80000000c00 */
[----:B------:R-:W-:Y:S06]  /*43210*/  BAR.SYNC.DEFER_BLOCKING 0x0 ;  /* 0x0000000000007b1d */ /* 0x000fec0000010000 */
[----:B------:R-:W-:Y:S04]  /*43220*/  STS.128 [R231], R40 ;  /* 0x00000028e7007388 */ /* 0x000fe80000000c00 */
[----:B------:R2:W-:Y:S04]  /*43230*/  STS.128 [R231+0x80], R140 ;  /* 0x0000808ce7007388 */ /* 0x0005e80000000c00 */
[----:B--2---:R-:W2:Y:S04]  /*43240*/  LDL.LU R140, [R1+0x2f0] ;  /* 0x0002f000018c7983 */ /* 0x004ea80000300800 */
[----:B------:R-:W2:Y:S04]  /*43250*/  LDL.LU R141, [R1+0x2f4] ;  /* 0x0002f400018d7983 */ /* 0x000ea80000300800 */
[----:B------:R-:W2:Y:S04]  /*43260*/  LDL.LU R142, [R1+0x2e0] ;  /* 0x0002e000018e7983 */ /* 0x000ea80000300800 */
[----:B------:R-:W2:Y:S01]  /*43270*/  LDL.LU R143, [R1+0x2e4] ;  /* 0x0002e400018f7983 */ /* 0x000ea20000300800 */
        /* <DEDUP_REMOVED lines=10> */
[----:B------:R-:W4:Y:S04]  /*43320*/  LDL.LU R188, [R1+0x720] ;  /* 0x0007200001bc7983 */ /* 0x000f280000300800 */
[----:B------:R-:W4:Y:S04]  /*43330*/  LDL.LU R189, [R1+0x724] ;  /* 0x0007240001bd7983 */ /* 0x000f280000300800 */
[----:B------:R-:W4:Y:S04]  /*43340*/  LDL.LU R190, [R1+0x710] ;  /* 0x0007100001be7983 */ /* 0x000f280000300800 */
[----:B------:R-:W4:Y:S04]  /*43350*/  LDL.LU R191, [R1+0x714] ;  /* 0x0007140001bf7983 */ /* 0x000f280000300800 */
        /* <DEDUP_REMOVED lines=12> */
[----:B----4-:R4:W-:Y:S04]  /*43420*/  STS.128 [R231+0x300], R188 ;  /* 0x000300bce7007388 */ /* 0x0109e80000000c00 */
        /* <DEDUP_REMOVED lines=15> */
[----:B------:R2:W-:Y:S04]  /*43520*/  STS.128 [R231+0x400], R40 ;  /* 0x00040028e7007388 */ /* 0x0005e80000000c00 */
        /* <DEDUP_REMOVED lines=9> */
[----:B----4-:R3:W-:Y:S04]  /*435c0*/  STS.128 [R231+0x500], R188 ;  /* 0x000500bce7007388 */ /* 0x0107e80000000c00 */
[----:B------:R-:W4:Y:S04]  /*435d0*/  LDL.LU R207, [R1+0x420] ;  /* 0x0004200001cf7983 */ /* 0x000f280000300800 */
[----:B------:R-:W4:Y:S04]  /*435e0*/  LDL.LU R201, [R1+0x140] ;  /* 0x0001400001c97983 */ /* 0x000f280000300800 */
[----:B------:R-:W-:Y:S04]  /*435f0*/  STS.128 [R231+0x580], R192 ;  /* 0x000580c0e7007388 */ /* 0x000fe80000000c00 */
[----:B------:R-:W4:Y:S01]  /*43600*/  LDL.LU R248, [R1+0x424] ;  /* 0x0004240001f87983 */ /* 0x000f220000300800 */
[----:B------:R-:W-:-:S03]  /*43610*/  IMAD R0, R196, c[0x0][0x194], RZ ;  /* 0x00006500c4007a24 */ /* 0x000fc600078e02ff */
[----:B------:R-:W4:Y:S02]  /*43620*/  LDL.LU R249, [R1+0x144] ;  /* 0x0001440001f97983 */ /* 0x000f240000300800 */
[C---:B------:R-:W-:Y:S02]  /*43630*/  LEA R2, P2, R0.reuse, c[0x0][0x170], 0x2 ;  /* 0x00005c0000027a11 */ /* 0x040fe400078410ff */
[----:B---3--:R-:W3:Y:S02]  /*43640*/  LDL.LU R188, [R1+0xa90] ;  /* 0x000a900001bc7983 */ /* 0x008ee40000300800 */
[----:B------:R-:W-:Y:S02]  /*43650*/  LEA.HI.X.SX32 R3, R0, c[0x0][0x174], 0x2, P2 ;  /* 0x00005d0000037a11 */ /* 0x000fe400010f16ff */
[----:B------:R-:W3:Y:S04]  /*43660*/  LDL.LU R184, [R1+0x830] ;  /* 0x0008300001b87983 */ /* 0x000ee80000300800 */
[----:B------:R-:W3:Y:S04]  /*43670*/  LDL.LU R185, [R1+0x834] ;  /* 0x0008340001b97983 */ /* 0x000ee80000300800 */
[----:B------:R-:W3:Y:S04]  /*43680*/  LDL.LU R186, [R1+0x7f0] ;  /* 0x0007f00001ba7983 */ /* 0x000ee80000300800 */
[----:B------:R-:W3:Y:S04]  /*43690*/  LDL.LU R187, [R1+0x7f4] ;  /* 0x0007f40001bb7983 */ /* 0x000ee80000300800 */
[----:B--2---:R2:W-:Y:S02]  /*436a0*/  STS.128 [R231+0x600], R40 ;  /* 0x00060028e7007388 */ /* 0x0045e40000000c00 */
[----:B--2---:R-:W-:-:S04]  /*436b0*/  IMAD.MOV.U32 R40, RZ, RZ, c[0x0][0x194] ;  /* 0x00006500ff287624 */ /* 0x004fc800078e00ff */
[----:B------:R-:W-:Y:S01]  /*436c0*/  IMAD R40, R40, 0x80, R0 ;  /* 0x0000008028287824 */ /* 0x000fe200078e0200 */
[----:B------:R2:W-:Y:S04]  /*436d0*/  STS.128 [R231+0x680], R140 ;  /* 0x0006808ce7007388 */ /* 0x0005e80000000c00 */
[----:B--2---:R-:W-:-:S04]  /*436e0*/  LEA R140, P2, R40, c[0x0][0x170], 0x2 ;  /* 0x00005c00288c7a11 */ /* 0x004fc800078410ff */
[----:B------:R-:W-:Y:S02]  /*436f0*/  LEA.HI.X.SX32 R141, R40, c[0x0][0x174], 0x2, P2 ;  /* 0x00005d00288d7a11 */ /* 0x000fe400010f16ff */
[----:B------:R-:W2:Y:S04]  /*43700*/  LDL.LU R40, [R1+0x838] ;  /* 0x0008380001287983 */ /* 0x000ea80000300800 */
[----:B------:R-:W2:Y:S04]  /*43710*/  LDL.LU R41, [R1+0x83c] ;  /* 0x00083c0001297983 */ /* 0x000ea80000300800 */
[----:B------:R-:W2:Y:S04]  /*43720*/  LDL.LU R42, [R1+0x7f8] ;  /* 0x0007f800012a7983 */ /* 0x000ea80000300800 */
[----:B------:R-:W2:Y:S04]  /*43730*/  LDL.LU R43, [R1+0x7fc] ;  /* 0x0007fc00012b7983 */ /* 0x000ea80000300800 */
[----:B------:R-:W4:Y:S04]  /*43740*/  LDL.LU R203, [R1+0x450] ;  /* 0x0004500001cb7983 */ /* 0x000f280000300800 */
[----:B------:R-:W4:Y:S04]  /*43750*/  LDL.LU R202, [R1+0x150] ;  /* 0x0001500001ca7983 */ /* 0x000f280000300800 */
[----:B---3--:R3:W-:Y:S01]  /*43760*/  STS.128 [R231+0x700], R184 ;  /* 0x000700b8e7007388 */ /* 0x0087e20000000c00 */
[----:B------:R-:W-:-:S02]  /*43770*/  ISETP.GE.AND P5, PT, R196, c[0x0][0x178], PT ;  /* 0x00005e00c4007a0c */ /* 0x000fc40003fa6270 */
[C---:B------:R-:W-:Y:S02]  /*43780*/  ISETP.GE.AND P6, PT, R197.reuse, c[0x0][0x17c], PT ;  /* 0x00005f00c5007a0c */ /* 0x040fe40003fc6270 */
[C---:B------:R-:W-:Y:S02]  /*43790*/  ISETP.LT.AND P5, PT, R197.reuse, c[0x0][0x17c], !P5 ;  /* 0x00005f00c5007a0c */ /* 0x040fe40006fa1270 */
[----:B------:R-:W-:Y:S01]  /*437a0*/  ISETP.LT.AND P6, PT, R188, c[0x0][0x178], !P6 ;  /* 0x00005e00bc007a0c */ /* 0x000fe200077c1270 */
[----:B------:R-:W-:-:S04]  /*437b0*/  IMAD R0, R197, c[0x0][0x198], RZ ;  /* 0x00006600c5007a24 */ /* 0x000fc800078e02ff */
[----:B------:R-:W-:-:S04]  /*437c0*/  IMAD.WIDE R142, R0, 0x4, R140 ;  /* 0x00000004008e7825 */ /* 0x000fc800078e028c */
[----:B---3--:R-:W-:Y:S01]  /*437d0*/  IMAD.WIDE R184, R0, 0x4, R2 ;  /* 0x0000000400b87825 */ /* 0x008fe200078e0202 */
[----:B------:R-:W-:Y:S01]  /*437e0*/  ISETP.LT.AND P2, PT, R196, c[0x0][0x178], !P3 ;  /* 0x00005e00c4007a0c */ /* 0x000fe20005f41270 */
[----:B--2---:R2:W-:Y:S04]  /*437f0*/  STS.128 [R231+0x780], R40 ;  /* 0x00078028e7007388 */ /* 0x0045e80000000c00 */
[----:B------:R-:W-:Y:S06]  /*43800*/  BAR.SYNC.DEFER_BLOCKING 0x0 ;  /* 0x0000000000007b1d */ /* 0x000fec0000010000 */
[----:B--2---:R-:W2:Y:S04]  /*43810*/  LDL.LU R231, [R1+0x1bcc] ;  /* 0x001bcc0001e77983 */ /* 0x004ea80000300800 */
[----:B------:R-:W3:Y:S04]  /*43820*/  LDL.LU R200, [R1+0x454] ;  /* 0x0004540001c87983 */ /* 0x000ee80000300800 */
[----:B------:R-:W2:Y:S01]  /*43830*/  LDL.LU R250, [R1+0x154] ;  /* 0x0001540001fa7983 */ /* 0x000ea20000300800 */
[----:B------:R-:W-:-:S03]  /*43840*/  ISETP.LT.AND P3, PT, R188, c[0x0][0x178], !P3 ;  /* 0x00005e00bc007a0c */ /* 0x000fc60005f61270 */
[----:B----4-:R4:W-:Y:S01]  /*43850*/  @P5 STG.E [R184.64], R207 ;  /* 0x000000cfb8005986 */ /* 0x0109e2000c101904 */
[----:B------:R-:W-:-:S03]  /*43860*/  IADD3 R40, R0, c[0x0][0x198], RZ ;  /* 0x0000660000287a10 */ /* 0x000fc60007ffe0ff */
[----:B------:R1:W-:Y:S01]  /*43870*/  @P6 STG.E [R142.64], R201 ;  /* 0x000000c98e006986 */ /* 0x0003e2000c101904 */
[----:B------:R-:W-:-:S03]  /*43880*/  IADD3 R41, R197, 0x3, RZ ;  /* 0x00000003c5297810 */ /* 0x000fc60007ffe0ff */
[----:B----4-:R-:W4:Y:S04]  /*43890*/  LDL.LU R207, [R1+0x4b0] ;  /* 0x0004b00001cf7983 */ /* 0x010f280000300800 */
[----:B-1----:R-:W4:Y:S01]  /*438a0*/  LDL.LU R201, [R1+0x160] ;  /* 0x0001600001c97983 */ /* 0x002f220000300800 */
[----:B------:R-:W-:Y:S01]  /*438b0*/  ISETP.LT.AND P6, PT, R196, c[0x0][0x178], !P4 ;  /* 0x00005e00c4007a0c */ /* 0x000fe200067c1270 */
[----:B------:R-:W-:Y:S01]  /*438c0*/  IMAD.WIDE R42, R40, 0x4, R2 ;  /* 0x00000004282a7825 */ /* 0x000fe200078e0202 */
[----:B------:R-:W-:Y:S02]  /*438d0*/  ISETP.LT.AND P4, PT, R188, c[0x0][0x178], !P4 ;  /* 0x00005e00bc007a0c */ /* 0x000fe40006781270 */
[C---:B------:R-:W-:Y:S02]  /*438e0*/  IADD3 R0, R40.reuse, c[0x0][0x198], RZ ;  /* 0x0000660028007a10 */ /* 0x040fe40007ffe0ff */
[----:B------:R-:W-:Y:S01]  /*438f0*/  ISETP.GE.AND P5, PT, R41, c[0x0][0x17c], PT ;  /* 0x00005f0029007a0c */ /* 0x000fe20003fa6270 */
[--C-:B------:R-:W-:Y:S01]  /*43900*/  IMAD.WIDE R40, R40, 0x4, R140.reuse ;  /* 0x0000000428287825 */ /* 0x100fe200078e028c */
[----:B------:R1:W-:Y:S03]  /*43910*/  @P2 STG.E [R42.64], R248 ;  /* 0x000000f82a002986 */ /* 0x0003e6000c101904 */
[----:B------:R-:W-:Y:S01]  /*43920*/  IMAD.WIDE R142, R0, 0x4, R140 ;  /* 0x00000004008e7825 */ /* 0x000fe200078e028c */
[----:B------:R1:W-:Y:S01]  /*43930*/  @P3 STG.E [R40.64], R249 ;  /* 0x000000f928003986 */ /* 0x0003e2000c101904 */
[----:B------:R-:W-:-:S02]  /*43940*/  ISETP.LT.AND P3, PT, R196, c[0x0][0x178], !P5 ;  /* 0x00005e00c4007a0c */ /* 0x000fc40006f61270 */
[C---:B-1----:R-:W-:Y:S01]  /*43950*/  IMAD.WIDE R42, R0.reuse, 0x4, R2 ;  /* 0x00000004002a7825 */ /* 0x042fe200078e0202 */
[----:B------:R-:W4:Y:S04]  /*43960*/  LDL.LU R248, [R1+0x4b4] ;  /* 0x0004b40001f87983 */ /* 0x000f280000300800 */
[----:B------:R-:W4:Y:S04]  /*43970*/  LDL.LU R249, [R1+0x164] ;  /* 0x0001640001f97983 */ /* 0x000f280000300800 */
[----:B------:R1:W-:Y:S01]  /*43980*/  @P6 STG.E [R42.64], R203 ;  /* 0x000000cb2a006986 */ /* 0x0003e2000c101904 */
[----:B------:R-:W-:-:S03]  /*43990*/  IADD3 R40, R0, c[0x0][0x198], RZ ;  /* 0x0000660000287a10 */ /* 0x000fc60007ffe0ff */
[----:B------:R1:W-:Y:S01]  /*439a0*/  @P4 STG.E [R142.64], R202 ;  /* 0x000000ca8e004986 */ /* 0x0003e2000c101904 */
[----:B------:R-:W-:Y:S02]  /*439b0*/  ISETP.LT.AND P4, PT, R188, c[0x0][0x178], !P5 ;  /* 0x00005e00bc007a0c */ /* 0x000fe40006f81270 */
[----:B------:R-:W-:Y:S01]  /*439c0*/  IADD3 R41, R197, 0x5, RZ ;  /* 0x00000005c5297810 */ /* 0x000fe20007ffe0ff */
[----:B-1----:R-:W4:Y:S04]  /*439d0*/  LDL.LU R203, [R1+0x580] ;  /* 0x0005800001cb7983 */ /* 0x002f280000300800 */
[----:B------:R-:W4:Y:S01]  /*439e0*/  LDL.LU R202, [R1+0x180] ;  /* 0x0001800001ca7983 */ /* 0x000f220000300800 */
[C---:B------:R-:W-:Y:S01]  /*439f0*/  IMAD.WIDE R42, R40.reuse, 0x4, R2 ;  /* 0x00000004282a7825 */ /* 0x040fe200078e0202 */
[----:B------:R-:W-:-:S02]  /*43a00*/  IADD3 R0, R40, c[0x0][0x198], RZ ;  /* 0x0000660028007a10 */ /* 0x000fc40007ffe0ff */
[----:B------:R-:W-:Y:S01]  /*43a10*/  ISETP.GE.AND P5, PT, R41, c[0x0][0x17c], PT ;  /* 0x00005f0029007a0c */ /* 0x000fe20003fa6270 */
[----:B------:R-:W-:Y:S01]  /*43a20*/  IMAD.WIDE R40, R40, 0x4, R140 ;  /* 0x0000000428287825 */ /* 0x000fe200078e028c */
[----:B---3--:R1:W-:Y:S04]  /*43a30*/  @P3 STG.E [R42.64], R200 ;  /* 0x000000c82a003986 */ /* 0x0083e8000c101904 */
[----:B--2---:R2:W-:Y:S04]  /*43a40*/  @P4 STG.E [R40.64], R250 ;  /* 0x000000fa28004986 */ /* 0x0045e8000c101904 */
[----:B-1----:R-:W3:Y:S04]  /*43a50*/  LDL.LU R200, [R1+0x584] ;  /* 0x0005840001c87983 */ /* 0x002ee80000300800 */
[----:B--2---:R-:W2:Y:S01]  /*43a60*/  LDL.LU R250, [R1+0x184] ;  /* 0x0001840001fa7983 */ /* 0x004ea20000300800 */
[----:B------:R-:W-:-:S04]  /*43a70*/  IADD3 R184, R197, 0x4, RZ ;  /* 0x00000004c5b87810 */ /* 0x000fc80007ffe0ff */
[----:B------:R-:W-:-:S04]  /*43a80*/  ISETP.GE.AND P2, PT, R184, c[0x0][0x17c], PT ;  /* 0x00005f00b8007a0c */ /* 0x000fc80003f46270 */
[----:B------:R-:W-:Y:S02]  /*43a90*/  ISETP.LT.AND P6, PT, R196, c[0x0][0x178], !P2 ;  /* 0x00005e00c4007a0c */ /* 0x000fe400057c1270 */
[----:B------:R-:W-:Y:S01]  /*43aa0*/  ISETP.LT.AND P2, PT, R188, c[0x0][0x178], !P2 ;  /* 0x00005e00bc007a0c */ /* 0x000fe20005741270 */
[----:B------:R-:W-:Y:S01]  /*43ab0*/  IMAD.WIDE R42, R0, 0x4, R2 ;  /* 0x00000004002a7825 */ /* 0x000fe200078e0202 */
[----:B------:R-:W-:-:S03]  /*43ac0*/  IADD3 R184, R197, 0x6, RZ ;  /* 0x00000006c5b87810 */ /* 0x000fc60007ffe0ff */
[----:B------:R-:W-:Y:S01]  /*43ad0*/  IMAD.WIDE R142, R0, 0x4, R140 ;  /* 0x00000004008e7825 */ /* 0x000fe200078e028c */
[----:B------:R-:W-:Y:S02]  /*43ae0*/  ISETP.LT.AND P4, PT, R196, c[0x0][0x178], !P5 ;  /* 0x00005e00c4007a0c */ /* 0x000fe40006f81270 */
[----:B------:R-:W-:-:S03]  /*43af0*/  ISETP.GE.AND P3, PT, R184, c[0x0][0x17c], PT ;  /* 0x00005f00b8007a0c */ /* 0x000fc60003f66270 */
[----:B----4-:R1:W-:Y:S01]  /*43b00*/  @P6 STG.E [R42.64], R207 ;  /* 0x000000cf2a006986 */ /* 0x0103e2000c101904 */
[----:B------:R-:W-:-:S03]  /*43b10*/  IADD3 R40, R0, c[0x0][0x198], RZ ;  /* 0x0000660000287a10 */ /* 0x000fc60007ffe0ff */
[----:B------:R4:W-:Y:S01]  /*43b20*/  @P2 STG.E [R142.64], R201 ;  /* 0x000000c98e002986 */ /* 0x0009e2000c101904 */
[----:B------:R-:W-:Y:S02]  /*43b30*/  ISETP.LT.AND P2, PT, R188, c[0x0][0x178], !P5 ;  /* 0x00005e00bc007a0c */ /* 0x000fe40006f41270 */
[----:B------:R-:W-:Y:S01]  /*43b40*/  IADD3 R41, R197, 0x7, RZ ;  /* 0x00000007c5297810 */ /* 0x000fe20007ffe0ff */
[----:B-1----:R-:W2:Y:S04]  /*43b50*/  LDL.LU R207, [R1+0x650] ;  /* 0x0006500001cf7983 */ /* 0x002ea80000300800 */
[----:B----4-:R-:W4:Y:S01]  /*43b60*/  LDL.LU R201, [R1+0x310] ;  /* 0x0003100001c97983 */ /* 0x010f220000300800 */
[----:B------:R-:W-:Y:S01]  /*43b70*/  ISETP.LT.AND P6, PT, R196, c[0x0][0x178], !P3 ;  /* 0x00005e00c4007a0c */ /* 0x000fe20005fc1270 */
[----:B------:R-:W-:Y:S01]  /*43b80*/  IMAD.WIDE R42, R40, 0x4, R2 ;  /* 0x00000004282a7825 */ /* 0x000fe200078e0202 */
[----:B------:R-:W-:-:S02]  /*43b90*/  ISETP.LT.AND P3, PT, R188, c[0x0][0x178], !P3 ;  /* 0x00005e00bc007a0c */ /* 0x000fc40005f61270 */
[C---:B------:R-:W-:Y:S02]  /*43ba0*/  IADD3 R0, R40.reuse, c[0x0][0x198], RZ ;  /* 0x0000660028007a10 */ /* 0x040fe40007ffe0ff */
[----:B------:R-:W-:Y:S01]  /*43bb0*/  ISETP.GE.AND P5, PT, R41, c[0x0][0x17c], PT ;  /* 0x00005f0029007a0c */ /* 0x000fe20003fa6270 */
[--C-:B------:R-:W-:Y:S01]  /*43bc0*/  IMAD.WIDE R40, R40, 0x4, R140.reuse ;  /* 0x0000000428287825 */ /* 0x100fe200078e028c */
[----:B------:R1:W-:Y:S03]  /*43bd0*/  @P4 STG.E [R42.64], R248 ;  /* 0x000000f82a004986 */ /* 0x0003e6000c101904 */
[----:B------:R-:W-:Y:S01]  /*43be0*/  IMAD.WIDE R142, R0, 0x4, R140 ;  /* 0x00000004008e7825 */ /* 0x000fe200078e028c */
[----:B------:R1:W-:Y:S01]  /*43bf0*/  @P2 STG.E [R40.64], R249 ;  /* 0x000000f928002986 */ /* 0x0003e2000c101904 */
[----:B------:R-:W-:Y:S02]  /*43c00*/  ISETP.LT.AND P2, PT, R196, c[0x0][0x178], !P5 ;  /* 0x00005e00c4007a0c */ /* 0x000fe40006f41270 */
        /* <DEDUP_REMOVED lines=27> */
[----:B------:R1:W-:Y:S01]  /*43dc0*/  @P6 STG.E [R42.64], R207 ;  /* 0x000000cf2a006986 */ /* 0x0003e2000c101904 */
[----:B------:R-:W-:-:S03]  /*43dd0*/  IADD3 R40, R0, c[0x0][0x198], RZ ;  /* 0x0000660000287a10 */ /* 0x000fc60007ffe0ff */
[----:B----4-:R4:W-:Y:S01]  /*43de0*/  @P4 STG.E [R142.64], R201 ;  /* 0x000000c98e004986 */ /* 0x0109e2000c101904 */
        /* <DEDUP_REMOVED lines=185> */
[----:B------:R-:W-:-:S04]  /*44980*/  IMAD.WIDE R40, R40, 0x4, R140 ;  /* 0x0000000428287825 */ /* 0x000fc800078e028c */
[----:B------:R-:W-:Y:S01]  /*44990*/  IMAD.WIDE R142, R0, 0x4, R140 ;  /* 0x00000004008e7825 */ /* 0x000fe200078e028c */
[----:B------:R1:W-:Y:S04]  /*449a0*/  @P2 STG.E [R42.64], R248 ;  /* 0x000000f82a002986 */ /* 0x0003e8000c101904 */
[----:B------:R1:W-:Y:S01]  /*449b0*/  @P3 STG.E [R40.64], R249 ;  /* 0x000000f928003986 */ /* 0x0003e2000c101904 */
[----:B------:R-:W-:Y:S01]  /*449c0*/  ISETP.LT.AND P3, PT, R196, c[0x0][0x178], !P5 ;  /* 0x00005e00c4007a0c */ /* 0x000fe20006f61270 */
[C---:B-1----:R-:W-:Y:S02]  /*449d0*/  IMAD.WIDE R42, R0.reuse, 0x4, R2 ;  /* 0x00000004002a7825 */ /* 0x042fe400078e0202 */
        /* <DEDUP_REMOVED lines=2450> */
[----:B------:R-:W-:Y:S02]  /*4e300*/  IADD3 R41, R197, 0xfb, RZ ;  /* 0x000000fbc5297810 */ /* 0x000fe40007ffe0ff */
[----:B------:R-:W-:Y:S02]  /*4e310*/  ISETP.LT.AND P6, PT, R196, c[0x0][0x178], !P2 ;  /* 0x00005e00c4007a0c */ /* 0x000fe400057c1270 */
[----:B------:R-:W-:Y:S01]  /*4e320*/  ISETP.LT.AND P2, PT, R188, c[0x0][0x178], !P2 ;  /* 0x00005e00bc007a0c */ /* 0x000fe20005741270 */
[----:B-1----:R-:W2:Y:S01]  /*4e330*/  LDL.LU R207, [R1+0xe88] ;  /* 0x000e880001cf7983 */ /* 0x002ea20000300800 */
[C---:B------:R-:W-:Y:S01]  /*4e340*/  IMAD.WIDE R42, R40.reuse, 0x4, R2 ;  /* 0x00000004282a7825 */ /* 0x040fe200078e0202 */
[----:B------:R-:W-:-:S02]  /*4e350*/  IADD3 R0, R40, c[0x0][0x198], RZ ;  /* 0x0000660028007a10 */ /* 0x000fc40007ffe0ff */
[----:B----4-:R-:W4:Y:S01]  /*4e360*/  LDL.LU R201, [R1+0x8a8] ;  /* 0x0008a80001c97983 */ /* 0x010f220000300800 */
        /* <DEDUP_REMOVED lines=13> */
[----:B------:R-:W-:Y:S02]  /*4e440*/  IADD3 R41, R197, 0xfd, RZ ;  /* 0x000000fdc5297810 */ /* 0x000fe40007ffe0ff */
[C---:B------:R-:W-:Y:S01]  /*4e450*/  IADD3 R0, R40.reuse, c[0x0][0x198], RZ ;  /* 0x0000660028007a10 */ /* 0x040fe20007ffe0ff */
[----:B-1----:R-:W4:Y:S01]  /*4e460*/  LDL.LU R203, [R1+0xe98] ;  /* 0x000e980001cb7983 */ /* 0x002f220000300800 */
[C---:B------:R-:W-:Y:S01]  /*4e470*/  IMAD.WIDE R42, R40.reuse, 0x4, R2 ;  /* 0x00000004282a7825 */ /* 0x040fe200078e0202 */
[----:B------:R-:W-:Y:S02]  /*4e480*/  ISETP.GE.AND P5, PT, R41, c[0x0][0x17c], PT ;  /* 0x00005f0029007a0c */ /* 0x000fe40003fa6270 */
[----:B------:R-:W4:Y:S01]  /*4e490*/  LDL.LU R202, [R1+0x8b8] ;  /* 0x0008b80001ca7983 */ /* 0x000f220000300800 */
[----:B------:R-:W-:-:S03]  /*4e4a0*/  IMAD.WIDE R40, R40, 0x4, R140 ;  /* 0x0000000428287825 */ /* 0x000fc600078e028c */
        /* <DEDUP_REMOVED lines=9> */
[----:B------:R-:W-:Y:S02]  /*4e540*/  ISETP.LT.AND P2, PT, R196, c[0x0][0x178], !P5 ;  /* 0x00005e00c4007a0c */ /* 0x000fe40006f41270 */
[----:B------:R-:W-:Y:S01]  /*4e550*/  ISETP.LT.AND P5, PT, R188, c[0x0][0x178], !P5 ;  /* 0x00005e00bc007a0c */ /* 0x000fe20006fa1270 */
[C---:B------:R-:W-:Y:S01]  /*4e560*/  IMAD.WIDE R142, R0.reuse, 0x4, R140 ;  /* 0x00000004008e7825 */ /* 0x040fe200078e028c */
[----:B------:R-:W-:Y:S02]  /*4e570*/  IADD3 R40, R0, c[0x0][0x198], RZ ;  /* 0x0000660000287a10 */ /* 0x000fe40007ffe0ff */
[----:B------:R-:W-:-:S02]  /*4e580*/  IADD3 R184, R197, 0xfe, RZ ;  /* 0x000000fec5b87810 */ /* 0x000fc40007ffe0ff */
[----:B------:R-:W-:Y:S01]  /*4e590*/  IADD3 R41, R197, 0xff, RZ ;  /* 0x000000ffc5297810 */ /* 0x000fe20007ffe0ff */
[----:B------:R1:W-:Y:S01]  /*4e5a0*/  @P6 STG.E [R42.64], R207 ;  /* 0x000000cf2a006986 */ /* 0x0003e2000c101904 */
[----:B------:R-:W-:-:S03]  /*4e5b0*/  ISETP.GE.AND P4, PT, R184, c[0x0][0x17c], PT ;  /* 0x00005f00b8007a0c */ /* 0x000fc60003f86270 */
[----:B----4-:R4:W-:Y:S01]  /*4e5c0*/  @P3 STG.E [R142.64], R201 ;  /* 0x000000c98e003986 */ /* 0x0109e2000c101904 */
[C---:B------:R-:W-:Y:S02]  /*4e5d0*/  IADD3 R0, R40.reuse, c[0x0][0x198], RZ ;  /* 0x0000660028007a10 */ /* 0x040fe40007ffe0ff */
[----:B------:R-:W-:Y:S01]  /*4e5e0*/  ISETP.GE.AND P3, PT, R41, c[0x0][0x17c], PT ;  /* 0x00005f0029007a0c */ /* 0x000fe20003f66270 */
[----:B-1----:R-:W2:Y:S01]  /*4e5f0*/  LDL.LU R207, [R1+0x600] ;  /* 0x0006000001cf7983 */ /* 0x002ea20000300800 */
[----:B------:R-:W-:-:S03]  /*4e600*/  IMAD.WIDE R42, R40, 0x4, R2 ;  /* 0x00000004282a7825 */ /* 0x000fc600078e0202 */
[----:B----4-:R-:W4:Y:S01]  /*4e610*/  LDL.LU R201, [R1+0x220] ;  /* 0x0002200001c97983 */ /* 0x010f220000300800 */
[--C-:B------:R-:W-:Y:S01]  /*4e620*/  IMAD.WIDE R40, R40, 0x4, R140.reuse ;  /* 0x0000000428287825 */ /* 0x100fe200078e028c */
[----:B------:R-:W-:Y:S02]  /*4e630*/  ISETP.LT.AND P6, PT, R196, c[0x0][0x178], !P4 ;  /* 0x00005e00c4007a0c */ /* 0x000fe400067c1270 */
[----:B------:R-:W-:Y:S02]  /*4e640*/  ISETP.LT.AND P4, PT, R188, c[0x0][0x178], !P4 ;  /* 0x00005e00bc007a0c */ /* 0x000fe40006781270 */
[----:B------:R-:W-:Y:S01]  /*4e650*/  IADD3 R184, R197, 0x100, RZ ;  /* 0x00000100c5b87810 */ /* 0x000fe20007ffe0ff */
[----:B------:R-:W-:Y:S01]  /*4e660*/  IMAD.WIDE R142, R0, 0x4, R140 ;  /* 0x00000004008e7825 */ /* 0x000fe200078e028c */
[----:B------:R1:W-:Y:S04]  /*4e670*/  @P2 STG.E [R42.64], R248 ;  /* 0x000000f82a002986 */ /* 0x0003e8000c101904 */
[----:B------:R1:W-:Y:S01]  /*4e680*/  @P5 STG.E [R40.64], R249 ;  /* 0x000000f928005986 */ /* 0x0003e2000c101904 */
[----:B------:R-:W-:-:S03]  /*4e690*/  ISETP.LT.AND P5, PT, R196, c[0x0][0x178], !P3 ;  /* 0x00005e00c4007a0c */ /* 0x000fc60005fa1270 */
[----:B-1----:R-:W4:Y:S04]  /*4e6a0*/  LDL.LU R248, [R1+0x604] ;  /* 0x0006040001f87983 */ /* 0x002f280000300800 */
[----:B------:R-:W4:Y:S01]  /*4e6b0*/  LDL.LU R249, [R1+0x224] ;  /* 0x0002240001f97983 */ /* 0x000f220000300800 */
[----:B------:R-:W-:Y:S01]  /*4e6c0*/  IMAD.WIDE R42, R0, 0x4, R2 ;  /* 0x00000004002a7825 */ /* 0x000fe200078e0202 */
[----:B------:R-:W-:Y:S02]  /*4e6d0*/  ISETP.LT.AND P3, PT, R188, c[0x0][0x178], !P3 ;  /* 0x00005e00bc007a0c */ /* 0x000fe40005f61270 */
[----:B------:R-:W-:Y:S02]  /*4e6e0*/  ISETP.GE.AND P2, PT, R184, c[0x0][0x17c], PT ;  /* 0x00005f00b8007a0c */ /* 0x000fe40003f46270 */
[----:B------:R-:W-:Y:S01]  /*4e6f0*/  IADD3 R40, R0, c[0x0][0x198], RZ ;  /* 0x0000660000287a10 */ /* 0x000fe20007ffe0ff */
[----:B------:R1:W-:Y:S01]  /*4e700*/  @P6 STG.E [R42.64], R203 ;  /* 0x000000cb2a006986 */ /* 0x0003e2000c101904 */
[----:B------:R-:W-:-:S02]  /*4e710*/  IADD3 R41, R197, 0x101, RZ ;  /* 0x00000101c5297810 */ /* 0x000fc40007ffe0ff */
[----:B------:R-:W-:Y:S01]  /*4e720*/  ISETP.LT.AND P6, PT, R188, c[0x0][0x178], !P2 ;  /* 0x00005e00bc007a0c */ /* 0x000fe200057c1270 */
[----:B------:R1:W-:Y:S01]  /*4e730*/  @P4 STG.E [R142.64], R202 ;  /* 0x000000ca8e004986 */ /* 0x0003e2000c101904 */
[----:B------:R-:W-:Y:S02]  /*4e740*/  ISETP.LT.AND P4, PT, R196, c[0x0][0x178], !P2 ;  /* 0x00005e00c4007a0c */ /* 0x000fe40005781270 */
[C---:B------:R-:W-:Y:S02]  /*4e750*/  IADD3 R0, R40.reuse, c[0x0][0x198], RZ ;  /* 0x0000660028007a10 */ /* 0x040fe40007ffe0ff */
[----:B------:R-:W-:Y:S01]  /*4e760*/  ISETP.GE.AND P2, PT, R41, c[0x0][0x17c], PT ;  /* 0x00005f0029007a0c */ /* 0x000fe20003f46270 */
[----:B-1----:R-:W4:Y:S01]  /*4e770*/  LDL.LU R203, [R1+0x920] ;  /* 0x0009200001cb7983 */ /* 0x002f220000300800 */
[----:B------:R-:W-:-:S03]  /*4e780*/  IMAD.WIDE R42, R40, 0x4, R2 ;  /* 0x00000004282a7825 */ /* 0x000fc600078e0202 */
[----:B------:R-:W4:Y:S01]  /*4e790*/  LDL.LU R202, [R1+0x240] ;  /* 0x0002400001ca7983 */ /* 0x000f220000300800 */
[----:B------:R-:W-:-:S03]  /*4e7a0*/  IMAD.WIDE R40, R40, 0x4, R140 ;  /* 0x0000000428287825 */ /* 0x000fc600078e028c */
[----:B---3--:R1:W-:Y:S04]  /*4e7b0*/  @P5 STG.E [R42.64], R200 ;  /* 0x000000c82a005986 */ /* 0x0083e8000c101904 */
[----:B--2---:R2:W-:Y:S04]  /*4e7c0*/  @P3 STG.E [R40.64], R250 ;  /* 0x000000fa28003986 */ /* 0x0045e8000c101904 */
[----:B-1----:R-:W3:Y:S04]  /*4e7d0*/  LDL.LU R200, [R1+0x924] ;  /* 0x0009240001c87983 */ /* 0x002ee80000300800 */
[----:B--2---:R-:W2:Y:S01]  /*4e7e0*/  LDL.LU R250, [R1+0x244] ;  /* 0x0002440001fa7983 */ /* 0x004ea20000300800 */
[----:B------:R-:W-:Y:S01]  /*4e7f0*/  IMAD.WIDE R42, R0, 0x4, R2 ;  /* 0x00000004002a7825 */ /* 0x000fe200078e0202 */
[----:B------:R-:W-:-:S02]  /*4e800*/  ISETP.LT.AND P3, PT, R196, c[0x0][0x178], !P2 ;  /* 0x00005e00c4007a0c */ /* 0x000fc40005761270 */
[----:B------:R-:W-:Y:S01]  /*4e810*/  ISETP.LT.AND P2, PT, R188, c[0x0][0x178], !P2 ;  /* 0x00005e00bc007a0c */ /* 0x000fe20005741270 */
[C---:B------:R-:W-:Y:S01]  /*4e820*/  IMAD.WIDE R142, R0.reuse, 0x4, R140 ;  /* 0x00000004008e7825 */ /* 0x040fe200078e028c */
[----:B------:R-:W-:Y:S02]  /*4e830*/  IADD3 R40, R0, c[0x0][0x198], RZ ;  /* 0x0000660000287a10 */ /* 0x000fe40007ffe0ff */
[C---:B------:R-:W-:Y:S02]  /*4e840*/  IADD3 R184, R197.reuse, 0x102, RZ ;  /* 0x00000102c5b87810 */ /* 0x040fe40007ffe0ff */
[----:B------:R-:W-:Y:S02]  /*4e850*/  IADD3 R41, R197, 0x105, RZ ;  /* 0x00000105c5297810 */ /* 0x000fe40007ffe0ff */
[----:B------:R-:W-:Y:S02]  /*4e860*/  ISETP.GE.AND P5, PT, R184, c[0x0][0x17c], PT ;  /* 0x00005f00b8007a0c */ /* 0x000fe40003fa6270 */
[----:B------:R-:W-:Y:S01]  /*4e870*/  IADD3 R0, R40, c[0x0][0x198], RZ ;  /* 0x0000660028007a10 */ /* 0x000fe20007ffe0ff */
[----:B------:R1:W-:Y:S01]  /*4e880*/  @P4 STG.E [R42.64], R207 ;  /* 0x000000cf2a004986 */ /* 0x0003e2000c101904 */
[----:B------:R-:W-:-:S03]  /*4e890*/  ISETP.GE.AND P4, PT, R41, c[0x0][0x17c], PT ;  /* 0x00005f0029007a0c */ /* 0x000fc60003f86270 */
[----:B----4-:R4:W-:Y:S01]  /*4e8a0*/  @P6 STG.E [R142.64], R201 ;  /* 0x000000c98e006986 */ /* 0x0109e2000c101904 */
[----:B------:R-:W-:-:S03]  /*4e8b0*/  ISETP.LT.AND P6, PT, R196, c[0x0][0x178], !P5 ;  /* 0x00005e00c4007a0c */ /* 0x000fc60006fc1270 */
[----:B-1----:R-:W2:Y:S01]  /*4e8c0*/  LDL.LU R207, [R1+0xa20] ;  /* 0x000a200001cf7983 */ /* 0x002ea20000300800 */
[----:B------:R-:W-:-:S03]  /*4e8d0*/  IMAD.WIDE R42, R40, 0x4, R2 ;  /* 0x00000004282a7825 */ /* 0x000fc600078e0202 */
[----:B----4-:R-:W4:Y:S01]  /*4e8e0*/  LDL.LU R201, [R1+0x250] ;  /* 0x0002500001c97983 */ /* 0x010f220000300800 */
[----:B------:R-:W-:Y:S01]  /*4e8f0*/  IMAD.WIDE R40, R40, 0x4, R140 ;  /* 0x0000000428287825 */ /* 0x000fe200078e028c */
[----:B------:R-:W-:-:S03]  /*4e900*/  ISETP.LT.AND P5, PT, R188, c[0x0][0x178], !P5 ;  /* 0x00005e00bc007a0c */ /* 0x000fc60006fa1270 */
        /* <DEDUP_REMOVED lines=8> */
[----:B------:R-:W-:Y:S02]  /*4e990*/  IADD3 R40, R0, c[0x0][0x198], RZ ;  /* 0x0000660000287a10 */ /* 0x000fe40007ffe0ff */
[----:B------:R-:W-:Y:S01]  /*4e9a0*/  IADD3 R41, R197, 0x107, RZ ;  /* 0x00000107c5297810 */ /* 0x000fe20007ffe0ff */
[----:B------:R1:W-:Y:S01]  /*4e9b0*/  @P6 STG.E [R42.64], R203 ;  /* 0x000000cb2a006986 */ /* 0x0003e2000c101904 */
[----:B------:R-:W-:-:S03]  /*4e9c0*/  ISETP.LT.AND P6, PT, R188, c[0x0][0x178], !P0 ;  /* 0x00005e00bc007a0c */ /* 0x000fc600047c1270 */
        /* <DEDUP_REMOVED lines=12> */
[----:B------:R-:W-:Y:S01]  /*4ea90*/  IADD3 R184, R197, 0x106, RZ ;  /* 0x00000106c5b87810 */ /* 0x000fe20007ffe0ff */
[----:B------:R-:W-:Y:S01]  /*4eaa0*/  IMAD.WIDE R42, R0, 0x4, R2 ;  /* 0x00000004002a7825 */ /* 0x000fe200078e0202 */
[----:B------:R-:W-:-:S02]  /*4eab0*/  ISETP.LT.AND P1, PT, R196, c[0x0][0x178], !P4 ;  /* 0x00005e00c4007a0c */ /* 0x000fc40006721270 */
[----:B------:R-:W-:Y:S01]  /*4eac0*/  ISETP.LT.AND P4, PT, R188, c[0x0][0x178], !P4 ;  /* 0x00005e00bc007a0c */ /* 0x000fe20006781270 */
[----:B------:R-:W-:Y:S01]  /*4ead0*/  IMAD.WIDE R142, R0, 0x4, R140 ;  /* 0x00000004008e7825 */ /* 0x000fe200078e028c */
[----:B------:R-:W-:Y:S02]  /*4eae0*/  ISETP.GE.AND P3, PT, R184, c[0x0][0x17c], PT ;  /* 0x00005f00b8007a0c */ /* 0x000fe40003f66270 */
[----:B------:R-:W-:Y:S02]  /*4eaf0*/  IADD3 R40, R0, c[0x0][0x198], RZ ;  /* 0x0000660000287a10 */ /* 0x000fe40007ffe0ff */
[----:B------:R-:W-:Y:S02]  /*4eb00*/  IADD3 R41, R197, 0x109, RZ ;  /* 0x00000109c5297810 */ /* 0x000fe40007ffe0ff */
[----:B------:R-:W-:Y:S01]  /*4eb10*/  IADD3 R0, R40, c[0x0][0x198], RZ ;  /* 0x0000660028007a10 */ /* 0x000fe20007ffe0ff */
[----:B------:R1:W-:Y:S01]  /*4eb20*/  @P5 STG.E [R42.64], R207 ;  /* 0x000000cf2a005986 */ /* 0x0003e2000c101904 */
[----:B------:R-:W-:-:S03]  /*4eb30*/  ISETP.LT.AND P5, PT, R196, c[0x0][0x178], !P3 ;  /* 0x00005e00c4007a0c */ /* 0x000fc60005fa1270 */
[----:B----4-:R4:W-:Y:S01]  /*4eb40*/  @P6 STG.E [R142.64], R201 ;  /* 0x000000c98e006986 */ /* 0x0109e2000c101904 */
[----:B------:R-:W-:Y:S02]  /*4eb50*/  ISETP.LT.AND P6, PT, R188, c[0x0][0x178], !P3 ;  /* 0x00005e00bc007a0c */ /* 0x000fe40005fc1270 */
[----:B------:R-:W-:Y:S01]  /*4eb60*/  ISETP.GE.AND P3, PT, R41, c[0x0][0x17c], PT ;  /* 0x00005f0029007a0c */ /* 0x000fe20003f66270 */
[----:B-1----:R-:W2:Y:S01]  /*4eb70*/  LDL.LU R207, [R1+0xb30] ;  /* 0x000b300001cf7983 */ /* 0x002ea20000300800 */
[----:B------:R-:W-:-:S03]  /*4eb80*/  IMAD.WIDE R42, R40, 0x4, R2 ;  /* 0x00000004282a7825 */ /* 0x000fc600078e0202 */
[----:B----4-:R-:W4:Y:S01]  /*4eb90*/  LDL.LU R201, [R1+0x3a0] ;  /* 0x0003a00001c97983 */ /* 0x010f220000300800 */
[----:B------:R-:W-:Y:S01]  /*4eba0*/  IMAD.WIDE R40, R40, 0x4, R140 ;  /* 0x0000000428287825 */ /* 0x000fe200078e028c */
[----:B------:R-:W-:-:S03]  /*4ebb0*/  IADD3 R184, R197, 0x108, RZ ;  /* 0x00000108c5b87810 */ /* 0x000fc60007ffe0ff */
[----:B------:R-:W-:Y:S01]  /*4ebc0*/  IMAD.WIDE R142, R0, 0x4, R140 ;  /* 0x00000004008e7825 */ /* 0x000fe200078e028c */
[----:B------:R-:W-:Y:S01]  /*4ebd0*/  ISETP.GE.AND P2, PT, R184, c[0x0][0x17c], PT ;  /* 0x00005f00b8007a0c */ /* 0x000fe20003f46270 */
        /* <DEDUP_REMOVED lines=597> */
[----:B------:R-:W-:Y:S01]  /*51130*/  ISETP.LT.AND P3, PT, R196, c[0x0][0x178], !P2 ;  /* 0x00005e00c4007a0c */ /* 0x000fe20005761270 */
[----:B------:R-:W2:Y:S01]  /*51140*/  LDL.LU R205, [R1+0xb10] ;  /* 0x000b100001cd7983 */ /* 0x000ea20000300800 */
[----:B------:R-:W-:Y:S01]  /*51150*/  ISETP.LT.AND P2, PT, R188, c[0x0][0x178], !P2 ;  /* 0x00005e00bc007a0c */ /* 0x000fe20005741270 */
[----:B------:R-:W-:Y:S01]  /*51160*/  IMAD.WIDE R142, R0, 0x4, R140 ;  /* 0x00000004008e7825 */ /* 0x000fe200078e028c */
[----:B------:R-:W-:-:S02]  /*51170*/  ISETP.GE.AND P4, PT, R184, c[0x0][0x17c], PT ;  /* 0x00005f00b8007a0c */ /* 0x000fc40003f86270 */
        /* <DEDUP_REMOVED lines=8> */
[C---:B-1----:R-:W-:Y:S01]  /*51200*/  IMAD.WIDE R42, R40.reuse, 0x4, R2 ;  /* 0x00000004282a7825 */ /* 0x042fe200078e0202 */
[----:B----4-:R-:W4:Y:S03]  /*51210*/  LDL.LU R201, [R1+0x3d0] ;  /* 0x0003d00001c97983 */ /* 0x010f260000300800 */
        /* <DEDUP_REMOVED lines=11> */
[----:B------:R-:W-:Y:S01]  /*512d0*/  IADD3 R40, R0, c[0x0][0x198], RZ ;  /* 0x0000660000287a10 */ /* 0x000fe20007ffe0ff */
[----:B------:R-:W4:Y:S01]  /*512e0*/  LDL.LU R206, [R1+0xc20] ;  /* 0x000c200001ce7983 */ /* 0x000f220000300800 */
[----:B------:R-:W-:-:S03]  /*512f0*/  IADD3 R41, R197, 0x143, RZ ;  /* 0x00000143c5297810 */ /* 0x000fc60007ffe0ff */
[----:B------:R1:W-:Y:S01]  /*51300*/  @P5 STG.E [R42.64], R203 ;  /* 0x000000cb2a005986 */ /* 0x0003e2000c101904 */
[----:B------:R-:W-:-:S03]  /*51310*/  ISETP.LT.AND P5, PT, R196, c[0x0][0x178], !P0 ;  /* 0x00005e00c4007a0c */ /* 0x000fc600047a1270 */
[----:B------:R-:W-:Y:S01]  /*51320*/  @P6 STG.E [R142.64], R202 ;  /* 0x000000ca8e006986 */ /* 0x000fe2000c101904 */
[----:B------:R-:W-:Y:S02]  /*51330*/  ISETP.LT.AND P6, PT, R188, c[0x0][0x178], !P0 ;  /* 0x00005e00bc007a0c */ /* 0x000fe400047c1270 */
[C---:B------:R-:W-:Y:S01]  /*51340*/  IADD3 R0, R40.reuse, c[0x0][0x198], RZ ;  /* 0x0000660028007a10 */ /* 0x040fe20007ffe0ff */
[----:B------:R-:W4:Y:S01]  /*51350*/  LDL.LU R207, [R1+0x230] ;  /* 0x0002300001cf7983 */ /* 0x000f220000300800 */
[----:B------:R-:W-:Y:S01]  /*51360*/  ISETP.GE.AND P0, PT, R41, c[0x0][0x17c], PT ;  /* 0x00005f0029007a0c */ /* 0x000fe20003f06270 */
[C---:B-1----:R-:W-:Y:S02]  /*51370*/  IMAD.WIDE R42, R40.reuse, 0x4, R2 ;  /* 0x00000004282a7825 */ /* 0x042fe400078e0202 */
[----:B------:R-:W4:Y:S02]  /*51380*/  LDL.LU R203, [R1+0xc24] ;  /* 0x000c240001cb7983 */ /* 0x000f240000300800 */
[----:B------:R-:W-:-:S02]  /*51390*/  IMAD.WIDE R40, R40, 0x4, R140 ;  /* 0x0000000428287825 */ /* 0x000fc400078e028c */
[----:B---3--:R-:W-:Y:S04]  /*513a0*/  @P2 STG.E [R42.64], R200 ;  /* 0x000000c82a002986 */ /* 0x008fe8000c101904 */
[----:B--2---:R1:W-:Y:S04]  /*513b0*/  @P1 STG.E [R40.64], R250 ;  /* 0x000000fa28001986 */ /* 0x0043e8000c101904 */
[----:B-1----:R-:W2:Y:S01]  /*513c0*/  LDL.LU R250, [R1+0x234] ;  /* 0x0002340001fa7983 */ /* 0x002ea20000300800 */
[----:B------:R-:W-:Y:S01]  /*513d0*/  IADD3 R184, R197, 0x142, RZ ;  /* 0x00000142c5b87810 */ /* 0x000fe20007ffe0ff */
[----:B------:R-:W-:Y:S01]  /*513e0*/  IMAD.WIDE R42, R0, 0x4, R2 ;  /* 0x00000004002a7825 */ /* 0x000fe200078e0202 */
[----:B------:R-:W-:Y:S01]  /*513f0*/  ISETP.LT.AND P1, PT, R196, c[0x0][0x178], !P4 ;  /* 0x00005e00c4007a0c */ /* 0x000fe20006721270 */
[----:B------:R-:W3:Y:S01]  /*51400*/  LDL.LU R202, [R1+0xe30] ;  /* 0x000e300001ca7983 */ /* 0x000ee20000300800 */
[----:B------:R-:W-:Y:S01]  /*51410*/  ISETP.LT.AND P4, PT, R188, c[0x0][0x178], !P4 ;  /* 0x00005e00bc007a0c */ /* 0x000fe20006781270 */
[----:B------:R-:W-:Y:S01]  /*51420*/  IMAD.WIDE R142, R0, 0x4, R140 ;  /* 0x00000004008e7825 */ /* 0x000fe200078e028c */
[----:B------:R-:W-:-:S02]  /*51430*/  ISETP.GE.AND P3, PT, R184, c[0x0][0x17c], PT ;  /* 0x00005f00b8007a0c */ /* 0x000fc40003f66270 */
[----:B------:R-:W-:Y:S01]  /*51440*/  IADD3 R40, R0, c[0x0][0x198], RZ ;  /* 0x0000660000287a10 */ /* 0x000fe20007ffe0ff */
[----:B------:R1:W-:Y:S01]  /*51450*/  @P5 STG.E [R42.64], R205 ;  /* 0x000000cd2a005986 */ /* 0x0003e2000c101904 */
[----:B------:R-:W-:Y:S02]  /*51460*/  IADD3 R41, R197, 0x145, RZ ;  /* 0x00000145c5297810 */ /* 0x000fe40007ffe0ff */
[----:B------:R-:W-:Y:S01]  /*51470*/  ISETP.LT.AND P5, PT, R196, c[0x0][0x178], !P3 ;  /* 0x00005e00c4007a0c */ /* 0x000fe20005fa1270 */
[----:B------:R-:W3:Y:S01]  /*51480*/  LDL.LU R200, [R1+0x50] ;  /* 0x0000500001c87983 */ /* 0x000ee20000300800 */
[C---:B------:R-:W-:Y:S01]  /*51490*/  IADD3 R0, R40.reuse, c[0x0][0x198], RZ ;  /* 0x0000660028007a10 */ /* 0x040fe20007ffe0ff */
[----:B-1----:R-:W-:Y:S02]  /*514a0*/  IMAD.WIDE R42, R40, 0x4, R2 ;  /* 0x00000004282a7825 */ /* 0x002fe400078e0202 */
[----:B----4-:R1:W-:Y:S01]  /*514b0*/  @P6 STG.E [R142.64], R201 ;  /* 0x000000c98e006986 */ /* 0x0103e2000c101904 */
[----:B------:R-:W-:-:S02]  /*514c0*/  ISETP.LT.AND P6, PT, R188, c[0x0][0x178], !P3 ;  /* 0x00005e00bc007a0c */ /* 0x000fc40005fc1270 */
[----:B------:R-:W-:Y:S01]  /*514d0*/  ISETP.GE.AND P3, PT, R41, c[0x0][0x17c], PT ;  /* 0x00005f0029007a0c */ /* 0x000fe20003f66270 */
[----:B------:R-:W-:Y:S01]  /*514e0*/  IMAD.WIDE R40, R40, 0x4, R140 ;  /* 0x0000000428287825 */ /* 0x000fe200078e028c */
[----:B------:R-:W-:-:S04]  /*514f0*/  IADD3 R184, R197, 0x144, RZ ;  /* 0x00000144c5b87810 */ /* 0x000fc80007ffe0ff */
[----:B------:R-:W-:Y:S01]  /*51500*/  ISETP.GE.AND P2, PT, R184, c[0x0][0x17c], PT ;  /* 0x00005f00b8007a0c */ /* 0x000fe20003f46270 */
[----:B-1----:R-:W-:Y:S01]  /*51510*/  IMAD.WIDE R142, R0, 0x4, R140 ;  /* 0x00000004008e7825 */ /* 0x002fe200078e028c */
[----:B------:R1:W-:Y:S04]  /*51520*/  @P1 STG.E [R42.64], R248 ;  /* 0x000000f82a001986 */ /* 0x0003e8000c101904 */
[----:B------:R4:W-:Y:S01]  /*51530*/  @P4 STG.E [R40.64], R249 ;  /* 0x000000f928004986 */ /* 0x0009e2000c101904 */
[----:B------:R-:W-:-:S03]  /*51540*/  ISETP.LT.AND P4, PT, R196, c[0x0][0x178], !P0 ;  /* 0x00005e00c4007a0c */ /* 0x000fc60004781270 */
[----:B-1----:R-:W3:Y:S04]  /*51550*/  LDL.LU R248, [R1+0xe34] ;  /* 0x000e340001f87983 */ /* 0x002ee80000300800 */
[----:B----4-:R-:W4:Y:S01]  /*51560*/  LDL.LU R249, [R1+0x54] ;  /* 0x0000540001f97983 */ /* 0x010f220000300800 */
        /* <DEDUP_REMOVED lines=9> */
[C---:B------:R-:W-:Y:S02]  /*51600*/  IADD3 R0, R40.reuse, c[0x0][0x198], RZ ;  /* 0x0000660028007a10 */ /* 0x040fe40007ffe0ff */
[----:B------:R-:W-:Y:S01]  /*51610*/  ISETP.GE.AND P2, PT, R41, c[0x0][0x17c], PT ;  /* 0x00005f0029007a0c */ /* 0x000fe20003f46270 */
[----:B-1----:R-:W-:-:S04]  /*51620*/  IMAD.WIDE R42, R40, 0x4, R2 ;  /* 0x00000004282a7825 */ /* 0x002fc800078e0202 */
[----:B------:R-:W-:Y:S01]  /*51630*/  IMAD.WIDE R40, R40, 0x4, R140 ;  /* 0x0000000428287825 */ /* 0x000fe200078e028c */
[----:B------:R-:W-:Y:S04]  /*51640*/  @P4 STG.E [R42.64], R203 ;  /* 0x000000cb2a004986 */ /* 0x000fe8000c101904 */
[----:B--2---:R1:W-:Y:S04]  /*51650*/  @P0 STG.E [R40.64], R250 ;  /* 0x000000fa28000986 */ /* 0x0043e8000c101904 */
[----:B-1----:R-:W2:Y:S01]  /*51660*/  LDL.LU R250, [R1+0xa14] ;  /* 0x000a140001fa7983 */ /* 0x002ea20000300800 */
[----:B------:R-:W-:Y:S01]  /*51670*/  IADD3 R184, R197, 0x146, RZ ;  /* 0x00000146c5b87810 */ /* 0x000fe20007ffe0ff */
[----:B------:R-:W-:Y:S01]  /*51680*/  IMAD.WIDE R42, R0, 0x4, R2 ;  /* 0x00000004002a7825 */ /* 0x000fe200078e0202 */
[----:B------:R-:W-:Y:S01]  /*51690*/  ISETP.LT.AND P0, PT, R196, c[0x0][0x178], !P3 ;  /* 0x00005e00c4007a0c */ /* 0x000fe20005f01270 */
[----:B------:R-:W2:Y:S01]  /*516a0*/  LDL.LU R205, [R1+0xf40] ;  /* 0x000f400001cd7983 */ /* 0x000ea20000300800 */
[----:B------:R-:W-:Y:S01]  /*516b0*/  ISETP.LT.AND P3, PT, R188, c[0x0][0x178], !P3 ;  /* 0x00005e00bc007a0c */ /* 0x000fe20005f61270 */
[----:B------:R-:W-:Y:S01]  /*516c0*/  IMAD.WIDE R142, R0, 0x4, R140 ;  /* 0x00000004008e7825 */ /* 0x000fe200078e028c */
[----:B------:R-:W-:-:S02]  /*516d0*/  ISETP.GE.AND P1, PT, R184, c[0x0][0x17c], PT ;  /* 0x00005f00b8007a0c */ /* 0x000fc40003f26270 */
[----:B------:R-:W-:Y:S01]  /*516e0*/  IADD3 R40, R0, c[0x0][0x198], RZ ;  /* 0x0000660000287a10 */ /* 0x000fe20007ffe0ff */
[----:B---3--:R1:W-:Y:S01]  /*516f0*/  @P5 STG.E [R42.64], R202 ;  /* 0x000000ca2a005986 */ /* 0x0083e2000c101904 */
[----:B------:R-:W-:Y:S02]  /*51700*/  IADD3 R41, R197, 0x149, RZ ;  /* 0x00000149c5297810 */ /* 0x000fe40007ffe0ff */
[----:B------:R-:W-:Y:S01]  /*51710*/  ISETP.LT.AND P5, PT, R196, c[0x0][0x178], !P1 ;  /* 0x00005e00c4007a0c */ /* 0x000fe20004fa1270 */
[----:B------:R3:W-:Y:S01]  /*51720*/  @P6 STG.E [R142.64], R200 ;  /* 0x000000c88e006986 */ /* 0x0007e2000c101904 */
[----:B------:R-:W-:Y:S02]  /*51730*/  ISETP.LT.AND P6, PT, R188, c[0x0][0x178], !P1 ;  /* 0x00005e00bc007a0c */ /* 0x000fe40004fc1270 */
[C---:B------:R-:W-:Y:S02]  /*51740*/  IADD3 R0, R40.reuse, c[0x0][0x198], RZ ;  /* 0x0000660028007a10 */ /* 0x040fe40007ffe0ff */
[----:B------:R-:W-:Y:S01]  /*51750*/  ISETP.GE.AND P1, PT, R41, c[0x0][0x17c], PT ;  /* 0x00005f0029007a0c */ /* 0x000fe20003f26270 */
[C---:B-1----:R-:W-:Y:S01]  /*51760*/  IMAD.WIDE R42, R40.reuse, 0x4, R2 ;  /* 0x00000004282a7825 */ /* 0x042fe200078e0202 */
[----:B---3--:R-:W3:Y:S03]  /*51770*/  LDL.LU R200, [R1+0x3c0] ;  /* 0x0003c00001c87983 */ /* 0x008ee60000300800 */
[----:B------:R-:W-:-:S04]  /*51780*/  IMAD.WIDE R40, R40, 0x4, R140 ;  /* 0x0000000428287825 */ /* 0x000fc800078e028c */
[----:B------:R-:W-:Y:S01]  /*51790*/  IMAD.WIDE R142, R0, 0x4, R140 ;  /* 0x00000004008e7825 */ /* 0x000fe200078e028c */
[----:B------:R1:W-:Y:S04]  /*517a0*/  @P0 STG.E [R42.64], R248 ;  /* 0x000000f82a000986 */ /* 0x0003e8000c101904 */
[----:B----4-:R4:W-:Y:S01]  /*517b0*/  @P3 STG.E [R40.64], R249 ;  /* 0x000000f928003986 */ /* 0x0109e2000c101904 */
[----:B------:R-:W-:-:S03]  /*517c0*/  ISETP.LT.AND P3, PT, R196, c[0x0][0x178], !P2 ;  /* 0x00005e00c4007a0c */ /* 0x000fc60005761270 */
[----:B-1----:R-:W3:Y:S04]  /*517d0*/  LDL.LU R248, [R1+0xf44] ;  /* 0x000f440001f87983 */ /* 0x002ee80000300800 */
[----:B----4-:R-:W4:Y:S01]  /*517e0*/  LDL.LU R249, [R1+0x3c4] ;  /* 0x0003c40001f97983 */ /* 0x010f220000300800 */
[C-C-:B------:R-:W-:Y:S01]  /*517f0*/  IMAD.WIDE R42, R0.reuse, 0x4, R2.reuse ;  /* 0x00000004002a7825 */ /* 0x140fe200078e0202 */
[----:B------:R-:W-:Y:S02]  /*51800*/  IADD3 R40, R0, c[0x0][0x198], RZ ;  /* 0x0000660000287a10 */ /* 0x000fe40007ffe0ff */
[----:B------:R-:W4:Y:S04]  /*51810*/  LDL.LU R206, [R1+0xf50] ;  /* 0x000f500001ce7983 */ /* 0x000f280000300800 */
[----:B------:R-:W4:Y:S04]  /*51820*/  LDL.LU R207, [R1+0x210] ;  /* 0x0002100001cf7983 */ /* 0x000f280000300800 */
[----:B------:R1:W-:Y:S04]  /*51830*/  @P5 STG.E [R42.64], R201 ;  /* 0x000000c92a005986 */ /* 0x0003e8000c101904 */
[----:B------:R-:W-:Y:S04]  /*51840*/  @P6 STG.E [R142.64], R240 ;  /* 0x000000f08e006986 */ /* 0x000fe8000c101904 */
[----:B------:R-:W4:Y:S01]  /*51850*/  LDL.LU R203, [R1+0xf54] ;  /* 0x000f540001cb7983 */ /* 0x000f220000300800 */
[----:B-1----:R-:W-:-:S05]  /*51860*/  IMAD.WIDE R42, R40, 0x4, R2 ;  /* 0x00000004282a7825 */ /* 0x002fca00078e0202 */
[----:B--2---:R1:W-:Y:S04]  /*51870*/  @P3 STG.E [R42.64], R250 ;  /* 0x000000fa2a003986 */ /* 0x0043e8000c101904 */
[----:B-1----:R-:W2:Y:S01]  /*51880*/  LDL.LU R250, [R1+0x214] ;  /* 0x0002140001fa7983 */ /* 0x002ea20000300800 */
[C---:B------:R-:W-:Y:S02]  /*51890*/  IADD3 R184, R197.reuse, 0x148, RZ ;  /* 0x00000148c5b87810 */ /* 0x040fe40007ffe0ff */
[----:B------:R-:W-:Y:S01]  /*518a0*/  ISETP.LT.AND P2, PT, R188, c[0x0][0x178], !P2 ;  /* 0x00005e00bc007a0c */ /* 0x000fe20005741270 */
[----:B------:R-:W2:Y:S01]  /*518b0*/  LDL.LU R202, [R1+0xe40] ;  /* 0x000e400001ca7983 */ /* 0x000ea20000300800 */
[----:B------:R-:W-:Y:S02]  /*518c0*/  ISETP.GE.AND P4, PT, R184, c[0x0][0x17c], PT ;  /* 0x00005f00b8007a0c */ /* 0x000fe40003f86270 */
[----:B------:R-:W-:Y:S01]  /*518d0*/  IADD3 R41, R197, 0x14b, RZ ;  /* 0x0000014bc5297810 */ /* 0x000fe20007ffe0ff */
[----:B------:R-:W2:Y:S01]  /*518e0*/  LDL.LU R201, [R1+0x40] ;  /* 0x0000400001c97983 */ /* 0x000ea20000300800 */
[----:B------:R-:W-:-:S02]  /*518f0*/  ISETP.LT.AND P5, PT, R196, c[0x0][0x178], !P4 ;  /* 0x00005e00c4007a0c */ /* 0x000fc400067a1270 */
[----:B------:R-:W-:Y:S02]  /*51900*/  ISETP.LT.AND P6, PT, R188, c[0x0][0x178], !P4 ;  /* 0x00005e00bc007a0c */ /* 0x000fe400067c1270 */
[C---:B------:R-:W-:Y:S02]  /*51910*/  IADD3 R0, R40.reuse, c[0x0][0x198], RZ ;  /* 0x0000660028007a10 */ /* 0x040fe40007ffe0ff */
[----:B------:R-:W-:Y:S01]  /*51920*/  ISETP.GE.AND P4, PT, R41, c[0x0][0x17c], PT ;  /* 0x00005f0029007a0c */ /* 0x000fe20003f86270 */
[----:B------:R-:W-:Y:S01]  /*51930*/  IMAD.WIDE R40, R40, 0x4, R140 ;  /* 0x0000000428287825 */ /* 0x000fe200078e028c */
[----:B------:R-:W-:-:S03]  /*51940*/  IADD3 R184, R197, 0x14a, RZ ;  /* 0x0000014ac5b87810 */ /* 0x000fc60007ffe0ff */
[----:B------:R-:W-:Y:S01]  /*51950*/  IMAD.WIDE R42, R0, 0x4, R2 ;  /* 0x00000004002a7825 */ /* 0x000fe200078e0202 */
[----:B------:R1:W-:Y:S01]  /*51960*/  @P2 STG.E [R40.64], R241 ;  /* 0x000000f128002986 */ /* 0x0003e2000c101904 */
[----:B------:R-:W-:Y:S02]  /*51970*/  ISETP.LT.AND P2, PT, R196, c[0x0][0x178], !P1 ;  /* 0x00005e00c4007a0c */ /* 0x000fe40004f41270 */
[----:B------:R-:W-:Y:S01]  /*51980*/  IMAD.WIDE R142, R0, 0x4, R140 ;  /* 0x00000004008e7825 */ /* 0x000fe200078e028c */
[----:B------:R-:W-:Y:S02]  /*51990*/  ISETP.LT.AND P1, PT, R188, c[0x0][0x178], !P1 ;  /* 0x00005e00bc007a0c */ /* 0x000fe40004f21270 */
[----:B------:R-:W-:Y:S01]  /*519a0*/  ISETP.GE.AND P0, PT, R184, c[0x0][0x17c], PT ;  /* 0x00005f00b8007a0c */ /* 0x000fe20003f06270 */
[----:B------:R3:W-:Y:S01]  /*519b0*/  @P5 STG.E [R42.64], R205 ;  /* 0x000000cd2a005986 */ /* 0x0007e2000c101904 */
[----:B-1----:R-:W-:Y:S02]  /*519c0*/  IADD3 R40, R0, c[0x0][0x198], RZ ;  /* 0x0000660000287a10 */ /* 0x002fe40007ffe0ff */
[----:B------:R-:W-:Y:S01]  /*519d0*/  IADD3 R41, R197, 0x14d, RZ ;  /* 0x0000014dc5297810 */ /* 0x000fe20007ffe0ff */
[----:B---3--:R1:W-:Y:S01]  /*519e0*/  @P6 STG.E [R142.64], R200 ;  /* 0x000000c88e006986 */ /* 0x0083e2000c101904 */
[----:B------:R-:W-:-:S02]  /*519f0*/  ISETP.LT.AND P5, PT, R196, c[0x0][0x178], !P0 ;  /* 0x00005e00c4007a0c */ /* 0x000fc400047a1270 */
[----:B------:R-:W-:Y:S01]  /*51a00*/  ISETP.LT.AND P6, PT, R188, c[0x0][0x178], !P0 ;  /* 0x00005e00bc007a0c */ /* 0x000fe200047c1270 */
[C---:B------:R-:W-:Y:S01]  /*51a10*/  IMAD.WIDE R42, R40.reuse, 0x4, R2 ;  /* 0x00000004282a7825 */ /* 0x040fe200078e0202 */
[C---:B------:R-:W-:Y:S02]  /*51a20*/  IADD3 R0, R40.reuse, c[0x0][0x198], RZ ;  /* 0x0000660028007a10 */ /* 0x040fe40007ffe0ff */
[----:B------:R-:W-:Y:S01]  /*51a30*/  ISETP.GE.AND P0, PT, R41, c[0x0][0x17c], PT ;  /* 0x00005f0029007a0c */ /* 0x000fe20003f06270 */
[--C-:B------:R-:W-:Y:S01]  /*51a40*/  IMAD.WIDE R40, R40, 0x4, R140.reuse ;  /* 0x0000000428287825 */ /* 0x100fe200078e028c */
[----:B-1----:R-:W3:Y:S01]  /*51a50*/  LDL.LU R200, [R1+0xe44] ;  /* 0x000e440001c87983 */ /* 0x002ee20000300800 */
[----:B------:R-:W-:Y:S02]  /*51a60*/  IADD3 R184, R197, 0x14c, RZ ;  /* 0x0000014cc5b87810 */ /* 0x000fe40007ffe0ff */
[----:B------:R-:W-:Y:S02]  /*51a70*/  IMAD.WIDE R142, R0, 0x4, R140 ;  /* 0x00000004008e7825 */ /* 0x000fe400078e028c */
[----:B------:R-:W-:Y:S01]  /*51a80*/  ISETP.GE.AND P3, PT, R184, c[0x0][0x17c], PT ;  /* 0x00005f00b8007a0c */ /* 0x000fe20003f66270 */
[----:B------:R-:W-:Y:S04]  /*51a90*/  @P2 STG.E [R42.64], R248 ;  /* 0x000000f82a002986 */ /* 0x000fe8000c101904 */
[----:B----4-:R1:W-:Y:S01]  /*51aa0*/  @P1 STG.E [R40.64], R249 ;  /* 0x000000f928001986 */ /* 0x0103e2000c101904 */
[----:B------:R-:W-:-:S02]  /*51ab0*/  ISETP.LT.AND P1, PT, R196, c[0x0][0x178], !P4 ;  /* 0x00005e00c4007a0c */ /* 0x000fc40006721270 */
[----:B------:R-:W-:Y:S01]  /*51ac0*/  ISETP.LT.AND P4, PT, R188, c[0x0][0x178], !P4 ;  /* 0x00005e00bc007a0c */ /* 0x000fe20006781270 */
[----:B-1----:R-:W4:Y:S01]  /*51ad0*/  LDL.LU R249, [R1+0x44] ;  /* 0x0000440001f97983 */ /* 0x002f220000300800 */
[C---:B------:R-:W-:Y:S01]  /*51ae0*/  IMAD.WIDE R42, R0.reuse, 0x4, R2 ;  /* 0x00000004002a7825 */ /* 0x040fe200078e0202 */
[----:B------:R-:W-:Y:S02]  /*51af0*/  IADD3 R40, R0, c[0x0][0x198], RZ ;  /* 0x0000660000287a10 */ /* 0x000fe40007ffe0ff */
[----:B------:R-:W-:Y:S01]  /*51b00*/  IADD3 R41, R197, 0x14f, RZ ;  /* 0x0000014fc5297810 */ /* 0x000fe20007ffe0ff */
[----:B------:R-:W4:Y:S01]  /*51b10*/  LDL.LU R248, [R1+0xa00] ;  /* 0x000a000001f87983 */ /* 0x000f220000300800 */
[----:B------:R-:W-:-:S03]  /*51b20*/  IADD3 R0, R40, c[0x0][0x198], RZ ;  /* 0x0000660028007a10 */ /* 0x000fc60007ffe0ff */
[----:B------:R1:W-:Y:S01]  /*51b30*/  @P5 STG.E [R42.64], R206 ;  /* 0x000000ce2a005986 */ /* 0x0003e2000c101904 */
[----:B------:R-:W-:-:S03]  /*51b40*/  ISETP.LT.AND P5, PT, R196, c[0x0][0x178], !P3 ;  /* 0x00005e00c4007a0c */ /* 0x000fc60005fa1270 */
[----:B------:R-:W-:Y:S01]  /*51b50*/  @P6 STG.E [R142.64], R207 ;  /* 0x000000cf8e006986 */ /* 0x000fe2000c101904 */
[----:B------:R-:W-:Y:S02]  /*51b60*/  ISETP.LT.AND P6, PT, R188, c[0x0][0x178], !P3 ;  /* 0x00005e00bc007a0c */ /* 0x000fe40005fc1270 */
        /* <DEDUP_REMOVED lines=14> */
[----:B------:R1:W-:Y:S01]  /*51c50*/  @P5 STG.E [R42.64], R202 ;  /* 0x000000ca2a005986 */ /* 0x0003e2000c101904 */
[----:B------:R-:W-:Y:S02]  /*51c60*/  IADD3 R41, R197, 0x151, RZ ;  /* 0x00000151c5297810 */ /* 0x000fe40007ffe0ff */
[----:B------:R-:W-:Y:S01]  /*51c70*/  ISETP.LT.AND P5, PT, R196, c[0x0][0x178], !P2 ;  /* 0x00005e00c4007a0c */ /* 0x000fe200057a1270 */
[----:B------:R-:W-:Y:S01]  /*51c80*/  @P6 STG.E [R142.64], R201 ;  /* 0x000000c98e006986 */ /* 0x000fe2000c101904 */
[----:B------:R-:W-:Y:S02]  /*51c90*/  ISETP.LT.AND P6, PT, R188, c[0x0][0x178], !P2 ;  /* 0x00005e00bc007a0c */ /* 0x000fe400057c1270 */
[C---:B------:R-:W-:Y:S01]  /*51ca0*/  IADD3 R0, R40.reuse, c[0x0][0x198], RZ ;  /* 0x0000660028007a10 */ /* 0x040fe20007ffe0ff */
[----:B------:R-:W2:Y:S01]  /*51cb0*/  LDL.LU R206, [R1+0x280] ;  /* 0x0002800001ce7983 */ /* 0x000ea20000300800 */
[----:B------:R-:W-:Y:S01]  /*51cc0*/  ISETP.GE.AND P2, PT, R41, c[0x0][0x17c], PT ;  /* 0x00005f0029007a0c */ /* 0x000fe20003f46270 */
[----:B-1----:R-:W-:-:S04]  /*51cd0*/  IMAD.WIDE R42, R40, 0x4, R2 ;  /* 0x00000004282a7825 */ /* 0x002fc800078e0202 */
[----:B------:R-:W-:Y:S01]  /*51ce0*/  IMAD.WIDE R40, R40, 0x4, R140 ;  /* 0x0000000428287825 */ /* 0x000fe200078e028c */
[----:B---3--:R1:W-:Y:S04]  /*51cf0*/  @P4 STG.E [R42.64], R200 ;  /* 0x000000c82a004986 */ /* 0x0083e8000c101904 */
[----:B-1----:R-:W3:Y:S01]  /*51d00*/  LDL.LU R200, [R1+0xf74] ;  /* 0x000f740001c87983 */ /* 0x002ee20000300800 */
[----:B------:R-:W-:-:S04]  /*51d10*/  IMAD.WIDE R42, R0, 0x4, R2 ;  /* 0x00000004002a7825 */ /* 0x000fc800078e0202 */
[----:B------:R-:W-:Y:S01]  /*51d20*/  IMAD.WIDE R142, R0, 0x4, R140 ;  /* 0x00000004008e7825 */ /* 0x000fe200078e028c */
[----:B----4-:R1:W-:Y:S01]  /*51d30*/  @P0 STG.E [R40.64], R249 ;  /* 0x000000f928000986 */ /* 0x0103e2000c101904 */
[----:B------:R-:W-:-:S03]  /*51d40*/  ISETP.LT.AND P0, PT, R196, c[0x0][0x178], !P3 ;  /* 0x00005e00c4007a0c */ /* 0x000fc60005f01270 */
[----:B-1----:R-:W4:Y:S01]  /*51d50*/  LDL.LU R249, [R1+0x284] ;  /* 0x0002840001f97983 */ /* 0x002f220000300800 */
[----:B------:R-:W-:-:S03]  /*51d60*/  IADD3 R40, R0, c[0x0][0x198], RZ ;  /* 0x0000660000287a10 */ /* 0x000fc60007ffe0ff */
[----:B------:R-:W4:Y:S04]  /*51d70*/  LDL.LU R207, [R1+0xf30] ;  /* 0x000f300001cf7983 */ /* 0x000f280000300800 */
[----:B------:R-:W4:Y:S04]  /*51d80*/  LDL.LU R203, [R1+0x70] ;  /* 0x0000700001cb7983 */ /* 0x000f280000300800 */
[----:B------:R1:W-:Y:S04]  /*51d90*/  @P5 STG.E [R42.64], R248 ;  /* 0x000000f82a005986 */ /* 0x0003e8000c101904 */
[----:B------:R-:W-:Y:S01]  /*51da0*/  @P6 STG.E [R142.64], R236 ;  /* 0x000000ec8e006986 */ /* 0x000fe2000c101904 */
[----:B-1----:R-:W-:-:S03]  /*51db0*/  IMAD.WIDE R42, R40, 0x4, R2 ;  /* 0x00000004282a7825 */ /* 0x002fc600078e0202 */
[----:B------:R-:W4:Y:S04]  /*51dc0*/  LDL.LU R248, [R1+0xf34] ;  /* 0x000f340001f87983 */ /* 0x000f280000300800 */
[----:B--2---:R1:W-:Y:S04]  /*51dd0*/  @P0 STG.E [R42.64], R250 ;  /* 0x000000fa2a000986 */ /* 0x0043e8000c101904 */
[----:B-1----:R-:W2:Y:S01]  /*51de0*/  LDL.LU R250, [R1+0x74] ;  /* 0x0000740001fa7983 */ /* 0x002ea20000300800 */
[----:B------:R-:W-:Y:S02]  /*51df0*/  IADD3 R184, R197, 0x150, RZ ;  /* 0x00000150c5b87810 */ /* 0x000fe40007ffe0ff */
[----:B------:R-:W-:Y:S01]  /*51e00*/  ISETP.LT.AND P3, PT, R188, c[0x0][0x178], !P3 ;  /* 0x00005e00bc007a0c */ /* 0x000fe20005f61270 */
[----:B------:R-:W2:Y:S01]  /*51e10*/  LDL.LU R202, [R1+0xc30] ;  /* 0x000c300001ca7983 */ /* 0x000ea20000300800 */
[----:B------:R-:W-:-:S02]  /*51e20*/  ISETP.GE.AND P1, PT, R184, c[0x0][0x17c], PT ;  /* 0x00005f00b8007a0c */ /* 0x000fc40003f26270 */
[----:B------:R-:W-:Y:S01]  /*51e30*/  IADD3 R41, R197, 0x153, RZ ;  /* 0x00000153c5297810 */ /* 0x000fe20007ffe0ff */
[----:B------:R-:W2:Y:S01]  /*51e40*/  LDL.LU R201, [R1+0x30] ;  /* 0x0000300001c97983 */ /* 0x000ea20000300800 */
[----:B------:R-:W-:Y:S02]  /*51e50*/  ISETP.LT.AND P5, PT, R196, c[0x0][0x178], !P1 ;  /* 0x00005e00c4007a0c */ /* 0x000fe40004fa1270 */
        /* <DEDUP_REMOVED lines=14> */
[----:B------:R1:W-:Y:S01]  /*51f40*/  @P6 STG.E [R142.64], R206 ;  /* 0x000000ce8e006986 */ /* 0x0003e2000c101904 */
[----:B------:R-:W-:-:S02]  /*51f50*/  ISETP.LT.AND P5, PT, R196, c[0x0][0x178], !P4 ;  /* 0x00005e00c4007a0c */ /* 0x000fc400067a1270 */
[----:B------:R-:W-:Y:S01]  /*51f60*/  ISETP.LT.AND P6, PT, R188, c[0x0][0x178], !P4 ;  /* 0x00005e00bc007a0c */ /* 0x000fe200067c1270 */
[C---:B---3--:R-:W-:Y:S01]  /*51f70*/  IMAD.WIDE R42, R40.reuse, 0x4, R2 ;  /* 0x00000004282a7825 */ /* 0x048fe200078e0202 */
[C---:B------:R-:W-:Y:S02]  /*51f80*/  IADD3 R0, R40.reuse, c[0x0][0x198], RZ ;  /* 0x0000660028007a10 */ /* 0x040fe40007ffe0ff */
[----:B------:R-:W-:Y:S01]  /*51f90*/  ISETP.GE.AND P4, PT, R41, c[0x0][0x17c], PT ;  /* 0x00005f0029007a0c */ /* 0x000fe20003f86270 */
[--C-:B------:R-:W-:Y:S01]  /*51fa0*/  IMAD.WIDE R40, R40, 0x4, R140.reuse ;  /* 0x0000000428287825 */ /* 0x100fe200078e028c */
[----:B------:R3:W-:Y:S01]  /*51fb0*/  @P3 STG.E [R42.64], R200 ;  /* 0x000000c82a003986 */ /* 0x0007e2000c101904 */
[----:B------:R-:W-:Y:S02]  /*51fc0*/  IADD3 R184, R197, 0x154, RZ ;  /* 0x00000154c5b87810 */ /* 0x000fe40007ffe0ff */
[----:B-1----:R-:W-:Y:S02]  /*51fd0*/  IMAD.WIDE R142, R0, 0x4, R140 ;  /* 0x00000004008e7825 */ /* 0x002fe400078e028c */
[----:B------:R-:W-:-:S02]  /*51fe0*/  ISETP.GE.AND P0, PT, R184, c[0x0][0x17c], PT ;  /* 0x00005f00b8007a0c */ /* 0x000fc40003f06270 */
[----:B---3--:R-:W-:Y:S01]  /*51ff0*/  IMAD.WIDE R42, R0, 0x4, R2 ;  /* 0x00000004002a7825 */ /* 0x008fe200078e0202 */
[----:B------:R-:W3:Y:S04]  /*52000*/  LDL.LU R200, [R1+0xc34] ;  /* 0x000c340001c87983 */ /* 0x000ee80000300800 */
[----:B----4-:R1:W-:Y:S01]  /*52010*/  @P2 STG.E [R40.64], R249 ;  /* 0x000000f928002986 */ /* 0x0103e2000c101904 */
[----:B------:R-:W-:Y:S02]  /*52020*/  ISETP.LT.AND P2, PT, R196, c[0x0][0x178], !P1 ;  /* 0x00005e00c4007a0c */ /* 0x000fe40004f41270 */
[----:B------:R-:W-:Y:S01]  /*52030*/  ISETP.LT.AND P1, PT, R188, c[0x0][0x178], !P1 ;  /* 0x00005e00bc007a0c */ /* 0x000fe20004f21270 */
[----:B------:R4:W-:Y:S01]  /*52040*/  @P5 STG.E [R42.64], R207 ;  /* 0x000000cf2a005986 */ /* 0x0009e2000c101904 */
[----:B-1----:R-:W-:-:S03]  /*52050*/  IADD3 R40, R0, c[0x0][0x198], RZ ;  /* 0x0000660000287a10 */ /* 0x002fc60007ffe0ff */
[----:B------:R-:W3:Y:S01]  /*52060*/  LDL.LU R249, [R1+0x34] ;  /* 0x0000340001f97983 */ /* 0x000ee20000300800 */
[----:B------:R-:W-:Y:S01]  /*52070*/  IADD3 R41, R197, 0x157, RZ ;  /* 0x00000157c5297810 */ /* 0x000fe20007ffe0ff */
[----:B----4-:R-:W-:Y:S02]  /*52080*/  IMAD.WIDE R42, R40, 0x4, R2 ;  /* 0x00000004282a7825 */ /* 0x010fe400078e0202 */
[----:B------:R-:W-:Y:S01]  /*52090*/  @P6 STG.E [R142.64], R203 ;  /* 0x000000cb8e006986 */ /* 0x000fe2000c101904 */
[----:B------:R-:W-:Y:S02]  /*520a0*/  ISETP.LT.AND P5, PT, R196, c[0x0][0x178], !P0 ;  /* 0x00005e00c4007a0c */ /* 0x000fe400047a1270 */
[----:B------:R-:W-:Y:S02]  /*520b0*/  ISETP.LT.AND P6, PT, R188, c[0x0][0x178], !P0 ;  /* 0x00005e00bc007a0c */ /* 0x000fe400047c1270 */
[C---:B------:R-:W-:Y:S02]  /*520c0*/  IADD3 R0, R40.reuse, c[0x0][0x198], RZ ;  /* 0x0000660028007a10 */ /* 0x040fe40007ffe0ff */
[----:B------:R-:W-:Y:S01]  /*520d0*/  ISETP.GE.AND P0, PT, R41, c[0x0][0x17c], PT ;  /* 0x00005f0029007a0c */ /* 0x000fe20003f06270 */
[----:B------:R1:W-:Y:S01]  /*520e0*/  @P2 STG.E [R42.64], R248 ;  /* 0x000000f82a002986 */ /* 0x0003e2000c101904 */
[----:B------:R-:W-:-:S03]  /*520f0*/  IMAD.WIDE R40, R40, 0x4, R140 ;  /* 0x0000000428287825 */ /* 0x000fc600078e028c */
[----:B-1----:R-:W4:Y:S04]  /*52100*/  LDL.LU R248, [R1+0x5e0] ;  /* 0x0005e00001f87983 */ /* 0x002f280000300800 */
        /* <DEDUP_REMOVED lines=13> */
[----:B------:R1:W-:Y:S01]  /*521e0*/  @P6 STG.E [R142.64], R201 ;  /* 0x000000c98e006986 */ /* 0x0003e2000c101904 */
[----:B------:R-:W-:Y:S02]  /*521f0*/  ISETP.LT.AND P6, PT, R188, c[0x0][0x178], !P3 ;  /* 0x00005e00bc007a0c */ /* 0x000fe40005fc1270 */
[C---:B------:R-:W-:Y:S01]  /*52200*/  IADD3 R0, R40.reuse, c[0x0][0x198], RZ ;  /* 0x0000660028007a10 */ /* 0x040fe20007ffe0ff */
[----:B------:R-:W2:Y:S01]  /*52210*/  LDL.LU R207, [R1+0x260] ;  /* 0x0002600001cf7983 */ /* 0x000ea20000300800 */
[----:B------:R-:W-:Y:S01]  /*52220*/  ISETP.GE.AND P3, PT, R41, c[0x0][0x17c], PT ;  /* 0x00005f0029007a0c */ /* 0x000fe20003f66270 */
[----:B-1----:R-:W-:-:S04]  /*52230*/  IMAD.WIDE R42, R40, 0x4, R2 ;  /* 0x00000004282a7825 */ /* 0x002fc800078e0202 */
[----:B------:R-:W-:-:S04]  /*52240*/  IMAD.WIDE R40, R40, 0x4, R140 ;  /* 0x0000000428287825 */ /* 0x000fc800078e028c */
[C---:B------:R-:W-:Y:S01]  /*52250*/  IMAD.WIDE R142, R0.reuse, 0x4, R140 ;  /* 0x00000004008e7825 */ /* 0x040fe200078e028c */
[----:B---3--:R1:W-:Y:S04]  /*52260*/  @P1 STG.E [R42.64], R200 ;  /* 0x000000c82a001986 */ /* 0x0083e8000c101904 */
[----:B-1----:R-:W3:Y:S01]  /*52270*/  LDL.LU R200, [R1+0xf64] ;  /* 0x000f640001c87983 */ /* 0x002ee20000300800 */
[----:B------:R-:W-:-:S03]  /*52280*/  IMAD.WIDE R42, R0, 0x4, R2 ;  /* 0x00000004002a7825 */ /* 0x000fc600078e0202 */
[----:B------:R1:W-:Y:S01]  /*52290*/  @P4 STG.E [R40.64], R249 ;  /* 0x000000f928004986 */ /* 0x0003e2000c101904 */
[----:B------:R-:W-:-:S03]  /*522a0*/  ISETP.LT.AND P4, PT, R196, c[0x0][0x178], !P0 ;  /* 0x00005e00c4007a0c */ /* 0x000fc60004781270 */
[----:B-1----:R-:W3:Y:S01]  /*522b0*/  LDL.LU R249, [R1+0x264] ;  /* 0x0002640001f97983 */ /* 0x002ee20000300800 */
[----:B------:R-:W-:-:S03]  /*522c0*/  IADD3 R40, R0, c[0x0][0x198], RZ ;  /* 0x0000660000287a10 */ /* 0x000fc60007ffe0ff */
[----:B------:R-:W3:Y:S04]  /*522d0*/  LDL.LU R203, [R1+0xf20] ;  /* 0x000f200001cb7983 */ /* 0x000ee80000300800 */
[----:B------:R-:W3:Y:S04]  /*522e0*/  LDL.LU R202, [R1+0x60] ;  /* 0x0000600001ca7983 */ /* 0x000ee80000300800 */
[----:B------:R-:W3:Y:S04]  /*522f0*/  LDL.LU R201, [R1+0xf24] ;  /* 0x000f240001c97983 */ /* 0x000ee80000300800 */
[----:B----4-:R1:W-:Y:S04]  /*52300*/  @P5 STG.E [R42.64], R248 ;  /* 0x000000f82a005986 */ /* 0x0103e8000c101904 */
[----:B------:R-:W-:Y:S01]  /*52310*/  @P6 STG.E [R142.64], R232 ;  /* 0x000000e88e006986 */ /* 0x000fe2000c101904 */
[----:B-1----:R-:W-:-:S05]  /*52320*/  IMAD.WIDE R42, R40, 0x4, R2 ;  /* 0x00000004282a7825 */ /* 0x002fca00078e0202 */
[----:B--2---:R1:W-:Y:S04]  /*52330*/  @P4 STG.E [R42.64], R250 ;  /* 0x000000fa2a004986 */ /* 0x0043e8000c101904 */
[----:B-1----:R-:W2:Y:S01]  /*52340*/  LDL.LU R250, [R1+0x64] ;  /* 0x0000640001fa7983 */ /* 0x002ea20000300800 */
[C---:B------:R-:W-:Y:S02]  /*52350*/  IADD3 R184, R197.reuse, 0x158, RZ ;  /* 0x00000158c5b87810 */ /* 0x040fe40007ffe0ff */
[----:B------:R-:W-:Y:S01]  /*52360*/  ISETP.LT.AND P0, PT, R188, c[0x0][0x178], !P0 ;  /* 0x00005e00bc007a0c */ /* 0x000fe20004701270 */
[----:B------:R-:W2:Y:S01]  /*52370*/  LDL.LU R248, [R1+0xb20] ;  /* 0x000b200001f87983 */ /* 0x000ea20000300800 */
[----:B------:R-:W-:Y:S02]  /*52380*/  ISETP.GE.AND P2, PT, R184, c[0x0][0x17c], PT ;  /* 0x00005f00b8007a0c */ /* 0x000fe40003f46270 */
[----:B------:R-:W-:-:S02]  /*52390*/  IADD3 R41, R197, 0x15b, RZ ;  /* 0x0000015bc5297810 */ /* 0x000fc40007ffe0ff */
        /* <DEDUP_REMOVED lines=27> */
[----:B------:R1:W-:Y:S01]  /*52550*/  @P3 STG.E [R40.64], R249 ;  /* 0x000000f928003986 */ /* 0x0003e2000c101904 */
[----:B------:R-:W-:Y:S02]  /*52560*/  ISETP.LT.AND P3, PT, R196, c[0x0][0x178], !P2 ;  /* 0x00005e00c4007a0c */ /* 0x000fe40005761270 */
[----:B------:R-:W-:Y:S01]  /*52570*/  ISETP.LT.AND P2, PT, R188, c[0x0][0x178], !P2 ;  /* 0x00005e00bc007a0c */ /* 0x000fe20005741270 */
[----:B------:R3:W-:Y:S04]  /*52580*/  @P5 STG.E [R42.64], R203 ;  /* 0x000000cb2a005986 */ /* 0x0007e8000c101904 */
[----:B-1----:R-:W4:Y:S01]  /*52590*/  LDL.LU R249, [R1+0xb24] ;  /* 0x000b240001f97983 */ /* 0x002f220000300800 */
[----:B------:R-:W-:-:S02]  /*525a0*/  IADD3 R40, R0, c[0x0][0x198], RZ ;  /* 0x0000660000287a10 */ /* 0x000fc40007ffe0ff */
[----:B------:R-:W-:Y:S01]  /*525b0*/  IADD3 R41, R197, 0x15f, RZ ;  /* 0x0000015fc5297810 */ /* 0x000fe20007ffe0ff */
[----:B------:R-:W-:Y:S01]  /*525c0*/  @P6 STG.E [R142.64], R202 ;  /* 0x000000ca8e006986 */ /* 0x000fe2000c101904 */
[----:B------:R-:W-:Y:S01]  /*525d0*/  ISETP.LT.AND P5, PT, R196, c[0x0][0x178], !P4 ;  /* 0x00005e00c4007a0c */ /* 0x000fe200067a1270 */
[----:B---3--:R-:W-:Y:S01]  /*525e0*/  IMAD.WIDE R42, R40, 0x4, R2 ;  /* 0x00000004282a7825 */ /* 0x008fe200078e0202 */
[----:B------:R-:W-:Y:S01]  /*525f0*/  ISETP.LT.AND P6, PT, R188, c[0x0][0x178], !P4 ;  /* 0x00005e00bc007a0c */ /* 0x000fe200067c1270 */
[----:B------:R-:W3:Y:S01]  /*52600*/  LDL.LU R200, [R1+0x5d0] ;  /* 0x0005d00001c87983 */ /* 0x000ee20000300800 */
[C---:B------:R-:W-:Y:S02]  /*52610*/  IADD3 R0, R40.reuse, c[0x0][0x198], RZ ;  /* 0x0000660028007a10 */ /* 0x040fe40007ffe0ff */
[----:B------:R-:W-:Y:S01]  /*52620*/  ISETP.GE.AND P4, PT, R41, c[0x0][0x17c], PT ;  /* 0x00005f0029007a0c */ /* 0x000fe20003f86270 */
        /* <DEDUP_REMOVED lines=9> */
[C---:B------:R-:W-:Y:S01]  /*526c0*/  IMAD.WIDE R142, R0.reuse, 0x4, R140 ;  /* 0x00000004008e7825 */ /* 0x040fe200078e028c */
[----:B------:R-:W-:-:S02]  /*526d0*/  IADD3 R40, R0, c[0x0][0x198], RZ ;  /* 0x0000660000287a10 */ /* 0x000fc40007ffe0ff */
[----:B------:R-:W-:Y:S01]  /*526e0*/  ISETP.GE.AND P0, PT, R184, c[0x0][0x17c], PT ;  /* 0x00005f00b8007a0c */ /* 0x000fe20003f06270 */
[----:B------:R1:W-:Y:S01]  /*526f0*/  @P5 STG.E [R42.64], R248 ;  /* 0x000000f82a005986 */ /* 0x0003e2000c101904 */
[----:B------:R-:W-:-:S03]  /*52700*/  IADD3 R41, R197, 0x161, RZ ;  /* 0x00000161c5297810 */ /* 0x000fc60007ffe0ff */
[----:B------:R-:W2:Y:S01]  /*52710*/  LDL.LU R201, [R1+0x3d8] ;  /* 0x0003d80001c97983 */ /* 0x000ea20000300800 */
[----:B------:R-:W-:-:S03]  /*52720*/  ISETP.LT.AND P5, PT, R196, c[0x0][0x178], !P0 ;  /* 0x00005e00c4007a0c */ /* 0x000fc600047a1270 */
[----:B------:R1:W-:Y:S01]  /*52730*/  @P6 STG.E [R142.64], R244 ;  /* 0x000000f48e006986 */ /* 0x0003e2000c101904 */
[----:B------:R-:W-:Y:S02]  /*52740*/  ISETP.LT.AND P6, PT, R188, c[0x0][0x178], !P0 ;  /* 0x00005e00bc007a0c */ /* 0x000fe400047c1270 */
[C---:B------:R-:W-:Y:S01]  /*52750*/  IADD3 R0, R40.reuse, c[0x0][0x198], RZ ;  /* 0x0000660028007a10 */ /* 0x040fe20007ffe0ff */
[C---:B-1----:R-:W-:Y:S01]  /*52760*/  IMAD.WIDE R42, R40.reuse, 0x4, R2 ;  /* 0x00000004282a7825 */ /* 0x042fe200078e0202 */
[----:B------:R-:W-:Y:S01]  /*52770*/  ISETP.GE.AND P0, PT, R41, c[0x0][0x17c], PT ;  /* 0x00005f0029007a0c */ /* 0x000fe20003f06270 */
[----:B------:R-:W2:Y:S02]  /*52780*/  LDL.LU R248, [R1+0xb1c] ;  /* 0x000b1c0001f87983 */ /* 0x000ea40000300800 */
[----:B------:R-:W-:-:S04]  /*52790*/  IMAD.WIDE R40, R40, 0x4, R140 ;  /* 0x0000000428287825 */ /* 0x000fc800078e028c */
[----:B------:R-:W-:Y:S01]  /*527a0*/  IMAD.WIDE R142, R0, 0x4, R140 ;  /* 0x00000004008e7825 */ /* 0x000fe200078e028c */
[----:B----4-:R1:W-:Y:S04]  /*527b0*/  @P2 STG.E [R42.64], R249 ;  /* 0x000000f92a002986 */ /* 0x0103e8000c101904 */
[----:B------:R4:W-:Y:S01]  /*527c0*/  @P1 STG.E [R40.64], R245 ;  /* 0x000000f528001986 */ /* 0x0009e2000c101904 */
[----:B------:R-:W-:-:S03]  /*527d0*/  ISETP.LT.AND P1, PT, R196, c[0x0][0x178], !P4 ;  /* 0x00005e00c4007a0c */ /* 0x000fc60006721270 */
[----:B-1----:R-:W2:Y:S01]  /*527e0*/  LDL.LU R249, [R1+0x3dc] ;  /* 0x0003dc0001f97983 */ /* 0x002ea20000300800 */
[C-C-:B------:R-:W-:Y:S01]  /*527f0*/  IMAD.WIDE R42, R0.reuse, 0x4, R2.reuse ;  /* 0x00000004002a7825 */ /* 0x140fe200078e0202 */
[----:B----4-:R-:W-:Y:S02]  /*52800*/  IADD3 R40, R0, c[0x0][0x198], RZ ;  /* 0x0000660000287a10 */ /* 0x010fe40007ffe0ff */
[----:B------:R-:W4:Y:S04]  /*52810*/  LDL.LU R206, [R1+0xc28] ;  /* 0x000c280001ce7983 */ /* 0x000f280000300800 */
[----:B------:R-:W4:Y:S04]  /*52820*/  LDL.LU R207, [R1+0x238] ;  /* 0x0002380001cf7983 */ /* 0x000f280000300800 */
[----:B---3--:R1:W-:Y:S04]  /*52830*/  @P5 STG.E [R42.64], R200 ;  /* 0x000000c82a005986 */ /* 0x0083e8000c101904 */
[----:B------:R-:W-:Y:S04]  /*52840*/  @P6 STG.E [R142.64], R228 ;  /* 0x000000e48e006986 */ /* 0x000fe8000c101904 */
[----:B------:R-:W3:Y:S01]  /*52850*/  LDL.LU R203, [R1+0xc2c] ;  /* 0x000c2c0001cb7983 */ /* 0x000ee20000300800 */
        /* <DEDUP_REMOVED lines=21> */
[----:B------:R1:W-:Y:S02]  /*529b0*/  @P5 STG.E [R42.64], R205 ;  /* 0x000000cd2a005986 */ /* 0x0003e4000c101904 */
[----:B-1----:R-:W-:-:S02]  /*529c0*/  IADD3 R40, R0, c[0x0][0x198], RZ ;  /* 0x0000660000287a10 */ /* 0x002fc40007ffe0ff */
[----:B------:R-:W-:Y:S01]  /*529d0*/  IADD3 R41, R197, 0x165, RZ ;  /* 0x00000165c5297810 */ /* 0x000fe20007ffe0ff */
[----:B------:R1:W-:Y:S01]  /*529e0*/  @P6 STG.E [R142.64], R201 ;  /* 0x000000c98e006986 */ /* 0x0003e2000c101904 */
[----:B------:R-:W-:Y:S02]  /*529f0*/  ISETP.LT.AND P5, PT, R196, c[0x0][0x178], !P2 ;  /* 0x00005e00c4007a0c */ /* 0x000fe400057a1270 */
[----:B------:R-:W-:Y:S01]  /*52a00*/  ISETP.LT.AND P6, PT, R188, c[0x0][0x178], !P2 ;  /* 0x00005e00bc007a0c */ /* 0x000fe200057c1270 */
[C---:B------:R-:W-:Y:S01]  /*52a10*/  IMAD.WIDE R42, R40.reuse, 0x4, R2 ;  /* 0x00000004282a7825 */ /* 0x040fe200078e0202 */
[C---:B------:R-:W-:Y:S02]  /*52a20*/  IADD3 R0, R40.reuse, c[0x0][0x198], RZ ;  /* 0x0000660028007a10 */ /* 0x040fe40007ffe0ff */
[----:B------:R-:W-:Y:S01]  /*52a30*/  ISETP.GE.AND P2, PT, R41, c[0x0][0x17c], PT ;  /* 0x00005f0029007a0c */ /* 0x000fe20003f46270 */
[----:B------:R-:W-:Y:S01]  /*52a40*/  IMAD.WIDE R40, R40, 0x4, R140 ;  /* 0x0000000428287825 */ /* 0x000fe200078e028c */
[----:B------:R1:W-:Y:S01]  /*52a50*/  @P4 STG.E [R42.64], R248 ;  /* 0x000000f82a004986 */ /* 0x0003e2000c101904 */
[----:B------:R-:W-:-:S02]  /*52a60*/  IADD3 R184, R197, 0x164, RZ ;  /* 0x00000164c5b87810 */ /* 0x000fc40007ffe0ff */
[----:B-1----:R-:W-:Y:S02]  /*52a70*/  IMAD.WIDE R142, R0, 0x4, R140 ;  /* 0x00000004008e7825 */ /* 0x002fe400078e028c */
[----:B------:R-:W-:Y:S01]  /*52a80*/  ISETP.GE.AND P1, PT, R184, c[0x0][0x17c], PT ;  /* 0x00005f00b8007a0c */ /* 0x000fe20003f26270 */
[----:B------:R-:W2:Y:S01]  /*52a90*/  LDL.LU R248, [R1+0xe3c] ;  /* 0x000e3c0001f87983 */ /* 0x000ea20000300800 */
[----:B------:R-:W-:-:S03]  /*52aa0*/  IMAD.WIDE R42, R0, 0x4, R2 ;  /* 0x00000004002a7825 */ /* 0x000fc600078e0202 */
[----:B------:R1:W-:Y:S01]  /*52ab0*/  @P0 STG.E [R40.64], R249 ;  /* 0x000000f928000986 */ /* 0x0003e2000c101904 */
[----:B------:R-:W-:Y:S02]  /*52ac0*/  ISETP.LT.AND P0, PT, R196, c[0x0][0x178], !P3 ;  /* 0x00005e00c4007a0c */ /* 0x000fe40005f01270 */
[----:B------:R-:W-:Y:S01]  /*52ad0*/  ISETP.LT.AND P3, PT, R188, c[0x0][0x178], !P3 ;  /* 0x00005e00bc007a0c */ /* 0x000fe20005f61270 */
[----:B----4-:R4:W-:Y:S04]  /*52ae0*/  @P5 STG.E [R42.64], R206 ;  /* 0x000000ce2a005986 */ /* 0x0109e8000c101904 */
[----:B-1----:R-:W2:Y:S01]  /*52af0*/  LDL.LU R249, [R1+0x5c] ;  /* 0x00005c0001f97983 */ /* 0x002ea20000300800 */
[----:B------:R-:W-:Y:S02]  /*52b00*/  IADD3 R40, R0, c[0x0][0x198], RZ ;  /* 0x0000660000287a10 */ /* 0x000fe40007ffe0ff */
[----:B------:R-:W-:Y:S01]  /*52b10*/  IADD3 R41, R197, 0x167, RZ ;  /* 0x00000167c5297810 */ /* 0x000fe20007ffe0ff */
[----:B------:R-:W-:Y:S01]  /*52b20*/  @P6 STG.E [R142.64], R207 ;  /* 0x000000cf8e006986 */ /* 0x000fe2000c101904 */
[----:B------:R-:W-:Y:S01]  /*52b30*/  ISETP.LT.AND P5, PT, R196, c[0x0][0x178], !P1 ;  /* 0x00005e00c4007a0c */ /* 0x000fe20004fa1270 */
[----:B----4-:R-:W-:Y:S01]  /*52b40*/  IMAD.WIDE R42, R40, 0x4, R2 ;  /* 0x00000004282a7825 */ /* 0x010fe200078e0202 */
[----:B------:R-:W-:Y:S01]  /*52b50*/  ISETP.LT.AND P6, PT, R188, c[0x0][0x178], !P1 ;  /* 0x00005e00bc007a0c */ /* 0x000fe20004fc1270 */
[----:B------:R-:W4:Y:S01]  /*52b60*/  LDL.LU R201, [R1+0xa18] ;  /* 0x000a180001c97983 */ /* 0x000f220000300800 */
[----:B------:R-:W-:-:S02]  /*52b70*/  IADD3 R0, R40, c[0x0][0x198], RZ ;  /* 0x0000660028007a10 */ /* 0x000fc40007ffe0ff */
[----:B------:R-:W-:Y:S01]  /*52b80*/  ISETP.GE.AND P1, PT, R41, c[0x0][0x17c], PT ;  /* 0x00005f0029007a0c */ /* 0x000fe20003f26270 */
[----:B------:R-:W-:Y:S01]  /*52b90*/  IMAD.WIDE R40, R40, 0x4, R140 ;  /* 0x0000000428287825 */ /* 0x000fe200078e028c */
        /* <DEDUP_REMOVED lines=16> */
[C---:B------:R-:W-:Y:S02]  /*52ca0*/  IADD3 R0, R40.reuse, c[0x0][0x198], RZ ;  /* 0x0000660028007a10 */ /* 0x040fe40007ffe0ff */
[----:B------:R-:W-:Y:S01]  /*52cb0*/  ISETP.GE.AND P4, PT, R41, c[0x0][0x17c], PT ;  /* 0x00005f0029007a0c */ /* 0x000fe20003f86270 */
[C---:B-1----:R-:W-:Y:S01]  /*52cc0*/  IMAD.WIDE R42, R40.reuse, 0x4, R2 ;  /* 0x00000004282a7825 */ /* 0x042fe200078e0202 */
[----:B------:R-:W3:Y:S03]  /*52cd0*/  LDL.LU R200, [R1+0x3c8] ;  /* 0x0003c80001c87983 */ /* 0x000ee60000300800 */
[----:B------:R-:W-:-:S04]  /*52ce0*/  IMAD.WIDE R40, R40, 0x4, R140 ;  /* 0x0000000428287825 */ /* 0x000fc800078e028c */
[C---:B------:R-:W-:Y:S01]  /*52cf0*/  IMAD.WIDE R142, R0.reuse, 0x4, R140 ;  /* 0x00000004008e7825 */ /* 0x040fe200078e028c */
[----:B------:R1:W-:Y:S04]  /*52d00*/  @P3 STG.E [R42.64], R248 ;  /* 0x000000f82a003986 */ /* 0x0003e8000c101904 */
[----:B-1----:R-:W3:Y:S01]  /*52d10*/  LDL.LU R248, [R1+0xf4c] ;  /* 0x000f4c0001f87983 */ /* 0x002ee20000300800 */
[----:B------:R-:W-:-:S03]  /*52d20*/  IMAD.WIDE R42, R0, 0x4, R2 ;  /* 0x00000004002a7825 */ /* 0x000fc600078e0202 */
[----:B------:R1:W-:Y:S01]  /*52d30*/  @P2 STG.E [R40.64], R249 ;  /* 0x000000f928002986 */ /* 0x0003e2000c101904 */
[----:B------:R-:W-:-:S03]  /*52d40*/  ISETP.LT.AND P2, PT, R196, c[0x0][0x178], !P1 ;  /* 0x00005e00c4007a0c */ /* 0x000fc60004f41270 */
[----:B-1----:R-:W3:Y:S01]  /*52d50*/  LDL.LU R249, [R1+0x3cc] ;  /* 0x0003cc0001f97983 */ /* 0x002ee20000300800 */
[----:B------:R-:W-:-:S03]  /*52d60*/  IADD3 R40, R0, c[0x0][0x198], RZ ;  /* 0x0000660000287a10 */ /* 0x000fc60007ffe0ff */
[----:B----4-:R1:W-:Y:S04]  /*52d70*/  @P5 STG.E [R42.64], R201 ;  /* 0x000000c92a005986 */ /* 0x0103e8000c101904 */
[----:B------:R-:W4:Y:S04]  /*52d80*/  LDL.LU R206, [R1+0xf58] ;  /* 0x000f580001ce7983 */ /* 0x000f280000300800 */
[----:B------:R-:W-:Y:S01]  /*52d90*/  @P6 STG.E [R142.64], R242 ;  /* 0x000000f28e006986 */ /* 0x000fe2000c101904 */
[----:B-1----:R-:W-:-:S03]  /*52da0*/  IMAD.WIDE R42, R40, 0x4, R2 ;  /* 0x00000004282a7825 */ /* 0x002fc600078e0202 */
[----:B------:R-:W4:Y:S04]  /*52db0*/  LDL.LU R207, [R1+0x218] ;  /* 0x0002180001cf7983 */ /* 0x000f280000300800 */
[----:B------:R-:W4:Y:S04]  /*52dc0*/  LDL.LU R203, [R1+0xf5c] ;  /* 0x000f5c0001cb7983 */ /* 0x000f280000300800 */
[----:B--2---:R1:W-:Y:S04]  /*52dd0*/  @P2 STG.E [R42.64], R250 ;  /* 0x000000fa2a002986 */ /* 0x0043e8000c101904 */
[----:B-1----:R-:W2:Y:S01]  /*52de0*/  LDL.LU R250, [R1+0x21c] ;  /* 0x00021c0001fa7983 */ /* 0x002ea20000300800 */
[----:B------:R-:W-:-:S02]  /*52df0*/  IADD3 R184, R197, 0x168, RZ ;  /* 0x00000168c5b87810 */ /* 0x000fc40007ffe0ff */
[----:B------:R-:W-:Y:S01]  /*52e00*/  ISETP.LT.AND P1, PT, R188, c[0x0][0x178], !P1 ;  /* 0x00005e00bc007a0c */ /* 0x000fe20004f21270 */
[----:B------:R-:W2:Y:S01]  /*52e10*/  LDL.LU R202, [R1+0xe48] ;  /* 0x000e480001ca7983 */ /* 0x000ea20000300800 */
[----:B------:R-:W-:Y:S02]  /*52e20*/  ISETP.GE.AND P0, PT, R184, c[0x0][0x17c], PT ;  /* 0x00005f00b8007a0c */ /* 0x000fe40003f06270 */
[----:B------:R-:W-:Y:S01]  /*52e30*/  IADD3 R41, R197, 0x16b, RZ ;  /* 0x0000016bc5297810 */ /* 0x000fe20007ffe0ff */
[----:B------:R-:W2:Y:S01]  /*52e40*/  LDL.LU R201, [R1+0x48] ;  /* 0x0000480001c97983 */ /* 0x000ea20000300800 */
[----:B------:R-:W-:Y:S02]  /*52e50*/  ISETP.LT.AND P5, PT, R196, c[0x0][0x178], !P0 ;  /* 0x00005e00c4007a0c */ /* 0x000fe400047a1270 */
[----:B------:R-:W-:Y:S02]  /*52e60*/  ISETP.LT.AND P6, PT, R188, c[0x0][0x178], !P0 ;  /* 0x00005e00bc007a0c */ /* 0x000fe400047c1270 */
[----:B------:R-:W-:-:S02]  /*52e70*/  IADD3 R0, R40, c[0x0][0x198], RZ ;  /* 0x0000660028007a10 */ /* 0x000fc40007ffe0ff */
        /* <DEDUP_REMOVED lines=9> */
[----:B---3--:R3:W-:Y:S01]  /*52f10*/  @P5 STG.E [R42.64], R205 ;  /* 0x000000cd2a005986 */ /* 0x0087e2000c101904 */
        /* <DEDUP_REMOVED lines=10> */
[C---:B------:R-:W-:Y:S02]  /*52fc0*/  IADD3 R185, R0.reuse, c[0x0][0x198], RZ ;  /* 0x0000660000b97a10 */ /* 0x040fe40007ffe0ff */
[C---:B-1----:R-:W-:Y:S01]  /*52fd0*/  IMAD.WIDE R142, R0.reuse, 0x4, R140 ;  /* 0x00000004008e7825 */ /* 0x042fe200078e028c */
[----:B---3--:R-:W3:Y:S03]  /*52fe0*/  LDL.LU R248, [R1+0xe4c] ;  /* 0x000e4c0001f87983 */ /* 0x008ee60000300800 */
[----:B------:R-:W-:Y:S01]  /*52ff0*/  IMAD.WIDE R42, R0, 0x4, R2 ;  /* 0x00000004002a7825 */ /* 0x000fe200078e0202 */
[----:B------:R1:W-:Y:S01]  /*53000*/  @P4 STG.E [R40.64], R249 ;  /* 0x000000f928004986 */ /* 0x0003e2000c101904 */
[----:B------:R-:W-:-:S02]  /*53010*/  ISETP.LT.AND P4, PT, R196, c[0x0][0x178], !P0 ;  /* 0x00005e00c4007a0c */ /* 0x000fc40004781270 */
[----:B------:R-:W-:Y:S01]  /*53020*/  ISETP.LT.AND P0, PT, R188, c[0x0][0x178], !P0 ;  /* 0x00005e00bc007a0c */ /* 0x000fe20004701270 */
[----:B-1----:R-:W3:Y:S01]  /*53030*/  LDL.LU R249, [R1+0x4c] ;  /* 0x00004c0001f97983 */ /* 0x002ee20000300800 */
[----:B------:R-:W-:-:S03]  /*53040*/  IMAD.WIDE R40, R185, 0x4, R140 ;  /* 0x00000004b9287825 */ /* 0x000fc600078e028c */
[----:B----4-:R1:W-:Y:S04]  /*53050*/  @P5 STG.E [R42.64], R206 ;  /* 0x000000ce2a005986 */ /* 0x0103e8000c101904 */
[----:B------:R-:W-:Y:S04]  /*53060*/  @P6 STG.E [R142.64], R207 ;  /* 0x000000cf8e006986 */ /* 0x000fe8000c101904 */
[----:B------:R-:W4:Y:S01]  /*53070*/  LDL.LU R200, [R1+0xa08] ;  /* 0x000a080001c87983 */ /* 0x000f220000300800 */
[----:B-1----:R-:W-:-:S05]  /*53080*/  IMAD.WIDE R42, R185, 0x4, R2 ;  /* 0x00000004b92a7825 */ /* 0x002fca00078e0202 */
[----:B------:R-:W-:Y:S04]  /*53090*/  @P4 STG.E [R42.64], R203 ;  /* 0x000000cb2a004986 */ /* 0x000fe8000c101904 */
[----:B--2---:R1:W-:Y:S04]  /*530a0*/  @P0 STG.E [R40.64], R250 ;  /* 0x000000fa28000986 */ /* 0x0043e8000c101904 */
[----:B-1----:R-:W2:Y:S01]  /*530b0*/  LDL.LU R250, [R1+0xa0c] ;  /* 0x000a0c0001fa7983 */ /* 0x002ea20000300800 */
[----:B------:R-:W-:Y:S02]  /*530c0*/  IADD3 R184, R197, 0x16c, RZ ;  /* 0x0000016cc5b87810 */ /* 0x000fe40007ffe0ff */
[----:B------:R-:W-:Y:S01]  /*530d0*/  IADD3 R0, R185, c[0x0][0x198], RZ ;  /* 0x00006600b9007a10 */ /* 0x000fe20007ffe0ff */
[----:B------:R-:W2:Y:S01]  /*530e0*/  LDL.LU R205, [R1+0xf78] ;  /* 0x000f780001cd7983 */ /* 0x000ea20000300800 */
[----:B------:R-:W-:-:S02]  /*530f0*/  ISETP.GE.AND P2, PT, R184, c[0x0][0x17c], PT ;  /* 0x00005f00b8007a0c */ /* 0x000fc40003f46270 */
[----:B------:R-:W-:Y:S01]  /*53100*/  ISETP.LT.AND P0, PT, R196, c[0x0][0x178], !P3 ;  /* 0x00005e00c4007a0c */ /* 0x000fe20005f01270 */
[----:B------:R-:W-:Y:S01]  /*53110*/  IMAD.WIDE R42, R0, 0x4, R2 ;  /* 0x00000004002a7825 */ /* 0x000fe200078e0202 */
[----:B------:R-:W-:Y:S01]  /*53120*/  ISETP.LT.AND P5, PT, R196, c[0x0][0x178], !P2 ;  /* 0x00005e00c4007a0c */ /* 0x000fe200057a1270 */
[----:B------:R-:W2:Y:S01]  /*53130*/  LDL.LU R206, [R1+0x288] ;  /* 0x0002880001ce7983 */ /* 0x000ea20000300800 */
[C---:B------:R-:W-:Y:S02]  /*53140*/  ISETP.LT.AND P6, PT, R188.reuse, c[0x0][0x178], !P2 ;  /* 0x00005e00bc007a0c */ /* 0x040fe400057c1270 */
[----:B------:R-:W-:Y:S02]  /*53150*/  ISETP.LT.AND P3, PT, R188, c[0x0][0x178], !P3 ;  /* 0x00005e00bc007a0c */ /* 0x000fe40005f61270 */
[C---:B------:R-:W-:Y:S02]  /*53160*/  IADD3 R187, R0.reuse, c[0x0][0x198], RZ ;  /* 0x0000660000bb7a10 */ /* 0x040fe40007ffe0ff */
[----:B------:R-:W-:Y:S01]  /*53170*/  IADD3 R184, R197, 0x16e, RZ ;  /* 0x0000016ec5b87810 */ /* 0x000fe20007ffe0ff */
[----:B------:R-:W-:-:S03]  /*53180*/  IMAD.WIDE R142, R0, 0x4, R140 ;  /* 0x00000004008e7825 */ /* 0x000fc600078e028c */
[----:B------:R-:W-:Y:S01]  /*53190*/  ISETP.GE.AND P1, PT, R184, c[0x0][0x17c], PT ;  /* 0x00005f00b8007a0c */ /* 0x000fe20003f26270 */
[----:B------:R1:W-:Y:S01]  /*531a0*/  @P5 STG.E [R42.64], R202 ;  /* 0x000000ca2a005986 */ /* 0x0003e2000c101904 */
[----:B------:R-:W-:Y:S01]  /*531b0*/  IADD3 R184, R197, 0x16f, RZ ;  /* 0x0000016fc5b87810 */ /* 0x000fe20007ffe0ff */
[C---:B------:R-:W-:Y:S02]  /*531c0*/  IMAD.WIDE R40, R187.reuse, 0x4, R140 ;  /* 0x00000004bb287825 */ /* 0x040fe400078e028c */
[----:B------:R-:W-:Y:S01]  /*531d0*/  @P6 STG.E [R142.64], R201 ;  /* 0x000000c98e006986 */ /* 0x000fe2000c101904 */
[----:B------:R-:W-:Y:S01]  /*531e0*/  ISETP.GE.AND P2, PT, R184, c[0x0][0x17c], PT ;  /* 0x00005f00b8007a0c */ /* 0x000fe20003f46270 */
[----:B-1----:R-:W-:Y:S01]  /*531f0*/  IMAD.WIDE R42, R187, 0x4, R2 ;  /* 0x00000004bb2a7825 */ /* 0x002fe200078e0202 */
[----:B------:R-:W-:Y:S02]  /*53200*/  ISETP.LT.AND P5, PT, R196, c[0x0][0x178], !P1 ;  /* 0x00005e00c4007a0c */ /* 0x000fe40004fa1270 */
[----:B------:R-:W-:-:S02]  /*53210*/  ISETP.LT.AND P6, PT, R188, c[0x0][0x178], !P1 ;  /* 0x00005e00bc007a0c */ /* 0x000fc40004fc1270 */
[----:B------:R-:W-:Y:S01]  /*53220*/  IADD3 R185, R187, c[0x0][0x198], RZ ;  /* 0x00006600bbb97a10 */ /* 0x000fe20007ffe0ff */
[----:B---3--:R1:W-:Y:S01]  /*53230*/  @P0 STG.E [R42.64], R248 ;  /* 0x000000f82a000986 */ /* 0x0083e2000c101904 */
[----:B------:R-:W-:Y:S02]  /*53240*/  IADD3 R184, R197, 0x170, RZ ;  /* 0x00000170c5b87810 */ /* 0x000fe40007ffe0ff */
[C---:B------:R-:W-:Y:S01]  /*53250*/  IADD3 R187, R185.reuse, c[0x0][0x198], RZ ;  /* 0x00006600b9bb7a10 */ /* 0x040fe20007ffe0ff */
[----:B-1----:R-:W3:Y:S01]  /*53260*/  LDL.LU R248, [R1+0xf7c] ;  /* 0x000f7c0001f87983 */ /* 0x002ee20000300800 */
[----:B------:R-:W-:Y:S01]  /*53270*/  IMAD.WIDE R42, R185, 0x4, R2 ;  /* 0x00000004b92a7825 */ /* 0x000fe200078e0202 */
[----:B------:R-:W-:-:S03]  /*53280*/  ISETP.GE.AND P4, PT, R184, c[0x0][0x17c], PT ;  /* 0x00005f00b8007a0c */ /* 0x000fc60003f86270 */
[----:B------:R-:W-:-:S04]  /*53290*/  IMAD.WIDE R142, R185, 0x4, R140 ;  /* 0x00000004b98e7825 */ /* 0x000fc800078e028c */
[----:B------:R-:W-:Y:S01]  /*532a0*/  IMAD.WIDE R184, R187, 0x4, R2 ;  /* 0x00000004bbb87825 */ /* 0x000fe200078e0202 */
[----:B------:R1:W-:Y:S01]  /*532b0*/  @P3 STG.E [R40.64], R249 ;  /* 0x000000f928003986 */ /* 0x0003e2000c101904 */
[----:B------:R-:W-:-:S03]  /*532c0*/  ISETP.LT.AND P3, PT, R196, c[0x0][0x178], !P2 ;  /* 0x00005e00c4007a0c */ /* 0x000fc60005761270 */
[----:B-1----:R-:W3:Y:S04]  /*532d0*/  LDL.LU R249, [R1+0x28c] ;  /* 0x00028c0001f97983 */ /* 0x002ee80000300800 */
[----:B------:R-:W3:Y:S04]  /*532e0*/  LDL.LU R207, [R1+0xf38] ;  /* 0x000f380001cf7983 */ /* 0x000ee80000300800 */
[----:B----4-:R1:W-:Y:S04]  /*532f0*/  @P5 STG.E [R42.64], R200 ;  /* 0x000000c82a005986 */ /* 0x0103e8000c101904 */
[----:B------:R-:W4:Y:S04]  /*53300*/  LDL.LU R203, [R1+0x78] ;  /* 0x0000780001cb7983 */ /* 0x000f280000300800 */
[----:B------:R-:W-:Y:S04]  /*53310*/  @P6 STG.E [R142.64], R238 ;  /* 0x000000ee8e006986 */ /* 0x000fe8000c101904 */
[----:B-1----:R-:W4:Y:S04]  /*53320*/  LDL.LU R200, [R1+0xf3c] ;  /* 0x000f3c0001c87983 */ /* 0x002f280000300800 */
[----:B--2---:R1:W-:Y:S04]  /*53330*/  @P3 STG.E [R184.64], R250 ;  /* 0x000000fab8003986 */ /* 0x0043e8000c101904 */
[----:B-1----:R-:W2:Y:S01]  /*53340*/  LDL.LU R250, [R1+0x7c] ;  /* 0x00007c0001fa7983 */ /* 0x002ea20000300800 */
[----:B------:R-:W-:-:S02]  /*53350*/  ISETP.LT.AND P2, PT, R188, c[0x0][0x178], !P2 ;  /* 0x00005e00bc007a0c */ /* 0x000fc40005741270 */
[----:B------:R-:W-:Y:S01]  /*53360*/  IADD3 R0, R197, 0x171, RZ ;  /* 0x00000171c5007810 */ /* 0x000fe20007ffe0ff */
[C---:B------:R-:W-:Y:S01]  /*53370*/  IMAD.WIDE R40, R187.reuse, 0x4, R140 ;  /* 0x00000004bb287825 */ /* 0x040fe200078e028c */
[----:B------:R-:W-:Y:S01]  /*53380*/  IADD3 R189, R187, c[0x0][0x198], RZ ;  /* 0x00006600bbbd7a10 */ /* 0x000fe20007ffe0ff */
[----:B------:R-:W2:Y:S01]  /*53390*/  LDL.LU R202, [R1+0xc38] ;  /* 0x000c380001ca7983 */ /* 0x000ea20000300800 */
[----:B------:R-:W-:Y:S02]  /*533a0*/  ISETP.GE.AND P1, PT, R0, c[0x0][0x17c], PT ;  /* 0x00005f0000007a0c */ /* 0x000fe40003f26270 */
[----:B------:R-:W-:Y:S02]  /*533b0*/  ISETP.LT.AND P5, PT, R196, c[0x0][0x178], !P4 ;  /* 0x00005e00c4007a0c */ /* 0x000fe400067a1270 */
[----:B------:R-:W-:-:S03]  /*533c0*/  ISETP.LT.AND P6, PT, R188, c[0x0][0x178], !P4 ;  /* 0x00005e00bc007a0c */ /* 0x000fc600067c1270 */
[----:B------:R1:W-:Y:S01]  /*533d0*/  @P2 STG.E [R40.64], R239 ;  /* 0x000000ef28002986 */ /* 0x0003e2000c101904 */
[----:B------:R-:W-:Y:S01]  /*533e0*/  ISETP.LT.AND P2, PT, R196, c[0x0][0x178], !P1 ;  /* 0x00005e00c4007a0c */ /* 0x000fe20004f41270 */
[----:B------:R-:W-:Y:S01]  /*533f0*/  IMAD.WIDE R42, R189, 0x4, R2 ;  /* 0x00000004bd2a7825 */ /* 0x000fe200078e0202 */
[----:B------:R-:W-:Y:S01]  /*53400*/  ISETP.LT.AND P1, PT, R188, c[0x0][0x178], !P1 ;  /* 0x00005e00bc007a0c */ /* 0x000fe20004f21270 */
[----:B------:R-:W2:Y:S01]  /*53410*/  LDL.LU R201, [R1+0x38] ;  /* 0x0000380001c97983 */ /* 0x000ea20000300800 */
[----:B------:R-:W-:Y:S01]  /*53420*/  IADD3 R0, R197, 0x172, RZ ;  /* 0x00000172c5007810 */ /* 0x000fe20007ffe0ff */
[C---:B------:R-:W-:Y:S01]  /*53430*/  IMAD.WIDE R142, R189.reuse, 0x4, R140 ;  /* 0x00000004bd8e7825 */ /* 0x040fe200078e028c */
[----:B------:R-:W-:Y:S02]  /*53440*/  IADD3 R189, R189, c[0x0][0x198], RZ ;  /* 0x00006600bdbd7a10 */ /* 0x000fe40007ffe0ff */
[----:B------:R-:W-:Y:S02]  /*53450*/  ISETP.GE.AND P0, PT, R0, c[0x0][0x17c], PT ;  /* 0x00005f0000007a0c */ /* 0x000fe40003f06270 */
[----:B------:R-:W-:Y:S01]  /*53460*/  IADD3 R0, R197, 0x173, RZ ;  /* 0x00000173c5007810 */ /* 0x000fe20007ffe0ff */
[C---:B------:R-:W-:Y:S01]  /*53470*/  IMAD.WIDE R184, R189.reuse, 0x4, R2 ;  /* 0x00000004bdb87825 */ /* 0x040fe200078e0202 */
[----:B------:R3:W-:Y:S03]  /*53480*/  @P5 STG.E [R42.64], R205 ;  /* 0x000000cd2a005986 */ /* 0x0007e6000c101904 */
[C---:B-1----:R-:W-:Y:S01]  /*53490*/  IMAD.WIDE R40, R189.reuse, 0x4, R140 ;  /* 0x00000004bd287825 */ /* 0x042fe200078e028c */
[----:B------:R-:W-:Y:S01]  /*534a0*/  ISETP.GE.AND P4, PT, R0, c[0x0][0x17c], PT ;  /* 0x00005f0000007a0c */ /* 0x000fe20003f86270 */
[----:B------:R1:W-:Y:S01]  /*534b0*/  @P6 STG.E [R142.64], R206 ;  /* 0x000000ce8e006986 */ /* 0x0003e2000c101904 */
[----:B------:R-:W-:-:S02]  /*534c0*/  IADD3 R187, R189, c[0x0][0x198], RZ ;  /* 0x00006600bdbb7a10 */ /* 0x000fc40007ffe0ff */
[----:B------:R-:W-:Y:S02]  /*534d0*/  ISETP.LT.AND P5, PT, R196, c[0x0][0x178], !P0 ;  /* 0x00005e00c4007a0c */ /* 0x000fe400047a1270 */
[----:B------:R-:W-:Y:S01]  /*534e0*/  ISETP.LT.AND P6, PT, R188, c[0x0][0x178], !P0 ;  /* 0x00005e00bc007a0c */ /* 0x000fe200047c1270 */
[C---:B---3--:R-:W-:Y:S01]  /*534f0*/  IMAD.WIDE R42, R187.reuse, 0x4, R2 ;  /* 0x00000004bb2a7825 */ /* 0x048fe200078e0202 */
[----:B------:R3:W-:Y:S03]  /*53500*/  @P2 STG.E [R184.64], R248 ;  /* 0x000000f8b8002986 */ /* 0x0007e6000c101904 */
[C---:B-1----:R-:W-:Y:S01]  /*53510*/  IMAD.WIDE R142, R187.reuse, 0x4, R140 ;  /* 0x00000004bb8e7825 */ /* 0x042fe200078e028c */
[----:B------:R-:W-:Y:S01]  /*53520*/  IADD3 R187, R187, c[0x0][0x198], RZ ;  /* 0x00006600bbbb7a10 */ /* 0x000fe20007ffe0ff */
[----:B---3--:R-:W3:Y:S04]  /*53530*/  LDL.LU R248, [R1+0xc3c] ;  /* 0x000c3c0001f87983 */ /* 0x008ee80000300800 */
[----:B------:R-:W-:Y:S01]  /*53540*/  IMAD.WIDE R184, R187, 0x4, R2 ;  /* 0x00000004bbb87825 */ /* 0x000fe200078e0202 */
[----:B------:R1:W-:Y:S01]  /*53550*/  @P1 STG.E [R40.64], R249 ;  /* 0x000000f928001986 */ /* 0x0003e2000c101904 */
[----:B------:R-:W-:-:S02]  /*53560*/  ISETP.LT.AND P1, PT, R196, c[0x0][0x178], !P4 ;  /* 0x00005e00c4007a0c */ /* 0x000fc40006721270 */
[----:B------:R-:W-:Y:S01]  /*53570*/  ISETP.LT.AND P4, PT, R188, c[0x0][0x178], !P4 ;  /* 0x00005e00bc007a0c */ /* 0x000fe20006781270 */
[----:B-1----:R-:W3:Y:S01]  /*53580*/  LDL.LU R249, [R1+0x3c] ;  /* 0x00003c0001f97983 */ /* 0x002ee20000300800 */
[----:B------:R-:W-:-:S03]  /*53590*/  IMAD.WIDE R40, R187, 0x4, R140 ;  /* 0x00000004bb287825 */ /* 0x000fc600078e028c */
[----:B------:R-:W-:Y:S04]  /*535a0*/  @P5 STG.E [R42.64], R207 ;  /* 0x000000cf2a005986 */ /* 0x000fe8000c101904 */
[----:B----4-:R-:W-:Y:S04]  /*535b0*/  @P6 STG.E [R142.64], R203 ;  /* 0x000000cb8e006986 */ /* 0x010fe8000c101904 */
[----:B------:R1:W-:Y:S04]  /*535c0*/  @P1 STG.E [R184.64], R200 ;  /* 0x000000c8b8001986 */ /* 0x0003e8000c101904 */
[----:B-1----:R-:W4:Y:S04]  /*535d0*/  LDL.LU R200, [R1+0x5e8] ;  /* 0x0005e80001c87983 */ /* 0x002f280000300800 */
[----:B--2---:R1:W-:Y:S04]  /*535e0*/  @P4 STG.E [R40.64], R250 ;  /* 0x000000fa28004986 */ /* 0x0043e8000c101904 */
[----:B-1----:R-:W2:Y:S01]  /*535f0*/  LDL.LU R250, [R1+0x5ec] ;  /* 0x0005ec0001fa7983 */ /* 0x002ea20000300800 */
[----:B------:R-:W-:-:S02]  /*53600*/  IADD3 R0, R197, 0x174, RZ ;  /* 0x00000174c5007810 */ /* 0x000fc40007ffe0ff */
[----:B------:R-:W-:Y:S01]  /*53610*/  IADD3 R189, R187, c[0x0][0x198], RZ ;  /* 0x00006600bbbd7a10 */ /* 0x000fe20007ffe0ff */
[----:B------:R-:W2:Y:S01]  /*53620*/  LDL.LU R206, [R1+0xf68] ;  /* 0x000f680001ce7983 */ /* 0x000ea20000300800 */
[----:B------:R-:W-:Y:S02]  /*53630*/  ISETP.GE.AND P3, PT, R0, c[0x0][0x17c], PT ;  /* 0x00005f0000007a0c */ /* 0x000fe40003f66270 */
[----:B------:R-:W-:Y:S01]  /*53640*/  IADD3 R0, R197, 0x175, RZ ;  /* 0x00000175c5007810 */ /* 0x000fe20007ffe0ff */
[----:B------:R-:W-:Y:S01]  /*53650*/  IMAD.WIDE R42, R189, 0x4, R2 ;  /* 0x00000004bd2a7825 */ /* 0x000fe200078e0202 */
[----:B------:R-:W-:Y:S01]  /*53660*/  ISETP.LT.AND P5, PT, R196, c[0x0][0x178], !P3 ;  /* 0x00005e00c4007a0c */ /* 0x000fe20005fa1270 */
[----:B------:R-:W2:Y:S01]  /*53670*/  LDL.LU R207, [R1+0x268] ;  /* 0x0002680001cf7983 */ /* 0x000ea20000300800 */
[----:B------:R-:W-:Y:S02]  /*53680*/  ISETP.GE.AND P0, PT, R0, c[0x0][0x17c], PT ;  /* 0x00005f0000007a0c */ /* 0x000fe40003f06270 */
[----:B------:R-:W-:-:S02]  /*53690*/  ISETP.LT.AND P6, PT, R188, c[0x0][0x178], !P3 ;  /* 0x00005e00bc007a0c */ /* 0x000fc40005fc1270 */
[----:B------:R-:W-:Y:S01]  /*536a0*/  ISETP.LT.AND P4, PT, R196, c[0x0][0x178], !P0 ;  /* 0x00005e00c4007a0c */ /* 0x000fe20004781270 */
[----:B------:R-:W-:Y:S01]  /*536b0*/  IMAD.WIDE R142, R189, 0x4, R140 ;  /* 0x00000004bd8e7825 */ /* 0x000fe200078e028c */
[----:B------:R-:W-:Y:S02]  /*536c0*/  ISETP.LT.AND P0, PT, R188, c[0x0][0x178], !P0 ;  /* 0x00005e00bc007a0c */ /* 0x000fe40004701270 */
[----:B------:R-:W-:Y:S02]  /*536d0*/  IADD3 R0, R197, 0x176, RZ ;  /* 0x00000176c5007810 */ /* 0x000fe40007ffe0ff */
[----:B------:R-:W-:Y:S02]  /*536e0*/  IADD3 R189, R189, c[0x0][0x198], RZ ;  /* 0x00006600bdbd7a10 */ /* 0x000fe40007ffe0ff */
[----:B------:R-:W-:Y:S02]  /*536f0*/  ISETP.GE.AND P2, PT, R0, c[0x0][0x17c], PT ;  /* 0x00005f0000007a0c */ /* 0x000fe40003f46270 */
[----:B------:R-:W-:Y:S01]  /*53700*/  IADD3 R0, R197, 0x177, RZ ;  /* 0x00000177c5007810 */ /* 0x000fe20007ffe0ff */
[C---:B------:R-:W-:Y:S01]  /*53710*/  IMAD.WIDE R184, R189.reuse, 0x4, R2 ;  /* 0x00000004bdb87825 */ /* 0x040fe200078e0202 */
[----:B------:R1:W-:Y:S03]  /*53720*/  @P5 STG.E [R42.64], R202 ;  /* 0x000000ca2a005986 */ /* 0x0003e6000c101904 */
[C---:B------:R-:W-:Y:S01]  /*53730*/  IMAD.WIDE R40, R189.reuse, 0x4, R140 ;  /* 0x00000004bd287825 */ /* 0x040fe200078e028c */
[----:B------:R-:W-:Y:S01]  /*53740*/  ISETP.GE.AND P3, PT, R0, c[0x0][0x17c], PT ;  /* 0x00005f0000007a0c */ /* 0x000fe20003f66270 */
[----:B------:R3:W-:Y:S01]  /*53750*/  @P6 STG.E [R142.64], R201 ;  /* 0x000000c98e006986 */ /* 0x0007e2000c101904 */
[----:B------:R-:W-:-:S02]  /*53760*/  IADD3 R187, R189, c[0x0][0x198], RZ ;  /* 0x00006600bdbb7a10 */ /* 0x000fc40007ffe0ff */
[----:B------:R-:W-:Y:S02]  /*53770*/  ISETP.LT.AND P5, PT, R196, c[0x0][0x178], !P2 ;  /* 0x00005e00c4007a0c */ /* 0x000fe400057a1270 */
[----:B------:R-:W-:Y:S01]  /*53780*/  ISETP.LT.AND P6, PT, R188, c[0x0][0x178], !P2 ;  /* 0x00005e00bc007a0c */ /* 0x000fe200057c1270 */
[C---:B-1----:R-:W-:Y:S01]  /*53790*/  IMAD.WIDE R42, R187.reuse, 0x4, R2 ;  /* 0x00000004bb2a7825 */ /* 0x042fe200078e0202 */
[----:B---3--:R1:W-:Y:S03]  /*537a0*/  @P4 STG.E [R184.64], R248 ;  /* 0x000000f8b8004986 */ /* 0x0083e6000c101904 */
[C---:B------:R-:W-:Y:S01]  /*537b0*/  IMAD.WIDE R142, R187.reuse, 0x4, R140 ;  /* 0x00000004bb8e7825 */ /* 0x040fe200078e028c */
[----:B------:R-:W-:Y:S01]  /*537c0*/  IADD3 R187, R187, c[0x0][0x198], RZ ;  /* 0x00006600bbbb7a10 */ /* 0x000fe20007ffe0ff */
[----:B-1----:R-:W3:Y:S04]  /*537d0*/  LDL.LU R248, [R1+0xf6c] ;  /* 0x000f6c0001f87983 */ /* 0x002ee80000300800 */
[----:B------:R-:W-:Y:S01]  /*537e0*/  IMAD.WIDE R184, R187, 0x4, R2 ;  /* 0x00000004bbb87825 */ /* 0x000fe200078e0202 */
[----:B------:R1:W-:Y:S01]  /*537f0*/  @P0 STG.E [R40.64], R249 ;  /* 0x000000f928000986 */ /* 0x0003e2000c101904 */
[----:B------:R-:W-:-:S03]  /*53800*/  ISETP.LT.AND P0, PT, R196, c[0x0][0x178], !P3 ;  /* 0x00005e00c4007a0c */ /* 0x000fc60005f01270 */
[----:B-1----:R-:W3:Y:S04]  /*53810*/  LDL.LU R249, [R1+0x26c] ;  /* 0x00026c0001f97983 */ /* 0x002ee80000300800 */
[----:B------:R-:W3:Y:S04]  /*53820*/  LDL.LU R203, [R1+0xf28] ;  /* 0x000f280001cb7983 */ /* 0x000ee80000300800 */
[----:B------:R-:W3:Y:S04]  /*53830*/  LDL.LU R202, [R1+0x68] ;  /* 0x0000680001ca7983 */ /* 0x000ee80000300800 */
[----:B----4-:R-:W-:Y:S04]  /*53840*/  @P5 STG.E [R42.64], R200 ;  /* 0x000000c82a005986 */ /* 0x010fe8000c101904 */
[----:B------:R-:W-:Y:S04]  /*53850*/  @P6 STG.E [R142.64], R234 ;  /* 0x000000ea8e006986 */ /* 0x000fe8000c101904 */
[----:B------:R-:W4:Y:S04]  /*53860*/  LDL.LU R201, [R1+0xf2c] ;  /* 0x000f2c0001c97983 */ /* 0x000f280000300800 */
        /* <DEDUP_REMOVED lines=8> */
[----:B------:R-:W-:Y:S02]  /*538f0*/  IADD3 R0, R197, 0x179, RZ ;  /* 0x00000179c5007810 */ /* 0x000fe40007ffe0ff */
[----:B------:R-:W-:Y:S02]  /*53900*/  ISETP.LT.AND P5, PT, R196, c[0x0][0x178], !P1 ;  /* 0x00005e00c4007a0c */ /* 0x000fe40004fa1270 */
[----:B------:R-:W-:Y:S01]  /*53910*/  ISETP.GE.AND P2, PT, R0, c[0x0][0x17c], PT ;  /* 0x00005f0000007a0c */ /* 0x000fe20003f46270 */
[----:B------:R1:W-:Y:S01]  /*53920*/  @P3 STG.E [R40.64], R235 ;  /* 0x000000eb28003986 */ /* 0x0003e2000c101904 */
[----:B------:R-:W-:-:S02]  /*53930*/  ISETP.LT.AND P6, PT, R188, c[0x0][0x178], !P1 ;  /* 0x00005e00bc007a0c */ /* 0x000fc40004fc1270 */
[----:B------:R-:W-:Y:S01]  /*53940*/  ISETP.LT.AND P3, PT, R196, c[0x0][0x178], !P2 ;  /* 0x00005e00c4007a0c */ /* 0x000fe20005761270 */
[----:B------:R-:W-:Y:S01]  /*53950*/  IMAD.WIDE R42, R189, 0x4, R2 ;  /* 0x00000004bd2a7825 */ /* 0x000fe200078e0202 */
[----:B------:R-:W-:Y:S02]  /*53960*/  ISETP.LT.AND P2, PT, R188, c[0x0][0x178], !P2 ;  /* 0x00005e00bc007a0c */ /* 0x000fe40005741270 */
        /* <DEDUP_REMOVED lines=22> */
[----:B------:R-:W-:Y:S04]  /*53ad0*/  @P5 STG.E [R42.64], R203 ;  /* 0x000000cb2a005986 */ /* 0x000fe8000c101904 */
[----:B------:R-:W-:Y:S01]  /*53ae0*/  @P6 STG.E [R142.64], R202 ;  /* 0x000000ca8e006986 */ /* 0x000fe2000c101904 */
[----:B-1----:R-:W-:-:S03]  /*53af0*/  IMAD.WIDE R40, R187, 0x4, R140 ;  /* 0x00000004bb287825 */ /* 0x002fc600078e028c */
[----:B------:R-:W3:Y:S04]  /*53b00*/  LDL.LU R249, [R1+0x5d8] ;  /* 0x0005d80001f97983 */ /* 0x000ee80000300800 */
[----:B----4-:R-:W-:Y:S04]  /*53b10*/  @P2 STG.E [R184.64], R201 ;  /* 0x000000c9b8002986 */ /* 0x010fe8000c101904 */
[----:B--2---:R1:W-:Y:S04]  /*53b20*/  @P1 STG.E [R40.64], R250 ;  /* 0x000000fa28001986 */ /* 0x0043e8000c101904 */
[----:B-1----:R-:W2:Y:S01]  /*53b30*/  LDL.LU R250, [R1+0x5dc] ;  /* 0x0005dc0001fa7983 */ /* 0x002ea20000300800 */
[----:B------:R-:W-:-:S04]  /*53b40*/  IADD3 R0, R197, 0x17c, RZ ;  /* 0x0000017cc5007810 */ /* 0x000fc80007ffe0ff */
[----:B------:R-:W-:Y:S02]  /*53b50*/  ISETP.GE.AND P0, PT, R0, c[0x0][0x17c], PT ;  /* 0x00005f0000007a0c */ /* 0x000fe40003f06270 */
[----:B------:R-:W-:Y:S02]  /*53b60*/  IADD3 R0, R197, 0x17d, RZ ;  /* 0x0000017dc5007810 */ /* 0x000fe40007ffe0ff */
[----:B------:R-:W-:Y:S02]  /*53b70*/  IADD3 R189, R187, c[0x0][0x198], RZ ;  /* 0x00006600bbbd7a10 */ /* 0x000fe40007ffe0ff */
[----:B------:R-:W-:Y:S02]  /*53b80*/  ISETP.GE.AND P4, PT, R0, c[0x0][0x17c], PT ;  /* 0x00005f0000007a0c */ /* 0x000fe40003f86270 */
[----:B------:R-:W-:Y:S02]  /*53b90*/  ISETP.LT.AND P5, PT, R196, c[0x0][0x178], !P0 ;  /* 0x00005e00c4007a0c */ /* 0x000fe400047a1270 */
        /* <DEDUP_REMOVED lines=16> */
[----:B------:R-:W-:Y:S02]  /*53ca0*/  ISETP.LT.AND P6, PT, R188, c[0x0][0x178], !P3 ;  /* 0x00005e00bc007a0c */ /* 0x000fe40005fc1270 */
[----:B------:R-:W-:Y:S01]  /*53cb0*/  IADD3 R0, R197, 0x180, RZ ;  /* 0x00000180c5007810 */ /* 0x000fe20007ffe0ff */
[----:B---3--:R3:W-:Y:S01]  /*53cc0*/  @P1 STG.E [R184.64], R248 ;  /* 0x000000f8b8001986 */ /* 0x0087e2000c101904 */
[----:B-1----:R-:W-:-:S03]  /*53cd0*/  IMAD.WIDE R42, R187, 0x4, R2 ;  /* 0x00000004bb2a7825 */ /* 0x002fc600078e0202 */
[----:B------:R1:W-:Y:S01]  /*53ce0*/  @P4 STG.E [R40.64], R247 ;  /* 0x000000f728004986 */ /* 0x0003e2000c101904 */
[----:B------:R-:W-:Y:S01]  /*53cf0*/  ISETP.LT.AND P4, PT, R196, c[0x0][0x178], !P0 ;  /* 0x00005e00c4007a0c */ /* 0x000fe20004781270 */
[C---:B----4-:R-:W-:Y:S01]  /*53d00*/  IMAD.WIDE R142, R187.reuse, 0x4, R140 ;  /* 0x00000004bb8e7825 */ /* 0x050fe200078e028c */
[----:B------:R-:W-:Y:S02]  /*53d10*/  ISETP.LT.AND P0, PT, R188, c[0x0][0x178], !P0 ;  /* 0x00005e00bc007a0c */ /* 0x000fe40004701270 */
[----:B------:R-:W-:Y:S02]  /*53d20*/  IADD3 R187, R187, c[0x0][0x198], RZ ;  /* 0x00006600bbbb7a10 */ /* 0x000fe40007ffe0ff */
[----:B------:R-:W-:Y:S02]  /*53d30*/  ISETP.GE.AND P2, PT, R0, c[0x0][0x17c], PT ;  /* 0x00005f0000007a0c */ /* 0x000fe40003f46270 */
[----:B------:R-:W-:Y:S01]  /*53d40*/  IADD3 R0, R197, 0x181, RZ ;  /* 0x00000181c5007810 */ /* 0x000fe20007ffe0ff */
[C---:B---3--:R-:W-:Y:S01]  /*53d50*/  IMAD.WIDE R184, R187.reuse, 0x4, R2 ;  /* 0x00000004bbb87825 */ /* 0x048fe200078e0202 */
[----:B------:R-:W-:-:S03]  /*53d60*/  IADD3 R189, R187, c[0x0][0x198], RZ ;  /* 0x00006600bbbd7a10 */ /* 0x000fc60007ffe0ff */
[----:B-1----:R-:W-:Y:S01]  /*53d70*/  IMAD.WIDE R40, R187, 0x4, R140 ;  /* 0x00000004bb287825 */ /* 0x002fe200078e028c */
[----:B------:R-:W-:Y:S02]  /*53d80*/  ISETP.GE.AND P3, PT, R0, c[0x0][0x17c], PT ;  /* 0x00005f0000007a0c */ /* 0x000fe40003f66270 */
[----:B------:R-:W-:-:S04]  /*53d90*/  IADD3 R0, R197, 0x182, RZ ;  /* 0x00000182c5007810 */ /* 0x000fc80007ffe0ff */
[----:B------:R-:W-:Y:S02]  /*53da0*/  ISETP.GE.AND P1, PT, R0, c[0x0][0x17c], PT ;  /* 0x00005f0000007a0c */ /* 0x000fe40003f26270 */
[----:B------:R-:W-:Y:S01]  /*53db0*/  IADD3 R0, R197, 0x183, RZ ;  /* 0x00000183c5007810 */ /* 0x000fe20007ffe0ff */
[----:B------:R1:W-:Y:S01]  /*53dc0*/  @P5 STG.E [R42.64], R249 ;  /* 0x000000f92a005986 */ /* 0x0003e2000c101904 */
[----:B------:R-:W-:-:S03]  /*53dd0*/  ISETP.LT.AND P5, PT, R196, c[0x0][0x178], !P2 ;  /* 0x00005e00c4007a0c */ /* 0x000fc600057a1270 */
[----:B------:R3:W-:Y:S01]  /*53de0*/  @P6 STG.E [R142.64], R230 ;  /* 0x000000e68e006986 */ /* 0x0007e2000c101904 */
[----:B------:R-:W-:Y:S01]  /*53df0*/  ISETP.LT.AND P6, PT, R188, c[0x0][0x178], !P2 ;  /* 0x00005e00bc007a0c */ /* 0x000fe200057c1270 */
[----:B-1----:R-:W-:-:S04]  /*53e00*/  IMAD.WIDE R42, R189, 0x4, R2 ;  /* 0x00000004bd2a7825 */ /* 0x002fc800078e0202 */
[C---:B---3--:R-:W-:Y:S01]  /*53e10*/  IMAD.WIDE R142, R189.reuse, 0x4, R140 ;  /* 0x00000004bd8e7825 */ /* 0x048fe200078e028c */
[----:B------:R-:W-:Y:S02]  /*53e20*/  IADD3 R189, R189, c[0x0][0x198], RZ ;  /* 0x00006600bdbd7a10 */ /* 0x000fe40007ffe0ff */
[----:B------:R-:W-:Y:S02]  /*53e30*/  ISETP.GE.AND P2, PT, R0, c[0x0][0x17c], PT ;  /* 0x00005f0000007a0c */ /* 0x000fe40003f46270 */
[----:B------:R-:W-:Y:S02]  /*53e40*/  IADD3 R187, R189, c[0x0][0x198], RZ ;  /* 0x00006600bdbb7a10 */ /* 0x000fe40007ffe0ff */
[----:B------:R-:W-:Y:S01]  /*53e50*/  IADD3 R0, R197, 0x184, RZ ;  /* 0x00000184c5007810 */ /* 0x000fe20007ffe0ff */
[----:B--2---:R1:W-:Y:S04]  /*53e60*/  @P4 STG.E [R184.64], R250 ;  /* 0x000000fab8004986 */ /* 0x0043e8000c101904 */
[----:B------:R2:W-:Y:S01]  /*53e70*/  @P0 STG.E [R40.64], R231 ;  /* 0x000000e728000986 */ /* 0x0005e2000c101904 */
[----:B------:R-:W-:-:S02]  /*53e80*/  ISETP.LT.AND P0, PT, R196, c[0x0][0x178], !P3 ;  /* 0x00005e00c4007a0c */ /* 0x000fc40005f01270 */
[----:B------:R-:W-:Y:S01]  /*53e90*/  ISETP.LT.AND P3, PT, R188, c[0x0][0x178], !P3 ;  /* 0x00005e00bc007a0c */ /* 0x000fe20005f61270 */
[----:B------:R3:W-:Y:S01]  /*53ea0*/  @P5 STG.E [R42.64], R224 ;  /* 0x000000e02a005986 */ /* 0x0007e2000c101904 */
[----:B-1----:R-:W-:-:S03]  /*53eb0*/  IMAD.WIDE R184, R189, 0x4, R2 ;  /* 0x00000004bdb87825 */ /* 0x002fc600078e0202 */
[----:B------:R1:W-:Y:S01]  /*53ec0*/  @P6 STG.E [R142.64], R44 ;  /* 0x0000002c8e006986 */ /* 0x0003e2000c101904 */
[----:B--2---:R-:W-:Y:S01]  /*53ed0*/  IMAD.WIDE R40, R189, 0x4, R140 ;  /* 0x00000004bd287825 */ /* 0x004fe200078e028c */
[----:B------:R-:W-:-:S04]  /*53ee0*/  ISETP.LT.AND P5, PT, R196, c[0x0][0x178], !P1 ;  /* 0x00005e00c4007a0c */ /* 0x000fc80004fa1270 */
[----:B------:R2:W-:Y:S01]  /*53ef0*/  @P0 STG.E [R184.64], R225 ;  /* 0x000000e1b8000986 */ /* 0x0005e2000c101904 */
[----:B------:R-:W-:-:S03]  /*53f00*/  ISETP.LT.AND P6, PT, R188, c[0x0][0x178], !P1 ;  /* 0x00005e00bc007a0c */ /* 0x000fc60004fc1270 */
[----:B------:R4:W-:Y:S01]  /*53f10*/  @P3 STG.E [R40.64], R45 ;  /* 0x0000002d28003986 */ /* 0x0009e2000c101904 */
[----:B------:R-:W-:Y:S01]  /*53f20*/  ISETP.LT.AND P3, PT, R196, c[0x0][0x178], !P2 ;  /* 0x00005e00c4007a0c */ /* 0x000fe20005761270 */
[----:B---3--:R-:W-:Y:S01]  /*53f30*/  IMAD.WIDE R42, R187, 0x4, R2 ;  /* 0x00000004bb2a7825 */ /* 0x008fe200078e0202 */
[----:B------:R-:W-:-:S03]  /*53f40*/  ISETP.LT.AND P2, PT, R188, c[0x0][0x178], !P2 ;  /* 0x00005e00bc007a0c */ /* 0x000fc60005741270 */
[C---:B-1----:R-:W-:Y:S01]  /*53f50*/  IMAD.WIDE R142, R187.reuse, 0x4, R140 ;  /* 0x00000004bb8e7825 */ /* 0x042fe200078e028c */
[----:B------:R-:W-:Y:S02]  /*53f60*/  IADD3 R187, R187, c[0x0][0x198], RZ ;  /* 0x00006600bbbb7a10 */ /* 0x000fe40007ffe0ff */
[----:B------:R-:W-:Y:S02]  /*53f70*/  ISETP.GE.AND P4, PT, R0, c[0x0][0x17c], PT ;  /* 0x00005f0000007a0c */ /* 0x000fe40003f86270 */
[----:B------:R-:W-:Y:S01]  /*53f80*/  IADD3 R0, R197, 0x185, RZ ;  /* 0x00000185c5007810 */ /* 0x000fe20007ffe0ff */
[C---:B--2---:R-:W-:Y:S01]  /*53f90*/  IMAD.WIDE R184, R187.reuse, 0x4, R2 ;  /* 0x00000004bbb87825 */ /* 0x044fe200078e0202 */
[----:B------:R1:W-:Y:S03]  /*53fa0*/  @P5 STG.E [R42.64], R208 ;  /* 0x000000d02a005986 */ /* 0x0003e6000c101904 */
[C---:B----4-:R-:W-:Y:S01]  /*53fb0*/  IMAD.WIDE R40, R187.reuse, 0x4, R140 ;  /* 0x00000004bb287825 */ /* 0x050fe200078e028c */
[----:B------:R-:W-:Y:S01]  /*53fc0*/  ISETP.GE.AND P1, PT, R0, c[0x0][0x17c], PT ;  /* 0x00005f0000007a0c */ /* 0x000fe20003f26270 */
[----:B------:R2:W-:Y:S01]  /*53fd0*/  @P6 STG.E [R142.64], R60 ;  /* 0x0000003c8e006986 */ /* 0x0005e2000c101904 */
[----:B------:R-:W-:-:S02]  /*53fe0*/  IADD3 R189, R187, c[0x0][0x198], RZ ;  /* 0x00006600bbbd7a10 */ /* 0x000fc40007ffe0ff */
[----:B------:R-:W-:Y:S01]  /*53ff0*/  ISETP.LT.AND P5, PT, R196, c[0x0][0x178], !P4 ;  /* 0x00005e00c4007a0c */ /* 0x000fe200067a1270 */
[----:B------:R-:W-:Y:S01]  /*54000*/  @P3 STG.E [R184.64], R209 ;  /* 0x000000d1b8003986 */ /* 0x000fe2000c101904 */
[----:B------:R-:W-:-:S03]  /*54010*/  ISETP.LT.AND P6, PT, R188, c[0x0][0x178], !P4 ;  /* 0x00005e00bc007a0c */ /* 0x000fc600067c1270 */
[----:B------:R3:W-:Y:S01]  /*54020*/  @P2 STG.E [R40.64], R61 ;  /* 0x0000003d28002986 */ /* 0x0007e2000c101904 */
[----:B------:R-:W-:Y:S01]  /*54030*/  ISETP.LT.AND P2, PT, R196, c[0x0][0x178], !P1 ;  /* 0x00005e00c4007a0c */ /* 0x000fe20004f41270 */
[----:B-1----:R-:W-:Y:S01]  /*54040*/  IMAD.WIDE R42, R189, 0x4, R2 ;  /* 0x00000004bd2a7825 */ /* 0x002fe200078e0202 */
[----:B------:R-:W-:Y:S02]  /*54050*/  ISETP.LT.AND P1, PT, R188, c[0x0][0x178], !P1 ;  /* 0x00005e00bc007a0c */ /* 0x000fe40004f21270 */
[----:B------:R-:W-:Y:S01]  /*54060*/  IADD3 R0, R197, 0x186, RZ ;  /* 0x00000186c5007810 */ /* 0x000fe20007ffe0ff */
[C---:B------:R-:W-:Y:S01]  /*54070*/  IMAD.WIDE R44, R189.reuse, 0x4, R140 ;  /* 0x00000004bd2c7825 */ /* 0x040fe200078e028c */
[----:B------:R-:W-:Y:S02]  /*54080*/  IADD3 R189, R189, c[0x0][0x198], RZ ;  /* 0x00006600bdbd7a10 */ /* 0x000fe40007ffe0ff */
[----:B------:R-:W-:Y:S02]  /*54090*/  ISETP.GE.AND P0, PT, R0, c[0x0][0x17c], PT ;  /* 0x00005f0000007a0c */ /* 0x000fe40003f06270 */
[----:B------:R-:W-:Y:S01]  /*540a0*/  IADD3 R0, R197, 0x187, RZ ;  /* 0x00000187c5007810 */ /* 0x000fe20007ffe0ff */
[C---:B--2---:R-:W-:Y:S01]  /*540b0*/  IMAD.WIDE R142, R189.reuse, 0x4, R2 ;  /* 0x00000004bd8e7825 */ /* 0x044fe200078e0202 */
[----:B------:R1:W-:Y:S03]  /*540c0*/  @P5 STG.E [R42.64], R36 ;  /* 0x000000242a005986 */ /* 0x0003e6000c101904 */
[C---:B---3--:R-:W-:Y:S01]  /*540d0*/  IMAD.WIDE R40, R189.reuse, 0x4, R140 ;  /* 0x00000004bd287825 */ /* 0x048fe200078e028c */
[----:B------:R-:W-:Y:S01]  /*540e0*/  ISETP.GE.AND P4, PT, R0, c[0x0][0x17c], PT ;  /* 0x00005f0000007a0c */ /* 0x000fe20003f86270 */
[----:B------:R2:W-:Y:S01]  /*540f0*/  @P6 STG.E [R44.64], R76 ;  /* 0x0000004c2c006986 */ /* 0x0005e2000c101904 */
[----:B------:R-:W-:-:S02]  /*54100*/  IADD3 R185, R189, c[0x0][0x198], RZ ;  /* 0x00006600bdb97a10 */ /* 0x000fc40007ffe0ff */
[----:B------:R-:W-:Y:S01]  /*54110*/  ISETP.LT.AND P5, PT, R196, c[0x0][0x178], !P0 ;  /* 0x00005e00c4007a0c */ /* 0x000fe200047a1270 */
[----:B------:R3:W-:Y:S01]  /*54120*/  @P2 STG.E [R142.64], R37 ;  /* 0x000000258e002986 */ /* 0x0007e2000c101904 */
[----:B------:R-:W-:-:S03]  /*54130*/  ISETP.LT.AND P6, PT, R188, c[0x0][0x178], !P0 ;  /* 0x00005e00bc007a0c */ /* 0x000fc600047c1270 */
[----:B------:R4:W-:Y:S01]  /*54140*/  @P1 STG.E [R40.64], R77 ;  /* 0x0000004d28001986 */ /* 0x0009e2000c101904 */
[----:B------:R-:W-:Y:S01]  /*54150*/  ISETP.LT.AND P1, PT, R196, c[0x0][0x178], !P4 ;  /* 0x00005e00c4007a0c */ /* 0x000fe20006721270 */
[----:B-1----:R-:W-:Y:S01]  /*54160*/  IMAD.WIDE R42, R185, 0x4, R2 ;  /* 0x00000004b92a7825 */ /* 0x002fe200078e0202 */
[----:B------:R-:W-:Y:S02]  /*54170*/  ISETP.LT.AND P4, PT, R188, c[0x0][0x178], !P4 ;  /* 0x00005e00bc007a0c */ /* 0x000fe40006781270 */
[----:B------:R-:W-:Y:S01]  /*54180*/  IADD3 R0, R197, 0x188, RZ ;  /* 0x00000188c5007810 */ /* 0x000fe20007ffe0ff */
[C---:B--2---:R-:W-:Y:S01]  /*54190*/  IMAD.WIDE R44, R185.reuse, 0x4, R140 ;  /* 0x00000004b92c7825 */ /* 0x044fe200078e028c */
[----:B------:R-:W-:Y:S02]  /*541a0*/  IADD3 R185, R185, c[0x0][0x198], RZ ;  /* 0x00006600b9b97a10 */ /* 0x000fe40007ffe0ff */
[----:B------:R-:W-:Y:S02]  /*541b0*/  ISETP.GE.AND P3, PT, R0, c[0x0][0x17c], PT ;  /* 0x00005f0000007a0c */ /* 0x000fe40003f66270 */
[----:B------:R-:W-:Y:S01]  /*541c0*/  IADD3 R0, R197, 0x189, RZ ;  /* 0x00000189c5007810 */ /* 0x000fe20007ffe0ff */
[C---:B---3--:R-:W-:Y:S01]  /*541d0*/  IMAD.WIDE R36, R185.reuse, 0x4, R2 ;  /* 0x00000004b9247825 */ /* 0x048fe200078e0202 */
[----:B------:R1:W-:Y:S03]  /*541e0*/  @P5 STG.E [R42.64], R32 ;  /* 0x000000202a005986 */ /* 0x0003e6000c101904 */
[C---:B----4-:R-:W-:Y:S01]  /*541f0*/  IMAD.WIDE R40, R185.reuse, 0x4, R140 ;  /* 0x00000004b9287825 */ /* 0x050fe200078e028c */
        /* <DEDUP_REMOVED lines=17> */
[C---:B------:R-:W-:Y:S01]  /*54310*/  IMAD.WIDE R36, R61.reuse, 0x4, R140 ;  /* 0x000000043d247825 */ /* 0x040fe200078e028c */
[----:B------:R-:W-:Y:S01]  /*54320*/  ISETP.GE.AND P3, PT, R0, c[0x0][0x17c], PT ;  /* 0x00005f0000007a0c */ /* 0x000fe20003f66270 */
[----:B------:R-:W-:Y:S01]  /*54330*/  @P6 STG.E [R44.64], R48 ;  /* 0x000000302c006986 */ /* 0x000fe2000c101904 */
[----:B------:R-:W-:-:S02]  /*54340*/  IADD3 R77, R61, c[0x0][0x198], RZ ;  /* 0x000066003d4d7a10 */ /* 0x000fc40007ffe0ff */
[----:B------:R-:W-:Y:S01]  /*54350*/  ISETP.LT.AND P5, PT, R196, c[0x0][0x178], !P2 ;  /* 0x00005e00c4007a0c */ /* 0x000fe200057a1270 */
[----:B------:R2:W-:Y:S01]  /*54360*/  @P4 STG.E [R32.64], R221 ;  /* 0x000000dd20004986 */ /* 0x0005e2000c101904 */
[----:B------:R-:W-:-:S03]  /*54370*/  ISETP.LT.AND P6, PT, R188, c[0x0][0x178], !P2 ;  /* 0x00005e00bc007a0c */ /* 0x000fc600057c1270 */
[----:B------:R3:W-:Y:S01]  /*54380*/  @P0 STG.E [R36.64], R49 ;  /* 0x0000003124000986 */ /* 0x0007e2000c101904 */
[----:B------:R-:W-:Y:S01]  /*54390*/  ISETP.LT.AND P0, PT, R196, c[0x0][0x178], !P3 ;  /* 0x00005e00c4007a0c */ /* 0x000fe20005f01270 */
[----:B----4-:R-:W-:Y:S01]  /*543a0*/  IMAD.WIDE R40, R77, 0x4, R2 ;  /* 0x000000044d287825 */ /* 0x010fe200078e0202 */
[----:B------:R-:W-:Y:S02]  /*543b0*/  ISETP.LT.AND P3, PT, R188, c[0x0][0x178], !P3 ;  /* 0x00005e00bc007a0c */ /* 0x000fe40005f61270 */
[----:B------:R-:W-:Y:S01]  /*543c0*/  IADD3 R0, R197, 0x18c, RZ ;  /* 0x0000018cc5007810 */ /* 0x000fe20007ffe0ff */
[C---:B-1----:R-:W-:Y:S01]  /*543d0*/  IMAD.WIDE R42, R77.reuse, 0x4, R140 ;  /* 0x000000044d2a7825 */ /* 0x042fe200078e028c */
        /* <DEDUP_REMOVED lines=68> */
[----:B---3--:R-:W-:Y:S01]  /*54820*/  IMAD.WIDE R32, R43, 0x4, R2 ;  /* 0x000000042b207825 */ /* 0x008fe200078e0202 */
        /* <DEDUP_REMOVED lines=72> */
[----:B------:R-:W-:Y:S01]  /*54cb0*/  ISETP.LT.AND P4, PT, R188, c[0x0][0x178], !P4 ;  /* 0x00005e00bc007a0c */ /* 0x000fe20006781270 */
[----:B------:R-:W-:Y:S01]  /*54cc0*/  LDS.128 R40, [R198+0x1000] ;  /* 0x00100000c6287984 */ /* 0x000fe20000000c00 */
        /* <DEDUP_REMOVED lines=90> */
[----:B------:R-:W-:Y:S01]  /*55270*/  ISETP.LT.AND P4, PT, R188, c[0x0][0x178], !P4 ;  /* 0x00005e00bc007a0c */ /* 0x000fe20006781270 */
[----:B------:R-:W-:Y:S01]  /*55280*/  LDS.128 R60, [R199+0x1800] ;  /* 0x00180000c73c7984 */ /* 0x000fe20000000c00 */
        /* <DEDUP_REMOVED lines=154> */
[----:B----4-:R-:W-:Y:S01]  /*55c30*/  IMAD.WIDE R8, R21, 0x4, R140 ;  /* 0x0000000415087825 */ /* 0x010fe200078e028c */
[----:B------:R-:W-:Y:S01]  /*55c40*/  ISETP.GE.AND P1, PT, R0, c[0x0][0x17c], PT ;  /* 0x00005f0000007a0c */ /* 0x000fe20003f26270 */
[----:B------:R2:W-:Y:S01]  /*55c50*/  @P6 STG.E [R16.64], R86 ;  /* 0x0000005610006986 */ /* 0x0005e2000c101904 */
[----:B------:R-:W-:-:S02]  /*55c60*/  ISETP.LT.AND P5, PT, R196, c[0x0][0x178], !P4 ;  /* 0x00005e00c4007a0c */ /* 0x000fc400067a1270 */
[----:B------:R-:W-:Y:S01]  /*55c70*/  IADD3 R25, R21, c[0x0][0x198], RZ ;  /* 0x0000660015197a10 */ /* 0x000fe20007ffe0ff */
        /* <DEDUP_REMOVED lines=11> */
[----:B---3--:R-:W-:Y:S01]  /*55d30*/  IMAD.WIDE R4, R25, 0x4, R2 ;  /* 0x0000000419047825 */ /* 0x008fe200078e0202 */
[----:B------:R1:W-:Y:S01]  /*55d40*/  @P5 STG.E [R12.64], R18 ;  /* 0x000000120c005986 */ /* 0x0003e2000c101904 */
[----:B------:R-:W-:-:S02]  /*55d50*/  ISETP.LT.AND P5, PT, R196, c[0x0][0x178], !P0 ;  /* 0x00005e00c4007a0c */ /* 0x000fc400047a1270 */
[C---:B----4-:R-:W-:Y:S01]  /*55d60*/  IMAD.WIDE R8, R25.reuse, 0x4, R140 ;  /* 0x0000000419087825 */ /* 0x050fe200078e028c */
[----:B------:R-:W-:Y:S01]  /*55d70*/  ISETP.GE.AND P4, PT, R0, c[0x0][0x17c], PT ;  /* 0x00005f0000007a0c */ /* 0x000fe20003f86270 */
[----:B------:R2:W-:Y:S01]  /*55d80*/  @P6 STG.E [R16.64], R110 ;  /* 0x0000006e10006986 */ /* 0x0005e2000c101904 */
[----:B------:R-:W-:Y:S02]  /*55d90*/  ISETP.LT.AND P6, PT, R188, c[0x0][0x178], !P0 ;  /* 0x00005e00bc007a0c */ /* 0x000fe400047c1270 */
[----:B------:R-:W-:Y:S01]  /*55da0*/  IADD3 R21, R25, c[0x0][0x198], RZ ;  /* 0x0000660019157a10 */ /* 0x000fe20007ffe0ff */
[----:B------:R3:W-:Y:S01]  /*55db0*/  @P2 STG.E [R4.64], R19 ;  /* 0x0000001304002986 */ /* 0x0007e2000c101904 */
[----:B------:R-:W-:-:S03]  /*55dc0*/  IADD3 R0, R197, 0x1ba, RZ ;  /* 0x000001bac5007810 */ /* 0x000fc60007ffe0ff */
[----:B------:R4:W-:Y:S01]  /*55dd0*/  @P1 STG.E [R8.64], R111 ;  /* 0x0000006f08001986 */ /* 0x0009e2000c101904 */
[----:B------:R-:W-:Y:S01]  /*55de0*/  ISETP.LT.AND P1, PT, R196, c[0x0][0x178], !P4 ;  /* 0x00005e00c4007a0c */ /* 0x000fe20006721270 */
[----:B-1----:R-:W-:Y:S01]  /*55df0*/  IMAD.WIDE R12, R21, 0x4, R2 ;  /* 0x00000004150c7825 */ /* 0x002fe200078e0202 */
[----:B------:R-:W-:-:S03]  /*55e00*/  ISETP.LT.AND P4, PT, R188, c[0x0][0x178], !P4 ;  /* 0x00005e00bc007a0c */ /* 0x000fc60006781270 */
[C---:B--2---:R-:W-:Y:S01]  /*55e10*/  IMAD.WIDE R16, R21.reuse, 0x4, R140 ;  /* 0x0000000415107825 */ /* 0x044fe200078e028c */
[----:B------:R-:W-:Y:S02]  /*55e20*/  IADD3 R21, R21, c[0x0][0x198], RZ ;  /* 0x0000660015157a10 */ /* 0x000fe40007ffe0ff */
[----:B------:R-:W-:Y:S02]  /*55e30*/  ISETP.GE.AND P3, PT, R0, c[0x0][0x17c], PT ;  /* 0x00005f0000007a0c */ /* 0x000fe40003f66270 */
[----:B------:R-:W-:Y:S01]  /*55e40*/  IADD3 R0, R197, 0x1bb, RZ ;  /* 0x000001bbc5007810 */ /* 0x000fe20007ffe0ff */
[C---:B---3--:R-:W-:Y:S01]  /*55e50*/  IMAD.WIDE R4, R21.reuse, 0x4, R2 ;  /* 0x0000000415047825 */ /* 0x048fe200078e0202 */
[----:B------:R1:W-:Y:S01]  /*55e60*/  @P5 STG.E [R12.64], R214 ;  /* 0x000000d60c005986 */ /* 0x0003e2000c101904 */
[----:B------:R-:W-:Y:S02]  /*55e70*/  ISETP.LT.AND P5, PT, R196, c[0x0][0x178], !P3 ;  /* 0x00005e00c4007a0c */ /* 0x000fe40005fa1270 */
[----:B----4-:R-:W-:Y:S01]  /*55e80*/  IMAD.WIDE R8, R21, 0x4, R140 ;  /* 0x0000000415087825 */ /* 0x010fe200078e028c */
[----:B------:R2:W-:Y:S01]  /*55e90*/  @P6 STG.E [R16.64], R58 ;  /* 0x0000003a10006986 */ /* 0x0005e2000c101904 */
[----:B------:R-:W-:-:S02]  /*55ea0*/  ISETP.GE.AND P0, PT, R0, c[0x0][0x17c], PT ;  /* 0x00005f0000007a0c */ /* 0x000fc40003f06270 */
[----:B------:R-:W-:Y:S01]  /*55eb0*/  ISETP.LT.AND P6, PT, R188, c[0x0][0x178], !P3 ;  /* 0x00005e00bc007a0c */ /* 0x000fe20005fc1270 */
[----:B------:R3:W-:Y:S01]  /*55ec0*/  @P1 STG.E [R4.64], R215 ;  /* 0x000000d704001986 */ /* 0x0007e2000c101904 */
[----:B------:R-:W-:-:S03]  /*55ed0*/  IADD3 R19, R21, c[0x0][0x198], RZ ;  /* 0x0000660015137a10 */ /* 0x000fc60007ffe0ff */
[----:B------:R4:W-:Y:S01]  /*55ee0*/  @P4 STG.E [R8.64], R59 ;  /* 0x0000003b08004986 */ /* 0x0009e2000c101904 */
[----:B------:R-:W-:Y:S01]  /*55ef0*/  ISETP.LT.AND P4, PT, R196, c[0x0][0x178], !P0 ;  /* 0x00005e00c4007a0c */ /* 0x000fe20004781270 */
[----:B-1----:R-:W-:Y:S01]  /*55f00*/  IMAD.WIDE R12, R19, 0x4, R2 ;  /* 0x00000004130c7825 */ /* 0x002fe200078e0202 */
[----:B------:R-:W-:Y:S01]  /*55f10*/  IADD3 R0, R197, 0x1bc, RZ ;  /* 0x000001bcc5007810 */ /* 0x000fe20007ffe0ff */
[----:B------:R-:W-:Y:S01]  /*55f20*/  LDS.128 R56, [R198+0x1800] ;  /* 0x00180000c6387984 */ /* 0x000fe20000000c00 */
[----:B------:R-:W-:Y:S01]  /*55f30*/  ISETP.LT.AND P0, PT, R188, c[0x0][0x178], !P0 ;  /* 0x00005e00bc007a0c */ /* 0x000fe20004701270 */
[C---:B--2---:R-:W-:Y:S01]  /*55f40*/  IMAD.WIDE R16, R19.reuse, 0x4, R140 ;  /* 0x0000000413107825 */ /* 0x044fe200078e028c */
[----:B------:R-:W-:Y:S02]  /*55f50*/  IADD3 R19, R19, c[0x0][0x198], RZ ;  /* 0x0000660013137a10 */ /* 0x000fe40007ffe0ff */
[----:B------:R-:W-:Y:S02]  /*55f60*/  ISETP.GE.AND P2, PT, R0, c[0x0][0x17c], PT ;  /* 0x00005f0000007a0c */ /* 0x000fe40003f46270 */
[C---:B------:R-:W-:Y:S01]  /*55f70*/  IADD3 R18, R197.reuse, 0x1bf, RZ ;  /* 0x000001bfc5127810 */ /* 0x040fe20007ffe0ff */
[----:B------:R1:W-:Y:S01]  /*55f80*/  @P5 STG.E [R12.64], R14 ;  /* 0x0000000e0c005986 */ /* 0x0003e2000c101904 */
[----:B------:R-:W-:Y:S01]  /*55f90*/  IADD3 R0, R197, 0x1bd, RZ ;  /* 0x000001bdc5007810 */ /* 0x000fe20007ffe0ff */
[C---:B---3--:R-:W-:Y:S01]  /*55fa0*/  IMAD.WIDE R4, R19.reuse, 0x4, R2 ;  /* 0x0000000413047825 */ /* 0x048fe200078e0202 */
[----:B------:R-:W-:Y:S01]  /*55fb0*/  ISETP.LT.AND P5, PT, R196, c[0x0][0x178], !P2 ;  /* 0x00005e00c4007a0c */ /* 0x000fe200057a1270 */
[----:B------:R-:W-:Y:S01]  /*55fc0*/  @P6 STG.E [R16.64], R74 ;  /* 0x0000004a10006986 */ /* 0x000fe2000c101904 */
[----:B------:R-:W-:Y:S01]  /*55fd0*/  ISETP.LT.AND P6, PT, R188, c[0x0][0x178], !P2 ;  /* 0x00005e00bc007a0c */ /* 0x000fe200057c1270 */
[----:B----4-:R-:W-:Y:S01]  /*55fe0*/  IMAD.WIDE R8, R19, 0x4, R140 ;  /* 0x0000000413087825 */ /* 0x010fe200078e028c */
[----:B------:R-:W-:-:S02]  /*55ff0*/  ISETP.GE.AND P3, PT, R0, c[0x0][0x17c], PT ;  /* 0x00005f0000007a0c */ /* 0x000fc40003f66270 */
[----:B------:R-:W-:Y:S02]  /*56000*/  IADD3 R23, R19, c[0x0][0x198], RZ ;  /* 0x0000660013177a10 */ /* 0x000fe40007ffe0ff */
[----:B------:R-:W-:Y:S01]  /*56010*/  ISETP.GE.AND P2, PT, R18, c[0x0][0x17c], PT ;  /* 0x00005f0012007a0c */ /* 0x000fe20003f46270 */
[----:B------:R2:W-:Y:S04]  /*56020*/  @P4 STG.E [R4.64], R15 ;  /* 0x0000000f04004986 */ /* 0x0005e8000c101904 */
[----:B------:R-:W3:Y:S01]  /*56030*/  LDS.128 R16, [R251] ;  /* 0x00000000fb107984 */ /* 0x000ee20000000c00 */
[----:B------:R-:W-:-:S03]  /*56040*/  IADD3 R0, R197, 0x1be, RZ ;  /* 0x000001bec5007810 */ /* 0x000fc60007ffe0ff */
[----:B------:R4:W-:Y:S01]  /*56050*/  @P0 STG.E [R8.64], R75 ;  /* 0x0000004b08000986 */ /* 0x0009e2000c101904 */
[----:B------:R-:W-:Y:S01]  /*56060*/  ISETP.LT.AND P0, PT, R196, c[0x0][0x178], !P3 ;  /* 0x00005e00c4007a0c */ /* 0x000fe20005f01270 */
[----:B-1----:R-:W-:Y:S01]  /*56070*/  IMAD.WIDE R12, R23, 0x4, R2 ;  /* 0x00000004170c7825 */ /* 0x002fe200078e0202 */
[----:B------:R-:W-:-:S03]  /*56080*/  ISETP.LT.AND P3, PT, R188, c[0x0][0x178], !P3 ;  /* 0x00005e00bc007a0c */ /* 0x000fc60005f61270 */
[C---:B------:R-:W-:Y:S01]  /*56090*/  IMAD.WIDE R20, R23.reuse, 0x4, R140 ;  /* 0x0000000417147825 */ /* 0x040fe200078e028c */
[----:B------:R-:W-:Y:S02]  /*560a0*/  IADD3 R23, R23, c[0x0][0x198], RZ ;  /* 0x0000660017177a10 */ /* 0x000fe40007ffe0ff */
[----:B------:R-:W-:Y:S02]  /*560b0*/  ISETP.GE.AND P1, PT, R0, c[0x0][0x17c], PT ;  /* 0x00005f0000007a0c */ /* 0x000fe40003f26270 */
[----:B------:R-:W-:Y:S01]  /*560c0*/  IADD3 R14, R197, 0x1c1, RZ ;  /* 0x000001c1c50e7810 */ /* 0x000fe20007ffe0ff */
[----:B------:R-:W-:Y:S01]  /*560d0*/  @P5 STG.E [R12.64], R10 ;  /* 0x0000000a0c005986 */ /* 0x000fe2000c101904 */
[C---:B--2---:R-:W-:Y:S01]  /*560e0*/  IMAD.WIDE R4, R23.reuse, 0x4, R2 ;  /* 0x0000000417047825 */ /* 0x044fe200078e0202 */
[----:B------:R-:W-:Y:S02]  /*560f0*/  ISETP.LT.AND P5, PT, R196, c[0x0][0x178], !P1 ;  /* 0x00005e00c4007a0c */ /* 0x000fe40004fa1270 */
[----:B------:R1:W-:Y:S01]  /*56100*/  @P6 STG.E [R20.64], R98 ;  /* 0x0000006214006986 */ /* 0x0003e2000c101904 */
[----:B------:R-:W-:Y:S01]  /*56110*/  ISETP.LT.AND P6, PT, R188, c[0x0][0x178], !P1 ;  /* 0x00005e00bc007a0c */ /* 0x000fe20004fc1270 */
[----:B----4-:R-:W-:Y:S01]  /*56120*/  IMAD.WIDE R8, R23, 0x4, R140 ;  /* 0x0000000417087825 */ /* 0x010fe200078e028c */
[----:B------:R-:W-:-:S02]  /*56130*/  ISETP.GE.AND P1, PT, R14, c[0x0][0x17c], PT ;  /* 0x00005f000e007a0c */ /* 0x000fc40003f26270 */
[----:B------:R-:W2:Y:S01]  /*56140*/  LDS.128 R12, [R198] ;  /* 0x00000000c60c7984 */ /* 0x000ea20000000c00 */
[----:B------:R-:W-:-:S03]  /*56150*/  IADD3 R25, R23, c[0x0][0x198], RZ ;  /* 0x0000660017197a10 */ /* 0x000fc60007ffe0ff */
[----:B------:R4:W-:Y:S01]  /*56160*/  @P0 STG.E [R4.64], R11 ;  /* 0x0000000b04000986 */ /* 0x0009e2000c101904 */
[----:B------:R-:W-:-:S03]  /*56170*/  IADD3 R0, R197, 0x1c0, RZ ;  /* 0x000001c0c5007810 */ /* 0x000fc60007ffe0ff */
[----:B------:R-:W-:Y:S01]  /*56180*/  @P3 STG.E [R8.64], R99 ;  /* 0x0000006308003986 */ /* 0x000fe2000c101904 */
[----:B------:R-:W-:Y:S01]  /*56190*/  ISETP.LT.AND P3, PT, R196, c[0x0][0x178], !P2 ;  /* 0x00005e00c4007a0c */ /* 0x000fe20005761270 */
[----:B-1----:R-:W-:Y:S01]  /*561a0*/  IMAD.WIDE R20, R25, 0x4, R2 ;  /* 0x0000000419147825 */ /* 0x002fe200078e0202 */
[----:B------:R-:W-:-:S03]  /*561b0*/  ISETP.LT.AND P2, PT, R188, c[0x0][0x178], !P2 ;  /* 0x00005e00bc007a0c */ /* 0x000fc60005741270 */
[C---:B------:R-:W-:Y:S01]  /*561c0*/  IMAD.WIDE R22, R25.reuse, 0x4, R140 ;  /* 0x0000000419167825 */ /* 0x040fe200078e028c */
[----:B------:R-:W-:Y:S02]  /*561d0*/  IADD3 R25, R25, c[0x0][0x198], RZ ;  /* 0x0000660019197a10 */ /* 0x000fe40007ffe0ff */
[----:B------:R-:W-:Y:S02]  /*561e0*/  ISETP.GE.AND P4, PT, R0, c[0x0][0x17c], PT ;  /* 0x00005f0000007a0c */ /* 0x000fe40003f86270 */
[----:B------:R-:W-:Y:S01]  /*561f0*/  IADD3 R10, R197, 0x1c3, RZ ;  /* 0x000001c3c50a7810 */ /* 0x000fe20007ffe0ff */
[----:B------:R1:W-:Y:S01]  /*56200*/  @P5 STG.E [R20.64], R6 ;  /* 0x0000000614005986 */ /* 0x0003e2000c101904 */
[----:B------:R-:W-:Y:S01]  /*56210*/  ISETP.LT.AND P5, PT, R196, c[0x0][0x178], !P4 ;  /* 0x00005e00c4007a0c */ /* 0x000fe200067a1270 */
[----:B----4-:R-:W-:Y:S02]  /*56220*/  IMAD.WIDE R4, R25, 0x4, R2 ;  /* 0x0000000419047825 */ /* 0x010fe400078e0202 */
[----:B------:R4:W-:Y:S01]  /*56230*/  @P6 STG.E [R22.64], R114 ;  /* 0x0000007216006986 */ /* 0x0009e2000c101904 */
[----:B------:R-:W-:-:S02]  /*56240*/  ISETP.LT.AND P6, PT, R188, c[0x0][0x178], !P4 ;  /* 0x00005e00bc007a0c */ /* 0x000fc400067c1270 */
[----:B------:R-:W-:Y:S02]  /*56250*/  ISETP.GE.AND P4, PT, R10, c[0x0][0x17c], PT ;  /* 0x00005f000a007a0c */ /* 0x000fe40003f86270 */
[C---:B------:R-:W-:Y:S01]  /*56260*/  IADD3 R27, R25.reuse, c[0x0][0x198], RZ ;  /* 0x00006600191b7a10 */ /* 0x040fe20007ffe0ff */
[----:B------:R-:W2:Y:S01]  /*56270*/  LDS.128 R8, [R199] ;  /* 0x00000000c7087984 */ /* 0x000ea20000000c00 */
[----:B-1----:R-:W-:Y:S01]  /*56280*/  IMAD.WIDE R20, R25, 0x4, R140 ;  /* 0x0000000419147825 */ /* 0x002fe200078e028c */
[----:B------:R-:W-:Y:S02]  /*56290*/  IADD3 R0, R197, 0x1c2, RZ ;  /* 0x000001c2c5007810 */ /* 0x000fe40007ffe0ff */
[----:B------:R1:W-:Y:S01]  /*562a0*/  @P3 STG.E [R4.64], R7 ;  /* 0x0000000704003986 */ /* 0x0003e2000c101904 */
[----:B----4-:R-:W-:-:S03]  /*562b0*/  IMAD.WIDE R22, R27, 0x4, R2 ;  /* 0x000000041b167825 */ /* 0x010fc600078e0202 */
[----:B------:R4:W-:Y:S01]  /*562c0*/  @P2 STG.E [R20.64], R115 ;  /* 0x0000007314002986 */ /* 0x0009e2000c101904 */
[----:B------:R-:W-:Y:S01]  /*562d0*/  ISETP.LT.AND P2, PT, R196, c[0x0][0x178], !P1 ;  /* 0x00005e00c4007a0c */ /* 0x000fe20004f41270 */
[C---:B------:R-:W-:Y:S01]  /*562e0*/  IMAD.WIDE R24, R27.reuse, 0x4, R140 ;  /* 0x000000041b187825 */ /* 0x040fe200078e028c */
[----:B------:R-:W-:Y:S02]  /*562f0*/  ISETP.LT.AND P1, PT, R188, c[0x0][0x178], !P1 ;  /* 0x00005e00bc007a0c */ /* 0x000fe40004f21270 */
[----:B------:R-:W-:Y:S02]  /*56300*/  ISETP.GE.AND P0, PT, R0, c[0x0][0x17c], PT ;  /* 0x00005f0000007a0c */ /* 0x000fe40003f06270 */
[----:B------:R-:W-:Y:S01]  /*56310*/  IADD3 R29, R27, c[0x0][0x198], RZ ;  /* 0x000066001b1d7a10 */ /* 0x000fe20007ffe0ff */
[----:B------:R4:W-:Y:S01]  /*56320*/  @P5 STG.E [R22.64], R88 ;  /* 0x0000005816005986 */ /* 0x0009e2000c101904 */
[----:B-1----:R-:W-:Y:S02]  /*56330*/  IADD3 R4, R197, 0x1c5, RZ ;  /* 0x000001c5c5047810 */ /* 0x002fe40007ffe0ff */
[----:B------:R-:W-:Y:S01]  /*56340*/  ISETP.LT.AND P5, PT, R196, c[0x0][0x178], !P0 ;  /* 0x00005e00c4007a0c */ /* 0x000fe200047a1270 */
[----:B---3--:R1:W-:Y:S01]  /*56350*/  @P6 STG.E [R24.64], R16 ;  /* 0x0000001018006986 */ /* 0x0083e2000c101904 */
[----:B------:R-:W-:Y:S01]  /*56360*/  ISETP.LT.AND P6, PT, R188, c[0x0][0x178], !P0 ;  /* 0x00005e00bc007a0c */ /* 0x000fe200047c1270 */
[C---:B------:R-:W-:Y:S01]  /*56370*/  IMAD.WIDE R26, R29.reuse, 0x4, R2 ;  /* 0x000000041d1a7825 */ /* 0x040fe200078e0202 */
[----:B------:R-:W-:-:S02]  /*56380*/  IADD3 R31, R29, c[0x0][0x198], RZ ;  /* 0x000066001d1f7a10 */ /* 0x000fc40007ffe0ff */
[----:B------:R-:W-:Y:S01]  /*56390*/  ISETP.GE.AND P0, PT, R4, c[0x0][0x17c], PT ;  /* 0x00005f0004007a0c */ /* 0x000fe20003f06270 */
[----:B----4-:R-:W-:Y:S01]  /*563a0*/  IMAD.WIDE R20, R29, 0x4, R140 ;  /* 0x000000041d147825 */ /* 0x010fe200078e028c */
[----:B------:R-:W3:Y:S01]  /*563b0*/  LDS.128 R4, [R252] ;  /* 0x00000000fc047984 */ /* 0x000ee20000000c00 */
[----:B------:R-:W-:-:S03]  /*563c0*/  IADD3 R0, R197, 0x1c4, RZ ;  /* 0x000001c4c5007810 */ /* 0x000fc60007ffe0ff */
[----:B------:R4:W-:Y:S01]  /*563d0*/  @P2 STG.E [R26.64], R89 ;  /* 0x000000591a002986 */ /* 0x0009e2000c101904 */
[----:B------:R-:W-:-:S03]  /*563e0*/  IMAD.WIDE R22, R31, 0x4, R2 ;  /* 0x000000041f167825 */ /* 0x000fc600078e0202 */
[----:B------:R2:W-:Y:S01]  /*563f0*/  @P1 STG.E [R20.64], R17 ;  /* 0x0000001114001986 */ /* 0x0005e2000c101904 */
[----:B------:R-:W-:Y:S01]  /*56400*/  ISETP.LT.AND P1, PT, R196, c[0x0][0x178], !P4 ;  /* 0x00005e00c4007a0c */ /* 0x000fe20006721270 */
[C---:B-1----:R-:W-:Y:S01]  /*56410*/  IMAD.WIDE R24, R31.reuse, 0x4, R140 ;  /* 0x000000041f187825 */ /* 0x042fe200078e028c */
[----:B------:R-:W-:Y:S02]  /*56420*/  ISETP.LT.AND P4, PT, R188, c[0x0][0x178], !P4 ;  /* 0x00005e00bc007a0c */ /* 0x000fe40006781270 */
[----:B------:R-:W-:Y:S02]  /*56430*/  ISETP.GE.AND P3, PT, R0, c[0x0][0x17c], PT ;  /* 0x00005f0000007a0c */ /* 0x000fe40003f66270 */
[----:B------:R-:W-:Y:S01]  /*56440*/  IADD3 R31, R31, c[0x0][0x198], RZ ;  /* 0x000066001f1f7a10 */ /* 0x000fe20007ffe0ff */
[----:B------:R-:W-:Y:S01]  /*56450*/  @P5 STG.E [R22.64], R128 ;  /* 0x0000008016005986 */ /* 0x000fe2000c101904 */
[----:B------:R-:W-:Y:S02]  /*56460*/  IADD3 R16, R197, 0x1c7, RZ ;  /* 0x000001c7c5107810 */ /* 0x000fe40007ffe0ff */
[----:B------:R-:W-:Y:S01]  /*56470*/  ISETP.LT.AND P5, PT, R196, c[0x0][0x178], !P3 ;  /* 0x00005e00c4007a0c */ /* 0x000fe20005fa1270 */
[----:B--2---:R1:W-:Y:S01]  /*56480*/  @P6 STG.E [R24.64], R12 ;  /* 0x0000000c18006986 */ /* 0x0043e2000c101904 */
[----:B------:R-:W-:Y:S01]  /*56490*/  ISETP.LT.AND P6, PT, R188, c[0x0][0x178], !P3 ;  /* 0x00005e00bc007a0c */ /* 0x000fe20005fc1270 */
[C---:B----4-:R-:W-:Y:S01]  /*564a0*/  IMAD.WIDE R26, R31.reuse, 0x4, R2 ;  /* 0x000000041f1a7825 */ /* 0x050fe200078e0202 */
[----:B------:R-:W-:Y:S01]  /*564b0*/  ISETP.GE.AND P3, PT, R16, c[0x0][0x17c], PT ;  /* 0x00005f0010007a0c */ /* 0x000fe20003f66270 */
[----:B------:R-:W2:Y:S01]  /*564c0*/  LDS.128 R20, [R251+0x800] ;  /* 0x00080000fb147984 */ /* 0x000ea20000000c00 */
[C---:B------:R-:W-:Y:S01]  /*564d0*/  IADD3 R33, R31.reuse, c[0x0][0x198], RZ ;  /* 0x000066001f217a10 */ /* 0x040fe20007ffe0ff */
[--C-:B------:R-:W-:Y:S01]  /*564e0*/  IMAD.WIDE R16, R31, 0x4, R140.reuse ;  /* 0x000000041f107825 */ /* 0x100fe200078e028c */
[----:B------:R-:W-:Y:S01]  /*564f0*/  IADD3 R0, R197, 0x1c6, RZ ;  /* 0x000001c6c5007810 */ /* 0x000fe20007ffe0ff */
[----:B------:R-:W-:Y:S02]  /*56500*/  @P1 STG.E [R26.64], R129 ;  /* 0x000000811a001986 */ /* 0x000fe4000c101904 */
[----:B------:R-:W-:-:S02]  /*56510*/  IMAD.WIDE R28, R33, 0x4, R140 ;  /* 0x00000004211c7825 */ /* 0x000fc400078e028c */
[----:B------:R4:W-:Y:S01]  /*56520*/  @P4 STG.E [R16.64], R13 ;  /* 0x0000000d10004986 */ /* 0x0009e2000c101904 */
[----:B------:R-:W-:Y:S01]  /*56530*/  ISETP.LT.AND P4, PT, R196, c[0x0][0x178], !P0 ;  /* 0x00005e00c4007a0c */ /* 0x000fe20004781270 */
[C-C-:B-1----:R-:W-:Y:S01]  /*56540*/  IMAD.WIDE R24, R33.reuse, 0x4, R2.reuse ;  /* 0x0000000421187825 */ /* 0x142fe200078e0202 */
[----:B------:R-:W-:Y:S02]  /*56550*/  ISETP.LT.AND P0, PT, R188, c[0x0][0x178], !P0 ;  /* 0x00005e00bc007a0c */ /* 0x000fe40004701270 */
[----:B------:R-:W-:Y:S02]  /*56560*/  ISETP.GE.AND P2, PT, R0, c[0x0][0x17c], PT ;  /* 0x00005f0000007a0c */ /* 0x000fe40003f46270 */
[----:B------:R-:W-:Y:S01]  /*56570*/  IADD3 R33, R33, c[0x0][0x198], RZ ;  /* 0x0000660021217a10 */ /* 0x000fe20007ffe0ff */
[----:B------:R-:W-:Y:S01]  /*56580*/  @P5 STG.E [R24.64], R148 ;  /* 0x0000009418005986 */ /* 0x000fe2000c101904 */
[----:B------:R-:W-:Y:S02]  /*56590*/  IADD3 R12, R197, 0x1c9, RZ ;  /* 0x000001c9c50c7810 */ /* 0x000fe40007ffe0ff */
[----:B------:R-:W-:Y:S01]  /*565a0*/  ISETP.LT.AND P5, PT, R196, c[0x0][0x178], !P2 ;  /* 0x00005e00c4007a0c */ /* 0x000fe200057a1270 */
[----:B------:R1:W-:Y:S01]  /*565b0*/  @P6 STG.E [R28.64], R8 ;  /* 0x000000081c006986 */ /* 0x0003e2000c101904 */
[----:B------:R-:W-:Y:S01]  /*565c0*/  ISETP.LT.AND P6, PT, R188, c[0x0][0x178], !P2 ;  /* 0x00005e00bc007a0c */ /* 0x000fe200057c1270 */
[C---:B------:R-:W-:Y:S01]  /*565d0*/  IMAD.WIDE R30, R33.reuse, 0x4, R2 ;  /* 0x00000004211e7825 */ /* 0x040fe200078e0202 */
[----:B------:R-:W-:Y:S01]  /*565e0*/  ISETP.GE.AND P2, PT, R12, c[0x0][0x17c], PT ;  /* 0x00005f000c007a0c */ /* 0x000fe20003f46270 */
[----:B------:R-:W2:Y:S01]  /*565f0*/  LDS.128 R24, [R198+0x800] ;  /* 0x00080000c6187984 */ /* 0x000ea20000000c00 */
[C---:B------:R-:W-:Y:S01]  /*56600*/  IADD3 R35, R33.reuse, c[0x0][0x198], RZ ;  /* 0x0000660021237a10 */ /* 0x040fe20007ffe0ff */
[----:B----4-:R-:W-:Y:S01]  /*56610*/  IMAD.WIDE R12, R33, 0x4, R140 ;  /* 0x00000004210c7825 */ /* 0x010fe200078e028c */
[----:B------:R-:W-:Y:S01]  /*56620*/  IADD3 R0, R197, 0x1c8, RZ ;  /* 0x000001c8c5007810 */ /* 0x000fe20007ffe0ff */
[----:B------:R-:W-:Y:S02]  /*56630*/  @P4 STG.E [R30.64], R149 ;  /* 0x000000951e004986 */ /* 0x000fe4000c101904 */
[----:B------:R-:W-:-:S02]  /*56640*/  IMAD.WIDE R16, R35, 0x4, R2 ;  /* 0x0000000423107825 */ /* 0x000fc400078e0202 */
[----:B------:R4:W-:Y:S01]  /*56650*/  @P0 STG.E [R12.64], R9 ;  /* 0x000000090c000986 */ /* 0x0009e2000c101904 */
[----:B------:R-:W-:Y:S01]  /*56660*/  ISETP.LT.AND P0, PT, R196, c[0x0][0x178], !P3 ;  /* 0x00005e00c4007a0c */ /* 0x000fe20005f01270 */
[C---:B-1----:R-:W-:Y:S01]  /*56670*/  IMAD.WIDE R28, R35.reuse, 0x4, R140 ;  /* 0x00000004231c7825 */ /* 0x042fe200078e028c */
[----:B------:R-:W-:Y:S02]  /*56680*/  ISETP.LT.AND P3, PT, R188, c[0x0][0x178], !P3 ;  /* 0x00005e00bc007a0c */ /* 0x000fe40005f61270 */
[----:B------:R-:W-:Y:S02]  /*56690*/  ISETP.GE.AND P1, PT, R0, c[0x0][0x17c], PT ;  /* 0x00005f0000007a0c */ /* 0x000fe40003f26270 */
[----:B------:R-:W-:Y:S01]  /*566a0*/  IADD3 R35, R35, c[0x0][0x198], RZ ;  /* 0x0000660023237a10 */ /* 0x000fe20007ffe0ff */
[----:B------:R1:W-:Y:S01]  /*566b0*/  @P5 STG.E [R16.64], R164 ;  /* 0x000000a410005986 */ /* 0x0003e2000c101904 */
[----:B------:R-:W-:Y:S02]  /*566c0*/  IADD3 R8, R197, 0x1cb, RZ ;  /* 0x000001cbc5087810 */ /* 0x000fe40007ffe0ff */
[----:B------:R-:W-:Y:S01]  /*566d0*/  ISETP.LT.AND P5, PT, R196, c[0x0][0x178], !P1 ;  /* 0x00005e00c4007a0c */ /* 0x000fe20004fa1270 */
[----:B---3--:R3:W-:Y:S01]  /*566e0*/  @P6 STG.E [R28.64], R4 ;  /* 0x000000041c006986 */ /* 0x0087e2000c101904 */
        /* <DEDUP_REMOVED lines=16> */
[----:B---3--:R-:W-:Y:S02]  /*567f0*/  IADD3 R4, R197, 0x1cd, RZ ;  /* 0x000001cdc5047810 */ /* 0x008fe40007ffe0ff */
[----:B------:R-:W-:Y:S01]  /*56800*/  ISETP.LT.AND P5, PT, R196, c[0x0][0x178], !P4 ;  /* 0x00005e00c4007a0c */ /* 0x000fe200067a1270 */
[----:B--2---:R2:W-:Y:S01]  /*56810*/  @P6 STG.E [R16.64], R20 ;  /* 0x0000001410006986 */ /* 0x0045e2000c101904 */
[----:B------:R-:W-:Y:S01]  /*56820*/  ISETP.LT.AND P6, PT, R188, c[0x0][0x178], !P4 ;  /* 0x00005e00bc007a0c */ /* 0x000fe200067c1270 */
[----:B------:R-:W-:Y:S01]  /*56830*/  IMAD.WIDE R36, R35, 0x4, R2 ;  /* 0x0000000423247825 */ /* 0x000fe200078e0202 */
[----:B------:R-:W-:-:S03]  /*56840*/  ISETP.GE.AND P4, PT, R4, c[0x0][0x17c], PT ;  /* 0x00005f0004007a0c */ /* 0x000fc60003f86270 */
[C---:B----4-:R-:W-:Y:S01]  /*56850*/  IMAD.WIDE R4, R35.reuse, 0x4, R140 ;  /* 0x0000000423047825 */ /* 0x050fe200078e028c */
[----:B------:R-:W-:Y:S01]  /*56860*/  IADD3 R39, R35, c[0x0][0x198], RZ ;  /* 0x0000660023277a10 */ /* 0x000fe20007ffe0ff */
[----:B------:R-:W-:Y:S01]  /*56870*/  @P3 STG.E [R36.64], R93 ;  /* 0x0000005d24003986 */ /* 0x000fe2000c101904 */
[----:B------:R-:W-:-:S03]  /*56880*/  IADD3 R0, R197, 0x1cc, RZ ;  /* 0x000001ccc5007810 */ /* 0x000fc60007ffe0ff */
[----:B------:R3:W-:Y:S01]  /*56890*/  @P2 STG.E [R4.64], R21 ;  /* 0x0000001504002986 */ /* 0x0007e2000c101904 */
[----:B------:R-:W-:Y:S01]  /*568a0*/  ISETP.LT.AND P2, PT, R196, c[0x0][0x178], !P1 ;  /* 0x00005e00c4007a0c */ /* 0x000fe20004f41270 */
[C---:B------:R-:W-:Y:S01]  /*568b0*/  IMAD.WIDE R8, R39.reuse, 0x4, R2 ;  /* 0x0000000427087825 */ /* 0x040fe200078e0202 */
[----:B------:R-:W-:Y:S01]  /*568c0*/  ISETP.LT.AND P1, PT, R188, c[0x0][0x178], !P1 ;  /* 0x00005e00bc007a0c */ /* 0x000fe20004f21270 */
[----:B------:R-:W4:Y:S01]  /*568d0*/  LDS.128 R32, [R252+0x800] ;  /* 0x00080000fc207984 */ /* 0x000f220000000c00 */
[----:B------:R-:W-:Y:S01]  /*568e0*/  ISETP.GE.AND P0, PT, R0, c[0x0][0x17c], PT ;  /* 0x00005f0000007a0c */ /* 0x000fe20003f06270 */
[C---:B-1----:R-:W-:Y:S01]  /*568f0*/  IMAD.WIDE R12, R39.reuse, 0x4, R140 ;  /* 0x00000004270c7825 */ /* 0x042fe200078e028c */
[----:B------:R-:W-:Y:S01]  /*56900*/  IADD3 R39, R39, c[0x0][0x198], RZ ;  /* 0x0000660027277a10 */ /* 0x000fe20007ffe0ff */
[----:B------:R1:W-:Y:S01]  /*56910*/  @P5 STG.E [R8.64], R132 ;  /* 0x0000008408005986 */ /* 0x0003e2000c101904 */
[----:B------:R-:W-:-:S03]  /*56920*/  ISETP.LT.AND P5, PT, R196, c[0x0][0x178], !P0 ;  /* 0x00005e00c4007a0c */ /* 0x000fc600047a1270 */
[C---:B--2---:R-:W-:Y:S01]  /*56930*/  IMAD.WIDE R16, R39.reuse, 0x4, R2 ;  /* 0x0000000427107825 */ /* 0x044fe200078e0202 */
[----:B---3--:R-:W-:-:S03]  /*56940*/  IADD3 R21, R39, c[0x0][0x198], RZ ;  /* 0x0000660027157a10 */ /* 0x008fc60007ffe0ff */
[----:B------:R-:W-:Y:S01]  /*56950*/  IMAD.WIDE R4, R39, 0x4, R140 ;  /* 0x0000000427047825 */ /* 0x000fe200078e028c */
[----:B------:R2:W-:Y:S01]  /*56960*/  @P6 STG.E [R12.64], R24 ;  /* 0x000000180c006986 */ /* 0x0005e2000c101904 */
[----:B------:R-:W-:Y:S02]  /*56970*/  IADD3 R0, R197, 0x1ce, RZ ;  /* 0x000001cec5007810 */ /* 0x000fe40007ffe0ff */
[----:B------:R-:W-:Y:S01]  /*56980*/  ISETP.LT.AND P6, PT, R188, c[0x0][0x178], !P0 ;  /* 0x00005e00bc007a0c */ /* 0x000fe200047c1270 */
[----:B------:R3:W-:Y:S01]  /*56990*/  @P2 STG.E [R16.64], R133 ;  /* 0x0000008510002986 */ /* 0x0007e2000c101904 */
[----:B-1----:R-:W-:-:S03]  /*569a0*/  IMAD.WIDE R8, R21, 0x4, R2 ;  /* 0x0000000415087825 */ /* 0x002fc600078e0202 */
[----:B------:R1:W-:Y:S01]  /*569b0*/  @P1 STG.E [R4.64], R25 ;  /* 0x0000001904001986 */ /* 0x0003e2000c101904 */
[----:B------:R-:W-:Y:S02]  /*569c0*/  ISETP.LT.AND P1, PT, R196, c[0x0][0x178], !P4 ;  /* 0x00005e00c4007a0c */ /* 0x000fe40006721270 */
[----:B------:R-:W-:Y:S01]  /*569d0*/  ISETP.LT.AND P4, PT, R188, c[0x0][0x178], !P4 ;  /* 0x00005e00bc007a0c */ /* 0x000fe20006781270 */
[C---:B--2---:R-:W-:Y:S01]  /*569e0*/  IMAD.WIDE R12, R21.reuse, 0x4, R140 ;  /* 0x00000004150c7825 */ /* 0x044fe200078e028c */
[----:B------:R-:W-:Y:S01]  /*569f0*/  ISETP.GE.AND P3, PT, R0, c[0x0][0x17c], PT ;  /* 0x00005f0000007a0c */ /* 0x000fe20003f66270 */
[----:B------:R-:W2:Y:S01]  /*56a00*/  LDS.128 R36, [R251+0x1000] ;  /* 0x00100000fb247984 */ /* 0x000ea20000000c00 */
[----:B------:R-:W-:-:S03]  /*56a10*/  IADD3 R21, R21, c[0x0][0x198], RZ ;  /* 0x0000660015157a10 */ /* 0x000fc60007ffe0ff */
[----:B------:R4:W-:Y:S01]  /*56a20*/  @P5 STG.E [R8.64], R152 ;  /* 0x0000009808005986 */ /* 0x0009e2000c101904 */
[----:B------:R-:W-:Y:S01]  /*56a30*/  ISETP.LT.AND P5, PT, R196, c[0x0][0x178], !P3 ;  /* 0x00005e00c4007a0c */ /* 0x000fe20005fa1270 */
[----:B---3--:R-:W-:Y:S01]  /*56a40*/  IMAD.WIDE R16, R21, 0x4, R2 ;  /* 0x0000000415107825 */ /* 0x008fe200078e0202 */
[----:B------:R-:W-:Y:S02]  /*56a50*/  IADD3 R20, R197, 0x1cf, RZ ;  /* 0x000001cfc5147810 */ /* 0x000fe40007ffe0ff */
[C---:B-1----:R-:W-:Y:S01]  /*56a60*/  IADD3 R25, R21.reuse, c[0x0][0x198], RZ ;  /* 0x0000660015197a10 */ /* 0x042fe20007ffe0ff */
[----:B------:R-:W-:Y:S01]  /*56a70*/  IMAD.WIDE R4, R21, 0x4, R140 ;  /* 0x0000000415047825 */ /* 0x000fe200078e028c */
[----:B------:R-:W-:Y:S01]  /*56a80*/  ISETP.GE.AND P0, PT, R20, c[0x0][0x17c], PT ;  /* 0x00005f0014007a0c */ /* 0x000fe20003f06270 */
[----:B------:R1:W-:Y:S01]  /*56a90*/  @P6 STG.E [R12.64], R28 ;  /* 0x0000001c0c006986 */ /* 0x0003e2000c101904 */
[----:B------:R-:W-:Y:S02]  /*56aa0*/  IADD3 R0, R197, 0x1d0, RZ ;  /* 0x000001d0c5007810 */ /* 0x000fe40007ffe0ff */
[----:B------:R-:W-:Y:S01]  /*56ab0*/  ISETP.LT.AND P6, PT, R188, c[0x0][0x178], !P3 ;  /* 0x00005e00bc007a0c */ /* 0x000fe20005fc1270 */
[----:B------:R3:W-:Y:S01]  /*56ac0*/  @P1 STG.E [R16.64], R153 ;  /* 0x0000009910001986 */ /* 0x0007e2000c101904 */
[----:B----4-:R-:W-:Y:S01]  /*56ad0*/  IMAD.WIDE R8, R25, 0x4, R2 ;  /* 0x0000000419087825 */ /* 0x010fe200078e0202 */
[----:B------:R-:W-:-:S02]  /*56ae0*/  ISETP.GE.AND P2, PT, R0, c[0x0][0x17c], PT ;  /* 0x00005f0000007a0c */ /* 0x000fc40003f46270 */
[----:B------:R4:W-:Y:S01]  /*56af0*/  @P4 STG.E [R4.64], R29 ;  /* 0x0000001d04004986 */ /* 0x0009e2000c101904 */
[----:B------:R-:W-:Y:S02]  /*56b00*/  ISETP.LT.AND P4, PT, R196, c[0x0][0x178], !P0 ;  /* 0x00005e00c4007a0c */ /* 0x000fe40004781270 */
[----:B------:R-:W-:Y:S01]  /*56b10*/  ISETP.LT.AND P0, PT, R188, c[0x0][0x178], !P0 ;  /* 0x00005e00bc007a0c */ /* 0x000fe20004701270 */
[C---:B-1----:R-:W-:Y:S01]  /*56b20*/  IMAD.WIDE R12, R25.reuse, 0x4, R140 ;  /* 0x00000004190c7825 */ /* 0x042fe200078e028c */
[----:B------:R-:W-:Y:S01]  /*56b30*/  IADD3 R25, R25, c[0x0][0x198], RZ ;  /* 0x0000660019197a10 */ /* 0x000fe20007ffe0ff */
[----:B------:R1:W-:Y:S01]  /*56b40*/  @P5 STG.E [R8.64], R168 ;  /* 0x000000a808005986 */ /* 0x0003e2000c101904 */
[----:B------:R-:W-:Y:S02]  /*56b50*/  ISETP.LT.AND P5, PT, R196, c[0x0][0x178], !P2 ;  /* 0x00005e00c4007a0c */ /* 0x000fe400057a1270 */
[----:B------:R-:W-:Y:S01]  /*56b60*/  IADD3 R20, R197, 0x1d1, RZ ;  /* 0x000001d1c5147810 */ /* 0x000fe20007ffe0ff */
[C---:B---3--:R-:W-:Y:S01]  /*56b70*/  IMAD.WIDE R16, R25.reuse, 0x4, R2 ;  /* 0x0000000419107825 */ /* 0x048fe200078e0202 */
[----:B------:R-:W-:-:S03]  /*56b80*/  IADD3 R21, R25, c[0x0][0x198], RZ ;  /* 0x0000660019157a10 */ /* 0x000fc60007ffe0ff */
[----:B----4-:R-:W-:Y:S01]  /*56b90*/  IMAD.WIDE R4, R25, 0x4, R140 ;  /* 0x0000000419047825 */ /* 0x010fe200078e028c */
[----:B------:R-:W-:Y:S01]  /*56ba0*/  IADD3 R0, R197, 0x1d2, RZ ;  /* 0x000001d2c5007810 */ /* 0x000fe20007ffe0ff */
[----:B------:R3:W-:Y:S01]  /*56bb0*/  @P6 STG.E [R12.64], R32 ;  /* 0x000000200c006986 */ /* 0x0007e2000c101904 */
[----:B------:R-:W-:Y:S01]  /*56bc0*/  ISETP.GE.AND P3, PT, R20, c[0x0][0x17c], PT ;  /* 0x00005f0014007a0c */ /* 0x000fe20003f66270 */
[----:B-1----:R-:W-:Y:S01]  /*56bd0*/  IMAD.WIDE R8, R21, 0x4, R2 ;  /* 0x0000000415087825 */ /* 0x002fe200078e0202 */
[----:B------:R-:W-:Y:S01]  /*56be0*/  ISETP.LT.AND P6, PT, R188, c[0x0][0x178], !P2 ;  /* 0x00005e00bc007a0c */ /* 0x000fe200057c1270 */
[----:B------:R1:W-:Y:S01]  /*56bf0*/  @P4 STG.E [R16.64], R169 ;  /* 0x000000a910004986 */ /* 0x0003e2000c101904 */
[----:B------:R-:W-:-:S03]  /*56c00*/  ISETP.GE.AND P1, PT, R0, c[0x0][0x17c], PT ;  /* 0x00005f0000007a0c */ /* 0x000fc60003f26270 */
[----:B------:R4:W-:Y:S01]  /*56c10*/  @P0 STG.E [R4.64], R33 ;  /* 0x0000002104000986 */ /* 0x0009e2000c101904 */
[----:B------:R-:W-:Y:S02]  /*56c20*/  ISETP.LT.AND P0, PT, R196, c[0x0][0x178], !P3 ;  /* 0x00005e00c4007a0c */ /* 0x000fe40005f01270 */
[----:B------:R-:W-:Y:S01]  /*56c30*/  ISETP.LT.AND P3, PT, R188, c[0x0][0x178], !P3 ;  /* 0x00005e00bc007a0c */ /* 0x000fe20005f61270 */
[C---:B---3--:R-:W-:Y:S01]  /*56c40*/  IMAD.WIDE R12, R21.reuse, 0x4, R140 ;  /* 0x00000004150c7825 */ /* 0x048fe200078e028c */
[----:B------:R3:W-:Y:S01]  /*56c50*/  @P5 STG.E [R8.64], R120 ;  /* 0x0000007808005986 */ /* 0x0007e2000c101904 */
[----:B------:R-:W-:Y:S02]  /*56c60*/  IADD3 R21, R21, c[0x0][0x198], RZ ;  /* 0x0000660015157a10 */ /* 0x000fe40007ffe0ff */
[----:B------:R-:W-:Y:S02]  /*56c70*/  ISETP.LT.AND P5, PT, R196, c[0x0][0x178], !P1 ;  /* 0x00005e00c4007a0c */ /* 0x000fe40004fa1270 */
[----:B------:R-:W-:Y:S01]  /*56c80*/  IADD3 R20, R197, 0x1d3, RZ ;  /* 0x000001d3c5147810 */ /* 0x000fe20007ffe0ff */
[C---:B-1----:R-:W-:Y:S01]  /*56c90*/  IMAD.WIDE R16, R21.reuse, 0x4, R2 ;  /* 0x0000000415107825 */ /* 0x042fe200078e0202 */
[----:B------:R-:W-:-:S02]  /*56ca0*/  IADD3 R25, R21, c[0x0][0x198], RZ ;  /* 0x0000660015197a10 */ /* 0x000fc40007ffe0ff */
[----:B------:R-:W-:Y:S01]  /*56cb0*/  IADD3 R0, R197, 0x1d4, RZ ;  /* 0x000001d4c5007810 */ /* 0x000fe20007ffe0ff */
[----:B----4-:R-:W-:Y:S01]  /*56cc0*/  IMAD.WIDE R4, R21, 0x4, R140 ;  /* 0x0000000415047825 */ /* 0x010fe200078e028c */
[----:B------:R-:W-:Y:S01]  /*56cd0*/  ISETP.GE.AND P2, PT, R20, c[0x0][0x17c], PT ;  /* 0x00005f0014007a0c */ /* 0x000fe20003f46270 */
[----:B--2---:R1:W-:Y:S01]  /*56ce0*/  @P6 STG.E [R12.64], R36 ;  /* 0x000000240c006986 */ /* 0x0043e2000c101904 */
[----:B------:R-:W-:Y:S01]  /*56cf0*/  ISETP.LT.AND P6, PT, R188, c[0x0][0x178], !P1 ;  /* 0x00005e00bc007a0c */ /* 0x000fe20004fc1270 */
[----:B---3--:R-:W-:Y:S01]  /*56d00*/  IMAD.WIDE R8, R25, 0x4, R2 ;  /* 0x0000000419087825 */ /* 0x008fe200078e0202 */
[----:B------:R-:W-:Y:S01]  /*56d10*/  ISETP.GE.AND P4, PT, R0, c[0x0][0x17c], PT ;  /* 0x00005f0000007a0c */ /* 0x000fe20003f86270 */
[----:B------:R2:W-:Y:S04]  /*56d20*/  @P0 STG.E [R16.64], R121 ;  /* 0x0000007910000986 */ /* 0x0005e8000c101904 */
[----:B------:R3:W-:Y:S01]  /*56d30*/  @P3 STG.E [R4.64], R37 ;  /* 0x0000002504003986 */ /* 0x0007e2000c101904 */
[----:B------:R-:W-:-:S02]  /*56d40*/  ISETP.LT.AND P3, PT, R196, c[0x0][0x178], !P2 ;  /* 0x00005e00c4007a0c */ /* 0x000fc40005761270 */
[----:B------:R-:W-:Y:S01]  /*56d50*/  ISETP.LT.AND P2, PT, R188, c[0x0][0x178], !P2 ;  /* 0x00005e00bc007a0c */ /* 0x000fe20005741270 */
[C---:B-1----:R-:W-:Y:S01]  /*56d60*/  IMAD.WIDE R12, R25.reuse, 0x4, R140 ;  /* 0x00000004190c7825 */ /* 0x042fe200078e028c */
[----:B------:R1:W-:Y:S01]  /*56d70*/  @P5 STG.E [R8.64], R136 ;  /* 0x0000008808005986 */ /* 0x0003e2000c101904 */
[----:B------:R-:W-:Y:S02]  /*56d80*/  IADD3 R25, R25, c[0x0][0x198], RZ ;  /* 0x0000660019197a10 */ /* 0x000fe40007ffe0ff */
[----:B------:R-:W-:Y:S02]  /*56d90*/  ISETP.LT.AND P5, PT, R196, c[0x0][0x178], !P4 ;  /* 0x00005e00c4007a0c */ /* 0x000fe400067a1270 */
[----:B------:R-:W-:Y:S02]  /*56da0*/  ISETP.LT.AND P4, PT, R188, c[0x0][0x178], !P4 ;  /* 0x00005e00bc007a0c */ /* 0x000fe40006781270 */
[C---:B------:R-:W-:Y:S01]  /*56db0*/  IADD3 R21, R25.reuse, c[0x0][0x198], RZ ;  /* 0x0000660019157a10 */ /* 0x040fe20007ffe0ff */
[----:B--2---:R-:W-:Y:S01]  /*56dc0*/  IMAD.WIDE R16, R25, 0x4, R2 ;  /* 0x0000000419107825 */ /* 0x004fe200078e0202 */
[C---:B------:R-:W-:Y:S01]  /*56dd0*/  IADD3 R20, R197.reuse, 0x1d5, RZ ;  /* 0x000001d5c5147810 */ /* 0x040fe20007ffe0ff */
[----:B------:R2:W-:Y:S01]  /*56de0*/  @P6 STG.E [R12.64], R40 ;  /* 0x000000280c006986 */ /* 0x0005e2000c101904 */
[----:B------:R-:W-:Y:S01]  /*56df0*/  IADD3 R0, R197, 0x1d6, RZ ;  /* 0x000001d6c5007810 */ /* 0x000fe20007ffe0ff */
[----:B---3--:R-:W-:Y:S01]  /*56e00*/  IMAD.WIDE R4, R25, 0x4, R140 ;  /* 0x0000000419047825 */ /* 0x008fe200078e028c */
[----:B------:R-:W-:Y:S01]  /*56e10*/  ISETP.GE.AND P1, PT, R20, c[0x0][0x17c], PT ;  /* 0x00005f0014007a0c */ /* 0x000fe20003f26270 */
[----:B------:R-:W-:Y:S02]  /*56e20*/  @P3 STG.E [R16.64], R137 ;  /* 0x0000008910003986 */ /* 0x000fe4000c101904 */
[C---:B-1----:R-:W-:Y:S01]  /*56e30*/  IMAD.WIDE R8, R21.reuse, 0x4, R2 ;  /* 0x0000000415087825 */ /* 0x042fe200078e0202 */
[----:B------:R-:W-:Y:S01]  /*56e40*/  ISETP.GE.AND P0, PT, R0, c[0x0][0x17c], PT ;  /* 0x00005f0000007a0c */ /* 0x000fe20003f06270 */
[----:B------:R1:W-:Y:S01]  /*56e50*/  @P2 STG.E [R4.64], R41 ;  /* 0x0000002904002986 */ /* 0x0003e2000c101904 */
[----:B------:R-:W-:Y:S01]  /*56e60*/  ISETP.LT.AND P2, PT, R196, c[0x0][0x178], !P1 ;  /* 0x00005e00c4007a0c */ /* 0x000fe20004f41270 */
[----:B--2---:R-:W-:-:S02]  /*56e70*/  IMAD.WIDE R12, R21, 0x4, R140 ;  /* 0x00000004150c7825 */ /* 0x004fc400078e028c */
[----:B------:R2:W-:Y:S01]  /*56e80*/  @P5 STG.E [R8.64], R156 ;  /* 0x0000009c08005986 */ /* 0x0005e2000c101904 */
[----:B------:R-:W-:Y:S02]  /*56e90*/  ISETP.LT.AND P1, PT, R188, c[0x0][0x178], !P1 ;  /* 0x00005e00bc007a0c */ /* 0x000fe40004f21270 */
[----:B------:R-:W-:Y:S01]  /*56ea0*/  IADD3 R21, R21, c[0x0][0x198], RZ ;  /* 0x0000660015157a10 */ /* 0x000fe20007ffe0ff */
[----:B------:R3:W-:Y:S01]  /*56eb0*/  @P4 STG.E [R12.64], R44 ;  /* 0x0000002c0c004986 */ /* 0x0007e2000c101904 */
[----:B------:R-:W-:Y:S02]  /*56ec0*/  ISETP.LT.AND P4, PT, R196, c[0x0][0x178], !P0 ;  /* 0x00005e00c4007a0c */ /* 0x000fe40004781270 */
[----:B------:R-:W-:Y:S02]  /*56ed0*/  IADD3 R0, R197, 0x1d7, RZ ;  /* 0x000001d7c5007810 */ /* 0x000fe40007ffe0ff */
[C---:B------:R-:W-:Y:S01]  /*56ee0*/  IADD3 R25, R21.reuse, c[0x0][0x198], RZ ;  /* 0x0000660015197a10 */ /* 0x040fe20007ffe0ff */
[----:B-1----:R-:W-:Y:S01]  /*56ef0*/  IMAD.WIDE R4, R21, 0x4, R2 ;  /* 0x0000000415047825 */ /* 0x002fe200078e0202 */
[----:B------:R-:W-:-:S02]  /*56f00*/  ISETP.GE.AND P6, PT, R0, c[0x0][0x17c], PT ;  /* 0x00005f0000007a0c */ /* 0x000fc40003fc6270 */
[----:B------:R-:W-:Y:S01]  /*56f10*/  IADD3 R0, R197, 0x1d8, RZ ;  /* 0x000001d8c5007810 */ /* 0x000fe20007ffe0ff */
[----:B--2---:R-:W-:Y:S01]  /*56f20*/  IMAD.WIDE R8, R21, 0x4, R140 ;  /* 0x0000000415087825 */ /* 0x004fe200078e028c */
[----:B------:R1:W-:Y:S03]  /*56f30*/  @P2 STG.E [R4.64], R157 ;  /* 0x0000009d04002986 */ /* 0x0003e6000c101904 */
[C---:B---3--:R-:W-:Y:S01]  /*56f40*/  IMAD.WIDE R12, R25.reuse, 0x4, R2 ;  /* 0x00000004190c7825 */ /* 0x048fe200078e0202 */
[----:B------:R-:W-:Y:S01]  /*56f50*/  ISETP.GE.AND P3, PT, R0, c[0x0][0x17c], PT ;  /* 0x00005f0000007a0c */ /* 0x000fe20003f66270 */
[----:B------:R2:W-:Y:S01]  /*56f60*/  @P1 STG.E [R8.64], R45 ;  /* 0x0000002d08001986 */ /* 0x0005e2000c101904 */
[----:B------:R-:W-:Y:S01]  /*56f70*/  ISETP.LT.AND P5, PT, R188, c[0x0][0x178], !P0 ;  /* 0x00005e00bc007a0c */ /* 0x000fe200047a1270 */
[C---:B------:R-:W-:Y:S01]  /*56f80*/  IMAD.WIDE R16, R25.reuse, 0x4, R140 ;  /* 0x0000000419107825 */ /* 0x040fe200078e028c */
[----:B------:R-:W-:Y:S01]  /*56f90*/  ISETP.LT.AND P1, PT, R196, c[0x0][0x178], !P6 ;  /* 0x00005e00c4007a0c */ /* 0x000fe20007721270 */
[----:B------:R3:W-:Y:S01]  /*56fa0*/  @P4 STG.E [R12.64], R172 ;  /* 0x000000ac0c004986 */ /* 0x0007e2000c101904 */
[----:B------:R-:W-:-:S02]  /*56fb0*/  IADD3 R25, R25, c[0x0][0x198], RZ ;  /* 0x0000660019197a10 */ /* 0x000fc40007ffe0ff */
[----:B------:R-:W-:Y:S02]  /*56fc0*/  ISETP.LT.AND P6, PT, R188, c[0x0][0x178], !P6 ;  /* 0x00005e00bc007a0c */ /* 0x000fe400077c1270 */
[----:B------:R-:W-:Y:S02]  /*56fd0*/  ISETP.LT.AND P4, PT, R196, c[0x0][0x178], !P3 ;  /* 0x00005e00c4007a0c */ /* 0x000fe40005f81270 */
[C---:B------:R-:W-:Y:S01]  /*56fe0*/  IADD3 R21, R25.reuse, c[0x0][0x198], RZ ;  /* 0x0000660019157a10 */ /* 0x040fe20007ffe0ff */
[----:B-1----:R-:W-:Y:S01]  /*56ff0*/  IMAD.WIDE R4, R25, 0x4, R2 ;  /* 0x0000000419047825 */ /* 0x002fe200078e0202 */
[----:B------:R-:W-:-:S03]  /*57000*/  IADD3 R0, R197, 0x1d9, RZ ;  /* 0x000001d9c5007810 */ /* 0x000fc60007ffe0ff */
[----:B--2---:R-:W-:Y:S01]  /*57010*/  IMAD.WIDE R8, R25, 0x4, R140 ;  /* 0x0000000419087825 */ /* 0x004fe200078e028c */
[----:B------:R-:W-:Y:S01]  /*57020*/  ISETP.GE.AND P0, PT, R0, c[0x0][0x17c], PT ;  /* 0x00005f0000007a0c */ /* 0x000fe20003f06270 */
[----:B------:R1:W-:Y:S02]  /*57030*/  @P5 STG.E [R16.64], R48 ;  /* 0x0000003010005986 */ /* 0x0003e4000c101904 */
[----:B---3--:R-:W-:Y:S01]  /*57040*/  IMAD.WIDE R12, R21, 0x4, R2 ;  /* 0x00000004150c7825 */ /* 0x008fe200078e0202 */
[----:B------:R-:W-:Y:S01]  /*57050*/  ISETP.LT.AND P5, PT, R188, c[0x0][0x178], !P3 ;  /* 0x00005e00bc007a0c */ /* 0x000fe20005fa1270 */
[----:B------:R2:W-:Y:S01]  /*57060*/  @P1 STG.E [R4.64], R173 ;  /* 0x000000ad04001986 */ /* 0x0005e2000c101904 */
[----:B------:R-:W-:-:S03]  /*57070*/  IADD3 R0, R197, 0x1da, RZ ;  /* 0x000001dac5007810 */ /* 0x000fc60007ffe0ff */
[----:B------:R3:W-:Y:S01]  /*57080*/  @P6 STG.E [R8.64], R49 ;  /* 0x0000003108006986 */ /* 0x0007e2000c101904 */
[----:B------:R-:W-:-:S03]  /*57090*/  ISETP.LT.AND P6, PT, R196, c[0x0][0x178], !P0 ;  /* 0x00005e00c4007a0c */ /* 0x000fc600047c1270 */
[----:B------:R4:W-:Y:S01]  /*570a0*/  @P4 STG.E [R12.64], R124 ;  /* 0x0000007c0c004986 */ /* 0x0009e2000c101904 */
[----:B------:R-:W-:Y:S01]  /*570b0*/  ISETP.LT.AND P4, PT, R188, c[0x0][0x178], !P0 ;  /* 0x00005e00bc007a0c */ /* 0x000fe20004781270 */
[C---:B-1----:R-:W-:Y:S01]  /*570c0*/  IMAD.WIDE R16, R21.reuse, 0x4, R140 ;  /* 0x0000000415107825 */ /* 0x042fe200078e028c */
[----:B------:R-:W-:Y:S02]  /*570d0*/  IADD3 R21, R21, c[0x0][0x198], RZ ;  /* 0x0000660015157a10 */ /* 0x000fe40007ffe0ff */
[----:B------:R-:W-:Y:S02]  /*570e0*/  ISETP.GE.AND P2, PT, R0, c[0x0][0x17c], PT ;  /* 0x00005f0000007a0c */ /* 0x000fe40003f46270 */
[----:B------:R-:W-:Y:S01]  /*570f0*/  IADD3 R0, R197, 0x1db, RZ ;  /* 0x000001dbc5007810 */ /* 0x000fe20007ffe0ff */
[C---:B--2---:R-:W-:Y:S01]  /*57100*/  IMAD.WIDE R4, R21.reuse, 0x4, R2 ;  /* 0x0000000415047825 */ /* 0x044fe200078e0202 */
[----:B------:R1:W-:Y:S03]  /*57110*/  @P5 STG.E [R16.64], R52 ;  /* 0x0000003410005986 */ /* 0x0003e6000c101904 */
[----:B---3--:R-:W-:Y:S01]  /*57120*/  IMAD.WIDE R8, R21, 0x4, R140 ;  /* 0x0000000415087825 */ /* 0x008fe200078e028c */
[----:B------:R-:W-:Y:S01]  /*57130*/  ISETP.GE.AND P3, PT, R0, c[0x0][0x17c], PT ;  /* 0x00005f0000007a0c */ /* 0x000fe20003f66270 */
[----:B------:R2:W-:Y:S01]  /*57140*/  @P6 STG.E [R4.64], R125 ;  /* 0x0000007d04006986 */ /* 0x0005e2000c101904 */
[----:B------:R-:W-:-:S02]  /*57150*/  ISETP.LT.AND P5, PT, R196, c[0x0][0x178], !P2 ;  /* 0x00005e00c4007a0c */ /* 0x000fc400057a1270 */
[----:B------:R-:W-:Y:S01]  /*57160*/  IADD3 R25, R21, c[0x0][0x198], RZ ;  /* 0x0000660015197a10 */ /* 0x000fe20007ffe0ff */
[----:B------:R3:W-:Y:S01]  /*57170*/  @P4 STG.E [R8.64], R53 ;  /* 0x0000003508004986 */ /* 0x0007e2000c101904 */
[----:B------:R-:W-:Y:S02]  /*57180*/  ISETP.LT.AND P6, PT, R188, c[0x0][0x178], !P2 ;  /* 0x00005e00bc007a0c */ /* 0x000fe400057c1270 */
[----:B------:R-:W-:Y:S02]  /*57190*/  ISETP.LT.AND P4, PT, R196, c[0x0][0x178], !P3 ;  /* 0x00005e00c4007a0c */ /* 0x000fe40005f81270 */
[----:B------:R-:W-:Y:S02]  /*571a0*/  ISETP.LT.AND P3, PT, R188, c[0x0][0x178], !P3 ;  /* 0x00005e00bc007a0c */ /* 0x000fe40005f61270 */
[----:B------:R-:W-:Y:S02]  /*571b0*/  IADD3 R0, R197, 0x1dc, RZ ;  /* 0x000001dcc5007810 */ /* 0x000fe40007ffe0ff */
[C---:B------:R-:W-:Y:S01]  /*571c0*/  IADD3 R29, R25.reuse, c[0x0][0x198], RZ ;  /* 0x00006600191d7a10 */ /* 0x040fe20007ffe0ff */
[----:B----4-:R-:W-:Y:S01]  /*571d0*/  IMAD.WIDE R12, R25, 0x4, R2 ;  /* 0x00000004190c7825 */ /* 0x010fe200078e0202 */
[----:B------:R-:W-:-:S02]  /*571e0*/  ISETP.GE.AND P1, PT, R0, c[0x0][0x17c], PT ;  /* 0x00005f0000007a0c */ /* 0x000fc40003f26270 */
[----:B------:R-:W-:Y:S01]  /*571f0*/  IADD3 R0, R197, 0x1dd, RZ ;  /* 0x000001ddc5007810 */ /* 0x000fe20007ffe0ff */
[----:B-1----:R-:W-:Y:S01]  /*57200*/  IMAD.WIDE R16, R25, 0x4, R140 ;  /* 0x0000000419107825 */ /* 0x002fe200078e028c */
[----:B------:R1:W-:Y:S03]  /*57210*/  @P5 STG.E [R12.64], R144 ;  /* 0x000000900c005986 */ /* 0x0003e6000c101904 */
[----:B--2---:R-:W-:Y:S01]  /*57220*/  IMAD.WIDE R4, R29, 0x4, R2 ;  /* 0x000000041d047825 */ /* 0x004fe200078e0202 */
[----:B------:R-:W-:-:S03]  /*57230*/  ISETP.GE.AND P0, PT, R0, c[0x0][0x17c], PT ;  /* 0x00005f0000007a0c */ /* 0x000fc60003f06270 */
[C---:B------:R-:W-:Y:S01]  /*57240*/  IMAD.WIDE R20, R29.reuse, 0x4, R140 ;  /* 0x000000041d147825 */ /* 0x040fe200078e028c */
[----:B------:R-:W-:Y:S01]  /*57250*/  @P6 STG.E [R16.64], R56 ;  /* 0x0000003810006986 */ /* 0x000fe2000c101904 */
[----:B------:R-:W-:Y:S02]  /*57260*/  ISETP.LT.AND P5, PT, R196, c[0x0][0x178], !P1 ;  /* 0x00005e00c4007a0c */ /* 0x000fe40004fa1270 */
[----:B------:R-:W-:Y:S01]  /*57270*/  IADD3 R29, R29, c[0x0][0x198], RZ ;  /* 0x000066001d1d7a10 */ /* 0x000fe20007ffe0ff */
[----:B------:R2:W-:Y:S01]  /*57280*/  @P4 STG.E [R4.64], R145 ;  /* 0x0000009104004986 */ /* 0x0005e2000c101904 */
[----:B------:R-:W-:-:S03]  /*57290*/  ISETP.LT.AND P1, PT, R188, c[0x0][0x178], !P1 ;  /* 0x00005e00bc007a0c */ /* 0x000fc60004f21270 */
[----:B------:R4:W-:Y:S01]  /*572a0*/  @P3 STG.E [R20.64], R57 ;  /* 0x0000003914003986 */ /* 0x0009e2000c101904 */
[----:B------:R-:W-:Y:S02]  /*572b0*/  ISETP.LT.AND P3, PT, R196, c[0x0][0x178], !P0 ;  /* 0x00005e00c4007a0c */ /* 0x000fe40004761270 */
[----:B------:R-:W-:Y:S02]  /*572c0*/  ISETP.LT.AND P4, PT, R188, c[0x0][0x178], !P0 ;  /* 0x00005e00bc007a0c */ /* 0x000fe40004781270 */
[----:B------:R-:W-:Y:S02]  /*572d0*/  IADD3 R0, R197, 0x1de, RZ ;  /* 0x000001dec5007810 */ /* 0x000fe40007ffe0ff */
[C---:B------:R-:W-:Y:S01]  /*572e0*/  IADD3 R25, R29.reuse, c[0x0][0x198], RZ ;  /* 0x000066001d197a10 */ /* 0x040fe20007ffe0ff */
[----:B---3--:R-:W-:Y:S01]  /*572f0*/  IMAD.WIDE R8, R29, 0x4, R2 ;  /* 0x000000041d087825 */ /* 0x008fe200078e0202 */
[----:B------:R-:W-:Y:S02]  /*57300*/  ISETP.GE.AND P2, PT, R0, c[0x0][0x17c], PT ;  /* 0x00005f0000007a0c */ /* 0x000fe40003f46270 */
[----:B------:R-:W-:Y:S01]  /*57310*/  IADD3 R0, R197, 0x1df, RZ ;  /* 0x000001dfc5007810 */ /* 0x000fe20007ffe0ff */
[----:B-1----:R-:W-:Y:S01]  /*57320*/  IMAD.WIDE R12, R29, 0x4, R140 ;  /* 0x000000041d0c7825 */ /* 0x002fe200078e028c */
[----:B------:R1:W-:Y:S03]  /*57330*/  @P5 STG.E [R8.64], R160 ;  /* 0x000000a008005986 */ /* 0x0003e6000c101904 */
[----:B--2---:R-:W-:Y:S01]  /*57340*/  IMAD.WIDE R4, R25, 0x4, R2 ;  /* 0x0000000419047825 */ /* 0x004fe200078e0202 */
[----:B------:R-:W-:-:S03]  /*57350*/  ISETP.GE.AND P6, PT, R0, c[0x0][0x17c], PT ;  /* 0x00005f0000007a0c */ /* 0x000fc60003fc6270 */
[C---:B------:R-:W-:Y:S01]  /*57360*/  IMAD.WIDE R16, R25.reuse, 0x4, R140 ;  /* 0x0000000419107825 */ /* 0x040fe200078e028c */
[----:B------:R-:W-:Y:S01]  /*57370*/  ISETP.LT.AND P5, PT, R196, c[0x0][0x178], !P2 ;  /* 0x00005e00c4007a0c */ /* 0x000fe200057a1270 */
[----:B------:R2:W-:Y:S01]  /*57380*/  @P1 STG.E [R12.64], R60 ;  /* 0x0000003c0c001986 */ /* 0x0005e2000c101904 */
[----:B------:R-:W-:Y:S02]  /*57390*/  IADD3 R25, R25, c[0x0][0x198], RZ ;  /* 0x0000660019197a10 */ /* 0x000fe40007ffe0ff */
[----:B------:R-:W-:Y:S01]  /*573a0*/  ISETP.LT.AND P2, PT, R188, c[0x0][0x178], !P2 ;  /* 0x00005e00bc007a0c */ /* 0x000fe20005741270 */
[----:B------:R3:W-:Y:S01]  /*573b0*/  @P3 STG.E [R4.64], R161 ;  /* 0x000000a104003986 */ /* 0x0007e2000c101904 */
[----:B------:R-:W-:-:S03]  /*573c0*/  IADD3 R0, R197, 0x1e0, RZ ;  /* 0x000001e0c5007810 */ /* 0x000fc60007ffe0ff */
[----:B------:R3:W-:Y:S01]  /*573d0*/  @P4 STG.E [R16.64], R61 ;  /* 0x0000003d10004986 */ /* 0x0007e2000c101904 */
[----:B------:R-:W-:Y:S02]  /*573e0*/  ISETP.LT.AND P4, PT, R196, c[0x0][0x178], !P6 ;  /* 0x00005e00c4007a0c */ /* 0x000fe40007781270 */
[----:B------:R-:W-:Y:S02]  /*573f0*/  ISETP.LT.AND P6, PT, R188, c[0x0][0x178], !P6 ;  /* 0x00005e00bc007a0c */ /* 0x000fe400077c1270 */
[C---:B----4-:R-:W-:Y:S01]  /*57400*/  IADD3 R21, R25.reuse, c[0x0][0x198], RZ ;  /* 0x0000660019157a10 */ /* 0x050fe20007ffe0ff */
[----:B-1----:R-:W-:Y:S01]  /*57410*/  IMAD.WIDE R8, R25, 0x4, R2 ;  /* 0x0000000419087825 */ /* 0x002fe200078e0202 */
[----:B------:R-:W-:Y:S02]  /*57420*/  ISETP.GE.AND P0, PT, R0, c[0x0][0x17c], PT ;  /* 0x00005f0000007a0c */ /* 0x000fe40003f06270 */
        /* <DEDUP_REMOVED lines=8> */
[----:B------:R-:W-:Y:S01]  /*574b0*/  IADD3 R21, R21, c[0x0][0x198], RZ ;  /* 0x0000660015157a10 */ /* 0x000fe20007ffe0ff */
[----:B------:R3:W-:Y:S01]  /*574c0*/  @P4 STG.E [R4.64], R177 ;  /* 0x000000b104004986 */ /* 0x0007e2000c101904 */
[----:B------:R-:W-:-:S02]  /*574d0*/  ISETP.LT.AND P0, PT, R188, c[0x0][0x178], !P0 ;  /* 0x00005e00bc007a0c */ /* 0x000fc40004701270 */
[----:B------:R-:W-:Y:S01]  /*574e0*/  ISETP.LT.AND P4, PT, R196, c[0x0][0x178], !P1 ;  /* 0x00005e00c4007a0c */ /* 0x000fe20004f81270 */
[----:B------:R4:W-:Y:S01]  /*574f0*/  @P6 STG.E [R16.64], R65 ;  /* 0x0000004110006986 */ /* 0x0009e2000c101904 */
[----:B------:R-:W-:Y:S02]  /*57500*/  IADD3 R0, R197, 0x1e2, RZ ;  /* 0x000001e2c5007810 */ /* 0x000fe40007ffe0ff */
[----:B------:R-:W-:Y:S02]  /*57510*/  ISETP.LT.AND P6, PT, R188, c[0x0][0x178], !P1 ;  /* 0x00005e00bc007a0c */ /* 0x000fe40004fc1270 */
[C---:B------:R-:W-:Y:S01]  /*57520*/  IADD3 R25, R21.reuse, c[0x0][0x198], RZ ;  /* 0x0000660015197a10 */ /* 0x040fe20007ffe0ff */
        /* <DEDUP_REMOVED lines=9> */
[C---:B----4-:R-:W-:Y:S01]  /*575c0*/  IMAD.WIDE R16, R25.reuse, 0x4, R140 ;  /* 0x0000000419107825 */ /* 0x050fe200078e028c */
        /* <DEDUP_REMOVED lines=66> */
[----:B------:R-:W-:Y:S03]  /*579f0*/  @P5 STG.E [R8.64], R94 ;  /* 0x0000005e08005986 */ /* 0x000fe6000c101904 */
        /* <DEDUP_REMOVED lines=12> */
[C---:B-1----:R-:W-:Y:S01]  /*57ac0*/  IADD3 R13, R11.reuse, c[0x0][0x198], RZ ;  /* 0x000066000b0d7a10 */ /* 0x042fe20007ffe0ff */
[----:B------:R-:W-:Y:S01]  /*57ad0*/  IMAD.WIDE R8, R11, 0x4, R2 ;  /* 0x000000040b087825 */ /* 0x000fe200078e0202 */
[----:B------:R-:W-:Y:S02]  /*57ae0*/  ISETP.GE.AND P1, PT, R0, c[0x0][0x17c], PT ;  /* 0x00005f0000007a0c */ /* 0x000fe40003f26270 */
[----:B------:R-:W-:Y:S01]  /*57af0*/  IADD3 R0, R197, 0x1ed, RZ ;  /* 0x000001edc5007810 */ /* 0x000fe20007ffe0ff */
[----:B------:R-:W-:Y:S01]  /*57b00*/  IMAD.WIDE R10, R11, 0x4, R140 ;  /* 0x000000040b0a7825 */ /* 0x000fe200078e028c */
[----:B------:R1:W-:Y:S03]  /*57b10*/  @P5 STG.E [R8.64], R134 ;  /* 0x0000008608005986 */ /* 0x0003e6000c101904 */
[C---:B--2---:R-:W-:Y:S01]  /*57b20*/  IMAD.WIDE R4, R13.reuse, 0x4, R2 ;  /* 0x000000040d047825 */ /* 0x044fe200078e0202 */
[----:B------:R-:W-:Y:S01]  /*57b30*/  ISETP.GE.AND P0, PT, R0, c[0x0][0x17c], PT ;  /* 0x00005f0000007a0c */ /* 0x000fe20003f06270 */
[----:B------:R2:W-:Y:S01]  /*57b40*/  @P3 STG.E [R10.64], R26 ;  /* 0x0000001a0a003986 */ /* 0x0005e2000c101904 */
[----:B------:R-:W-:Y:S01]  /*57b50*/  ISETP.LT.AND P5, PT, R196, c[0x0][0x178], !P1 ;  /* 0x00005e00c4007a0c */ /* 0x000fe20004fa1270 */
[C---:B---3--:R-:W-:Y:S01]  /*57b60*/  IMAD.WIDE R6, R13.reuse, 0x4, R140 ;  /* 0x000000040d067825 */ /* 0x048fe200078e028c */
        /* <DEDUP_REMOVED lines=107> */
[----:B----4-:R-:W-:Y:S01]  /*58220*/  IMAD.WIDE R6, R13, 0x4, R140 ;  /* 0x000000040d067825 */ /* 0x010fe200078e028c */
[----:B------:R-:W-:Y:S01]  /*58230*/  IADD3 R0, R197, 0x1fa, RZ ;  /* 0x000001fac5007810 */ /* 0x000fe20007ffe0ff */
[----:B------:R3:W-:Y:S01]  /*58240*/  @P4 STG.E [R4.64], R175 ;  /* 0x000000af04004986 */ /* 0x0007e2000c101904 */
[----:B------:R-:W-:-:S02]  /*58250*/  IADD3 R13, R13, c[0x0][0x198], RZ ;  /* 0x000066000d0d7a10 */ /* 0x000fc40007ffe0ff */
[----:B------:R-:W-:Y:S01]  /*58260*/  ISETP.LT.AND P0, PT, R188, c[0x0][0x178], !P0 ;  /* 0x00005e00bc007a0c */ /* 0x000fe20004701270 */
[----:B------:R4:W-:Y:S01]  /*58270*/  @P6 STG.E [R6.64], R51 ;  /* 0x0000003306006986 */ /* 0x0009e2000c101904 */
[----:B------:R-:W-:Y:S02]  /*58280*/  ISETP.LT.AND P4, PT, R196, c[0x0][0x178], !P1 ;  /* 0x00005e00c4007a0c */ /* 0x000fe40004f81270 */
[----:B------:R-:W-:Y:S02]  /*58290*/  ISETP.GE.AND P3, PT, R0, c[0x0][0x17c], PT ;  /* 0x00005f0000007a0c */ /* 0x000fe40003f66270 */
        /* <DEDUP_REMOVED lines=9> */
[----:B------:R-:W-:Y:S01]  /*58330*/  ISETP.LT.AND P5, PT, R196, c[0x0][0x178], !P3 ;  /* 0x00005e00c4007a0c */ /* 0x000fe20005fa1270 */
[----:B------:R-:W-:Y:S02]  /*58340*/  @P0 STG.E [R10.64], R54 ;  /* 0x000000360a000986 */ /* 0x000fe4000c101904 */
[C---:B----4-:R-:W-:Y:S01]  /*58350*/  IMAD.WIDE R6, R15.reuse, 0x4, R140 ;  /* 0x000000040f067825 */ /* 0x050fe200078e028c */
[----:B------:R-:W-:Y:S01]  /*58360*/  IADD3 R15, R15, c[0x0][0x198], RZ ;  /* 0x000066000f0f7a10 */ /* 0x000fe20007ffe0ff */
[----:B------:R2:W-:Y:S01]  /*58370*/  @P4 STG.E [R4.64], R127 ;  /* 0x0000007f04004986 */ /* 0x0005e2000c101904 */
[----:B------:R-:W-:-:S02]  /*58380*/  ISETP.GE.AND P1, PT, R0, c[0x0][0x17c], PT ;  /* 0x00005f0000007a0c */ /* 0x000fc40003f26270 */
[----:B------:R-:W-:Y:S01]  /*58390*/  ISETP.LT.AND P3, PT, R188, c[0x0][0x178], !P3 ;  /* 0x00005e00bc007a0c */ /* 0x000fe20005f61270 */
[----:B------:R3:W-:Y:S01]  /*583a0*/  @P6 STG.E [R6.64], R55 ;  /* 0x0000003706006986 */ /* 0x0007e2000c101904 */
[----:B------:R-:W-:Y:S02]  /*583b0*/  ISETP.LT.AND P4, PT, R196, c[0x0][0x178], !P2 ;  /* 0x00005e00c4007a0c */ /* 0x000fe40005781270 */
[----:B------:R-:W-:Y:S02]  /*583c0*/  ISETP.LT.AND P2, PT, R188, c[0x0][0x178], !P2 ;  /* 0x00005e00bc007a0c */ /* 0x000fe40005741270 */
[----:B------:R-:W-:Y:S02]  /*583d0*/  IADD3 R13, R15, c[0x0][0x198], RZ ;  /* 0x000066000f0d7a10 */ /* 0x000fe40007ffe0ff */
[----:B------:R-:W-:Y:S02]  /*583e0*/  IADD3 R0, R197, 0x1fd, RZ ;  /* 0x000001fdc5007810 */ /* 0x000fe40007ffe0ff */
[----:B------:R-:W-:Y:S01]  /*583f0*/  ISETP.LT.AND P6, PT, R196, c[0x0][0x178], !P1 ;  /* 0x00005e00c4007a0c */ /* 0x000fe20004fc1270 */
[----:B-1----:R-:W-:Y:S01]  /*58400*/  IMAD.WIDE R8, R15, 0x4, R2 ;  /* 0x000000040f087825 */ /* 0x002fe200078e0202 */
[----:B------:R-:W-:-:S02]  /*58410*/  IADD3 R17, R13, c[0x0][0x198], RZ ;  /* 0x000066000d117a10 */ /* 0x000fc40007ffe0ff */
[----:B------:R-:W-:Y:S01]  /*58420*/  ISETP.GE.AND P0, PT, R0, c[0x0][0x17c], PT ;  /* 0x00005f0000007a0c */ /* 0x000fe20003f06270 */
[----:B--2---:R-:W-:Y:S01]  /*58430*/  IMAD.WIDE R4, R15, 0x4, R140 ;  /* 0x000000040f047825 */ /* 0x004fe200078e028c */
[----:B------:R-:W-:Y:S01]  /*58440*/  IADD3 R0, R197, 0x1fe, RZ ;  /* 0x000001fec5007810 */ /* 0x000fe20007ffe0ff */
[----:B------:R1:W-:Y:S02]  /*58450*/  @P5 STG.E [R8.64], R146 ;  /* 0x0000009208005986 */ /* 0x0003e4000c101904 */
[----:B---3--:R-:W-:Y:S01]  /*58460*/  IMAD.WIDE R6, R13, 0x4, R2 ;  /* 0x000000040d067825 */ /* 0x008fe200078e0202 */
[----:B------:R-:W-:-:S03]  /*58470*/  ISETP.GE.AND P5, PT, R0, c[0x0][0x17c], PT ;  /* 0x00005f0000007a0c */ /* 0x000fc60003fa6270 */
[----:B------:R-:W-:Y:S01]  /*58480*/  IMAD.WIDE R10, R13, 0x4, R140 ;  /* 0x000000040d0a7825 */ /* 0x000fe200078e028c */
[----:B------:R-:W-:Y:S01]  /*58490*/  IADD3 R0, R197, 0x1ff, RZ ;  /* 0x000001ffc5007810 */ /* 0x000fe20007ffe0ff */
[----:B------:R2:W-:Y:S02]  /*584a0*/  @P3 STG.E [R4.64], R58 ;  /* 0x0000003a04003986 */ /* 0x0005e4000c101904 */
[C---:B------:R-:W-:Y:S02]  /*584b0*/  IMAD.WIDE R12, R17.reuse, 0x4, R2 ;  /* 0x00000004110c7825 */ /* 0x040fe400078e0202 */
[----:B------:R3:W-:Y:S01]  /*584c0*/  @P4 STG.E [R6.64], R147 ;  /* 0x0000009306004986 */ /* 0x0007e2000c101904 */
[----:B-1----:R-:W-:Y:S02]  /*584d0*/  IADD3 R9, R17, c[0x0][0x198], RZ ;  /* 0x0000660011097a10 */ /* 0x002fe40007ffe0ff */
[----:B------:R-:W-:Y:S01]  /*584e0*/  ISETP.LT.AND P1, PT, R188, c[0x0][0x178], !P1 ;  /* 0x00005e00bc007a0c */ /* 0x000fe20004f21270 */
[----:B------:R1:W-:Y:S01]  /*584f0*/  @P2 STG.E [R10.64], R59 ;  /* 0x0000003b0a002986 */ /* 0x0003e2000c101904 */
[----:B------:R-:W-:-:S03]  /*58500*/  ISETP.GE.AND P3, PT, R0, c[0x0][0x17c], PT ;  /* 0x00005f0000007a0c */ /* 0x000fc60003f66270 */
[----:B------:R4:W-:Y:S01]  /*58510*/  @P6 STG.E [R12.64], R162 ;  /* 0x000000a20c006986 */ /* 0x0009e2000c101904 */
[----:B------:R-:W-:Y:S02]  /*58520*/  ISETP.LT.AND P6, PT, R196, c[0x0][0x178], !P0 ;  /* 0x00005e00c4007a0c */ /* 0x000fe400047c1270 */
[----:B------:R-:W-:Y:S02]  /*58530*/  ISETP.LT.AND P0, PT, R188, c[0x0][0x178], !P0 ;  /* 0x00005e00bc007a0c */ /* 0x000fe40004701270 */
[----:B------:R-:W-:Y:S02]  /*58540*/  ISETP.LT.AND P4, PT, R196, c[0x0][0x178], !P5 ;  /* 0x00005e00c4007a0c */ /* 0x000fe40006f81270 */
[----:B------:R-:W-:Y:S02]  /*58550*/  IADD3 R15, R9, c[0x0][0x198], RZ ;  /* 0x00006600090f7a10 */ /* 0x000fe40007ffe0ff */
[----:B------:R-:W-:Y:S02]  /*58560*/  ISETP.LT.AND P5, PT, R188, c[0x0][0x178], !P5 ;  /* 0x00005e00bc007a0c */ /* 0x000fe40006fa1270 */
[----:B------:R-:W-:Y:S01]  /*58570*/  ISETP.LT.AND P2, PT, R196, c[0x0][0x178], !P3 ;  /* 0x00005e00c4007a0c */ /* 0x000fe20005f41270 */
[----:B--2---:R-:W-:Y:S01]  /*58580*/  IMAD.WIDE R4, R17, 0x4, R140 ;  /* 0x0000000411047825 */ /* 0x004fe200078e028c */
[----:B------:R-:W-:-:S02]  /*58590*/  ISETP.LT.AND P3, PT, R188, c[0x0][0x178], !P3 ;  /* 0x00005e00bc007a0c */ /* 0x000fc40005f61270 */
[----:B------:R-:W-:Y:S01]  /*585a0*/  IADD3 R17, R15, c[0x0][0x198], RZ ;  /* 0x000066000f117a10 */ /* 0x000fe20007ffe0ff */
[C---:B---3--:R-:W-:Y:S01]  /*585b0*/  IMAD.WIDE R6, R9.reuse, 0x4, R2 ;  /* 0x0000000409067825 */ /* 0x048fe200078e0202 */
[----:B------:R2:W-:Y:S03]  /*585c0*/  @P1 STG.E [R4.64], R62 ;  /* 0x0000003e04001986 */ /* 0x0005e6000c101904 */
[----:B------:R-:W-:Y:S01]  /*585d0*/  IMAD.WIDE R8, R9, 0x4, R140 ;  /* 0x0000000409087825 */ /* 0x000fe200078e028c */
[----:B------:R2:W-:Y:S03]  /*585e0*/  @P6 STG.E [R6.64], R163 ;  /* 0x000000a306006986 */ /* 0x0005e6000c101904 */
[C---:B-1----:R-:W-:Y:S01]  /*585f0*/  IMAD.WIDE R10, R15.reuse, 0x4, R2 ;  /* 0x000000040f0a7825 */ /* 0x042fe200078e0202 */
[----:B------:R2:W-:Y:S03]  /*58600*/  @P0 STG.E [R8.64], R63 ;  /* 0x0000003f08000986 */ /* 0x0005e6000c101904 */
[----:B----4-:R-:W-:Y:S01]  /*58610*/  IMAD.WIDE R12, R15, 0x4, R140 ;  /* 0x000000040f0c7825 */ /* 0x010fe200078e028c */
[----:B------:R2:W-:Y:S03]  /*58620*/  @P4 STG.E [R10.64], R178 ;  /* 0x000000b20a004986 */ /* 0x0005e6000c101904 */
[C---:B------:R-:W-:Y:S01]  /*58630*/  IMAD.WIDE R2, R17.reuse, 0x4, R2 ;  /* 0x0000000411027825 */ /* 0x040fe200078e0202 */
[----:B------:R2:W-:Y:S04]  /*58640*/  @P5 STG.E [R12.64], R66 ;  /* 0x000000420c005986 */ /* 0x0005e8000c101904 */
[----:B------:R2:W-:Y:S01]  /*58650*/  @P2 STG.E [R2.64], R179 ;  /* 0x000000b302002986 */ /* 0x0005e2000c101904 */
[----:B------:R-:W-:Y:S01]  /*58660*/  IMAD.WIDE R140, R17, 0x4, R140 ;  /* 0x00000004118c7825 */ /* 0x000fe200078e028c */
[----:B------:R-:W-:Y:S06]  /*58670*/  @!P3 EXIT ;  /* 0x000000000000b94d */ /* 0x000fec0003800000 */
[----:B------:R-:W-:Y:S01]  /*58680*/  STG.E [R140.64], R67 ;  /* 0x000000438c007986 */ /* 0x000fe2000c101904 */
[----:B------:R-:W-:Y:S05]  /*58690*/  EXIT ;  /* 0x000000000000794d */ /* 0x000fea0003800000 */
.L_x_2:
[----:B------:R-:W-:-:S00]  /*586a0*/  BRA `(.L_x_2) ;  /* 0xfffffff000007947 */ /* 0x000fc0000383ffff */
[----:B------:R-:W-:-:S00]  /*586b0*/  NOP ;  /* 0x0000000000007918 */ /* 0x000fc00000000000 */
        /* <DEDUP_REMOVED lines=12> */
.L_x_3:


//--------------------- .nv.shared.matmul_kernel  --------------------------
	.section	.nv.shared.matmul_kernel,"aw",@nobits
	.sectionflags	@""
	.align	16
